	.target	sm_100a

	.elftype	@"ET_EXEC"


//--------------------- .note.nv.tkinfo           --------------------------
	.section	.note.nv.tkinfo,"",@"SHT_NOTE"
	.sectionflags	@"SHF_NOTE_NV_TKINFO"
	.tkinfo
        /*0018*/ 	.word	0x00000002
        /*0030*/ 	.string	""
        /*0030*/ 	.string	"ptxas"
        /*0030*/ 	.string	"Cuda compilation tools, release 13.0, V13.0.88"
        /*0030*/ 	.string	"Build cuda_13.0.r13.0/compiler.36424714_0"
        /*0030*/ 	.string	"-arch sm_100a -m 64 "



//--------------------- .note.nv.cuinfo           --------------------------
	.section	.note.nv.cuinfo,"",@"SHT_NOTE"
	.sectionflags	@"SHF_NOTE_NV_CUINFO"
        /*0018*/ 	.short	0x0002
        /*001a*/ 	.short	0x0064
        /*001c*/ 	.short	0x0082
	.zero		2


//--------------------- .nv.info                  --------------------------
	.section	.nv.info,"",@"SHT_CUDA_INFO"
	.align	4


	//----- nvinfo : EIATTR_REGCOUNT
	.align		4
        /*0000*/ 	.byte	0x04, 0x2f
        /*0002*/ 	.short	(.L_20 - .L_19)
	.align		4
.L_19:
        /*0004*/ 	.word	index@(_ZN7cutlass13device_kernelINS_4gemm6kernel13GemmUniversalIN4cute5tupleIJiiiiEEENS1_10collective13CollectiveMmaINS1_35MainloopSm100TmaUmmaWarpSpecializedILi33ELi2ELi4ENS5_IJNS4_1CILi2EEENSA_ILi1EEESC_EEEEENS5_IJNSA_ILi128EEENSA_ILi256EEENSA_ILi32EEEEEENS_12float_e5m2_tENS5_IJlSC_lEEESJ_SK_NS4_8TiledMMAINS4_8MMA_AtomIJNS4_10MMA_TraitsINS4_25SM100_MMA_F8F6F4_2x1SM_SSEJSJ_SJ_fSF_SG_NS4_17integral_constantINS4_4UMMA5MajorELSR_0EEESS_NSP_INSQ_7ScaleInELST_0EEESU_EEEEEENS4_6LayoutINS5_IJSC_SC_SC_EEENS5_IJNSA_ILi0EEESZ_SZ_EEEEENS5_IJNS4_10UnderscoreES12_S12_EEEEENS4_18SM100_TMA_2SM_LOADENS4_14ComposedLayoutINS4_7SwizzleILi1ELi4ELi3EEENS4_18smem_ptr_flag_bitsILi8EEENSX_INS5_IJNSA_ILi8EEESH_EEENS5_IJSH_SC_EEEEEEEvNS4_8identityES15_S1F_vS1G_EENS_8epilogue10collective18CollectiveEpilogueINS1I_23Sm100TmaWarpSpecializedILi4ELi2ELi32ELb0ELb0EEEJNS5_IJNSA_ILi64EEESG_SH_EEENS5_IJNSX_IS1N_SC_EENSX_INS5_IJSH_SB_EEENS5_IJSC_SF_EEEEEEEESJ_SK_SJ_SK_NS1I_6fusion15FusionCallbacksIS1M_NS1U_17LinearCombinationISJ_fSJ_fLNS_15FloatRoundStyleE2EEES1O_S1T_JEEENS4_5SM1004TMEM4LOAD26SM100_TMEM_LOAD_32dp32b32xENS4_13SM90_TMA_LOADES1F_NS4_39AutoVectorizingCopyWithAssumedAlignmentILi128EEENS4_14SM90_TMA_STOREES1F_S26_S26_EEEvvEEEEvNT_6ParamsE)
        /*0008*/ 	.word	0x00000078


	//----- nvinfo : EIATTR_FRAME_SIZE
	.align		4
.L_20:
        /*000c*/ 	.byte	0x04, 0x11
        /*000e*/ 	.short	(.L_22 - .L_21)
	.align		4
.L_21:
        /*0010*/ 	.word	index@($__internal_2_$__cuda_sm10x_tcgen05_guardrail_trap_unallocated_columns_being_dealloced)
        /*0014*/ 	.word	0x00000000


	//----- nvinfo : EIATTR_FRAME_SIZE
	.align		4
.L_22:
        /*0018*/ 	.byte	0x04, 0x11
        /*001a*/ 	.short	(.L_24 - .L_23)
	.align		4
.L_23:
        /*001c*/ 	.word	index@($__internal_1_$__cuda_sm10x_tcgen05_guardrail_trap_phase_invalid_during_alloc)
        /*0020*/ 	.word	0x00000000


	//----- nvinfo : EIATTR_FRAME_SIZE
	.align		4
.L_24:
        /*0024*/ 	.byte	0x04, 0x11
        /*0026*/ 	.short	(.L_26 - .L_25)
	.align		4
.L_25:
        /*0028*/ 	.word	index@($__internal_0_$__cuda_sm10x_tcgen05_guardrail_trap_col_being_dealloced_not_returned_by_alloc)
        /*002c*/ 	.word	0x00000000


	//----- nvinfo : EIATTR_FRAME_SIZE
	.align		4
.L_26:
        /*0030*/ 	.byte	0x04, 0x11
        /*0032*/ 	.short	(.L_28 - .L_27)
	.align		4
.L_27:
        /*0034*/ 	.word	index@(_ZN7cutlass13device_kernelINS_4gemm6kernel13GemmUniversalIN4cute5tupleIJiiiiEEENS1_10collective13CollectiveMmaINS1_35MainloopSm100TmaUmmaWarpSpecializedILi33ELi2ELi4ENS5_IJNS4_1CILi2EEENSA_ILi1EEESC_EEEEENS5_IJNSA_ILi128EEENSA_ILi256EEENSA_ILi32EEEEEENS_12float_e5m2_tENS5_IJlSC_lEEESJ_SK_NS4_8TiledMMAINS4_8MMA_AtomIJNS4_10MMA_TraitsINS4_25SM100_MMA_F8F6F4_2x1SM_SSEJSJ_SJ_fSF_SG_NS4_17integral_constantINS4_4UMMA5MajorELSR_0EEESS_NSP_INSQ_7ScaleInELST_0EEESU_EEEEEENS4_6LayoutINS5_IJSC_SC_SC_EEENS5_IJNSA_ILi0EEESZ_SZ_EEEEENS5_IJNS4_10UnderscoreES12_S12_EEEEENS4_18SM100_TMA_2SM_LOADENS4_14ComposedLayoutINS4_7SwizzleILi1ELi4ELi3EEENS4_18smem_ptr_flag_bitsILi8EEENSX_INS5_IJNSA_ILi8EEESH_EEENS5_IJSH_SC_EEEEEEEvNS4_8identityES15_S1F_vS1G_EENS_8epilogue10collective18CollectiveEpilogueINS1I_23Sm100TmaWarpSpecializedILi4ELi2ELi32ELb0ELb0EEEJNS5_IJNSA_ILi64EEESG_SH_EEENS5_IJNSX_IS1N_SC_EENSX_INS5_IJSH_SB_EEENS5_IJSC_SF_EEEEEEEESJ_SK_SJ_SK_NS1I_6fusion15FusionCallbacksIS1M_NS1U_17LinearCombinationISJ_fSJ_fLNS_15FloatRoundStyleE2EEES1O_S1T_JEEENS4_5SM1004TMEM4LOAD26SM100_TMEM_LOAD_32dp32b32xENS4_13SM90_TMA_LOADES1F_NS4_39AutoVectorizingCopyWithAssumedAlignmentILi128EEENS4_14SM90_TMA_STOREES1F_S26_S26_EEEvvEEEEvNT_6ParamsE)
        /*0038*/ 	.word	0x00000000


	//----- nvinfo : EIATTR_MIN_STACK_SIZE
	.align		4
.L_28:
        /*003c*/ 	.byte	0x04, 0x12
        /*003e*/ 	.short	(.L_30 - .L_29)
	.align		4
.L_29:
        /*0040*/ 	.word	index@(_ZN7cutlass13device_kernelINS_4gemm6kernel13GemmUniversalIN4cute5tupleIJiiiiEEENS1_10collective13CollectiveMmaINS1_35MainloopSm100TmaUmmaWarpSpecializedILi33ELi2ELi4ENS5_IJNS4_1CILi2EEENSA_ILi1EEESC_EEEEENS5_IJNSA_ILi128EEENSA_ILi256EEENSA_ILi32EEEEEENS_12float_e5m2_tENS5_IJlSC_lEEESJ_SK_NS4_8TiledMMAINS4_8MMA_AtomIJNS4_10MMA_TraitsINS4_25SM100_MMA_F8F6F4_2x1SM_SSEJSJ_SJ_fSF_SG_NS4_17integral_constantINS4_4UMMA5MajorELSR_0EEESS_NSP_INSQ_7ScaleInELST_0EEESU_EEEEEENS4_6LayoutINS5_IJSC_SC_SC_EEENS5_IJNSA_ILi0EEESZ_SZ_EEEEENS5_IJNS4_10UnderscoreES12_S12_EEEEENS4_18SM100_TMA_2SM_LOADENS4_14ComposedLayoutINS4_7SwizzleILi1ELi4ELi3EEENS4_18smem_ptr_flag_bitsILi8EEENSX_INS5_IJNSA_ILi8EEESH_EEENS5_IJSH_SC_EEEEEEEvNS4_8identityES15_S1F_vS1G_EENS_8epilogue10collective18CollectiveEpilogueINS1I_23Sm100TmaWarpSpecializedILi4ELi2ELi32ELb0ELb0EEEJNS5_IJNSA_ILi64EEESG_SH_EEENS5_IJNSX_IS1N_SC_EENSX_INS5_IJSH_SB_EEENS5_IJSC_SF_EEEEEEEESJ_SK_SJ_SK_NS1I_6fusion15FusionCallbacksIS1M_NS1U_17LinearCombinationISJ_fSJ_fLNS_15FloatRoundStyleE2EEES1O_S1T_JEEENS4_5SM1004TMEM4LOAD26SM100_TMEM_LOAD_32dp32b32xENS4_13SM90_TMA_LOADES1F_NS4_39AutoVectorizingCopyWithAssumedAlignmentILi128EEENS4_14SM90_TMA_STOREES1F_S26_S26_EEEvvEEEEvNT_6ParamsE)
        /*0044*/ 	.word	0x00000000
.L_30:


//--------------------- .nv.compat                --------------------------
	.section	.nv.compat,"",@"SHT_CUDA_COMPAT_INFO"
	.align	4
        /*0000*/ 	.byte	0x02, 0x09, 0x01, 0x00, 0x02, 0x02, 0x02, 0x00, 0x02, 0x05, 0x05, 0x00, 0x03, 0x07, 0x01, 0x01
        /*0010*/ 	.byte	0x02, 0x03, 0x01, 0x00, 0x02, 0x06, 0x01, 0x00, 0x04, 0x0b, 0x08, 0x00, 0x09, 0x00, 0x00, 0x00
        /*0020*/ 	.byte	0x00, 0x00, 0x00, 0x00


//--------------------- .nv.info._ZN7cutlass13device_kernelINS_4gemm6kernel13GemmUniversalIN4cute5tupleIJiiiiEEENS1_10collective13CollectiveMmaINS1_35MainloopSm100TmaUmmaWarpSpecializedILi33ELi2ELi4ENS5_IJNS4_1CILi2EEENSA_ILi1EEESC_EEEEENS5_IJNSA_ILi128EEENSA_ILi256EEENSA_ILi32EEEEEENS_12float_e5m2_tENS5_IJlSC_lEEESJ_SK_NS4_8TiledMMAINS4_8MMA_AtomIJNS4_10MMA_TraitsINS4_25SM100_MMA_F8F6F4_2x1SM_SSEJSJ_SJ_fSF_SG_NS4_17integral_constantINS4_4UMMA5MajorELSR_0EEESS_NSP_INSQ_7ScaleInELST_0EEESU_EEEEEENS4_6LayoutINS5_IJSC_SC_SC_EEENS5_IJNSA_ILi0EEESZ_SZ_EEEEENS5_IJNS4_10UnderscoreES12_S12_EEEEENS4_18SM100_TMA_2SM_LOADENS4_14ComposedLayoutINS4_7SwizzleILi1ELi4ELi3EEENS4_18smem_ptr_flag_bitsILi8EEENSX_INS5_IJNSA_ILi8EEESH_EEENS5_IJSH_SC_EEEEEEEvNS4_8identityES15_S1F_vS1G_EENS_8epilogue10collective18CollectiveEpilogueINS1I_23Sm100TmaWarpSpecializedILi4ELi2ELi32ELb0ELb0EEEJNS5_IJNSA_ILi64EEESG_SH_EEENS5_IJNSX_IS1N_SC_EENSX_INS5_IJSH_SB_EEENS5_IJSC_SF_EEEEEEEESJ_SK_SJ_SK_NS1I_6fusion15FusionCallbacksIS1M_NS1U_17LinearCombinationISJ_fSJ_fLNS_15FloatRoundStyleE2EEES1O_S1T_JEEENS4_5SM1004TMEM4LOAD26SM100_TMEM_LOAD_32dp32b32xENS4_13SM90_TMA_LOADES1F_NS4_39AutoVectorizingCopyWithAssumedAlignmentILi128EEENS4_14SM90_TMA_STOREES1F_S26_S26_EEEvvEEEEvNT_6ParamsE --------------------------
	.section	.nv.info._ZN7cutlass13device_kernelINS_4gemm6kernel13GemmUniversalIN4cute5tupleIJiiiiEEENS1_10collective13CollectiveMmaINS1_35MainloopSm100TmaUmmaWarpSpecializedILi33ELi2ELi4ENS5_IJNS4_1CILi2EEENSA_ILi1EEESC_EEEEENS5_IJNSA_ILi128EEENSA_ILi256EEENSA_ILi32EEEEEENS_12float_e5m2_tENS5_IJlSC_lEEESJ_SK_NS4_8TiledMMAINS4_8MMA_AtomIJNS4_10MMA_TraitsINS4_25SM100_MMA_F8F6F4_2x1SM_SSEJSJ_SJ_fSF_SG_NS4_17integral_constantINS4_4UMMA5MajorELSR_0EEESS_NSP_INSQ_7ScaleInELST_0EEESU_EEEEEENS4_6LayoutINS5_IJSC_SC_SC_EEENS5_IJNSA_ILi0EEESZ_SZ_EEEEENS5_IJNS4_10UnderscoreES12_S12_EEEEENS4_18SM100_TMA_2SM_LOADENS4_14ComposedLayoutINS4_7SwizzleILi1ELi4ELi3EEENS4_18smem_ptr_flag_bitsILi8EEENSX_INS5_IJNSA_ILi8EEESH_EEENS5_IJSH_SC_EEEEEEEvNS4_8identityES15_S1F_vS1G_EENS_8epilogue10collective18CollectiveEpilogueINS1I_23Sm100TmaWarpSpecializedILi4ELi2ELi32ELb0ELb0EEEJNS5_IJNSA_ILi64EEESG_SH_EEENS5_IJNSX_IS1N_SC_EENSX_INS5_IJSH_SB_EEENS5_IJSC_SF_EEEEEEEESJ_SK_SJ_SK_NS1I_6fusion15FusionCallbacksIS1M_NS1U_17LinearCombinationISJ_fSJ_fLNS_15FloatRoundStyleE2EEES1O_S1T_JEEENS4_5SM1004TMEM4LOAD26SM100_TMEM_LOAD_32dp32b32xENS4_13SM90_TMA_LOADES1F_NS4_39AutoVectorizingCopyWithAssumedAlignmentILi128EEENS4_14SM90_TMA_STOREES1F_S26_S26_EEEvvEEEEvNT_6ParamsE,"",@"SHT_CUDA_INFO"
	.sectionflags	@""
	.align	4


	//----- nvinfo : EIATTR_CUDA_API_VERSION
	.align		4
        /*0000*/ 	.byte	0x04, 0x37
        /*0002*/ 	.short	(.L_32 - .L_31)
.L_31:
        /*0004*/ 	.word	0x00000082


	//----- nvinfo : EIATTR_KPARAM_INFO
	.align		4
.L_32:
        /*0008*/ 	.byte	0x04, 0x17
        /*000a*/ 	.short	(.L_34 - .L_33)
.L_33:
        /*000c*/ 	.word	0x00000000
        /*0010*/ 	.short	0x0000
        /*0012*/ 	.short	0x0000
        /*0014*/ 	.byte	0x00, 0xf0, 0x01, 0x20


	//----- nvinfo : EIATTR_AT_ENTRY_FRAGMENTS
	.align		4
.L_34:
        /*0018*/ 	.byte	0x04, 0x4f
        /*001a*/ 	.short	(.L_36 - .L_35)


	//   ....[0]....
.L_35:
        /*001c*/ 	.word	0x00000007


	//----- nvinfo : EIATTR_RESERVED_SMEM_USED
	.align		4
.L_36:
        /*0020*/ 	.byte	0x01, 0x41
	.zero		2


	//----- nvinfo : EIATTR_SPARSE_MMA_MASK
	.align		4
        /*0024*/ 	.byte	0x03, 0x50
        /*0026*/ 	.short	0x0000


	//----- nvinfo : EIATTR_TCGEN05_2CTA_USED
	.align		4
        /*0028*/ 	.byte	0x01, 0x52
	.zero		2


	//----- nvinfo : EIATTR_MAXREG_COUNT
	.align		4
        /*002c*/ 	.byte	0x03, 0x1b
        /*002e*/ 	.short	0x00ff


	//----- nvinfo : EIATTR_NUM_BARRIERS
	.align		4
        /*0030*/ 	.byte	0x02, 0x4c
        /*0032*/ 	.byte	0x07
	.zero		1


	//----- nvinfo : EIATTR_EXTERNS
	.align		4
        /*0034*/ 	.byte	0x04, 0x0f
        /*0036*/ 	.short	(.L_38 - .L_37)


	//   ....[0]....
	.align		4
.L_37:
        /*0038*/ 	.word	index@(__assertfail)


	//----- nvinfo : EIATTR_MERCURY_ISA_VERSION
	.align		4
.L_38:
        /*003c*/ 	.byte	0x03, 0x5f
        /*003e*/ 	.short	0x0101


	//----- nvinfo : EIATTR_INT_WARP_WIDE_INSTR_OFFSETS
	.align		4
        /*0040*/ 	.byte	0x04, 0x31
        /*0042*/ 	.short	(.L_40 - .L_39)


	//   ....[0]....
.L_39:
        /*0044*/ 	.word	0x000010e0


	//   ....[1]....
        /*0048*/ 	.word	0x00001180


	//   ....[2]....
        /*004c*/ 	.word	0x000024e0


	//   ....[3]....
        /*0050*/ 	.word	0x000052b0


	//   ....[4]....
        /*0054*/ 	.word	0x000052e0


	//   ....[5]....
        /*0058*/ 	.word	0x00005330


	//   ....[6]....
        /*005c*/ 	.word	0x00005c50


	//   ....[7]....
        /*0060*/ 	.word	0x00005c70


	//   ....[8]....
        /*0064*/ 	.word	0x00005d50


	//   ....[9]....
        /*0068*/ 	.word	0x00005e10


	//   ....[10]....
        /*006c*/ 	.word	0x00005e30


	//   ....[11]....
        /*0070*/ 	.word	0x00005f00


	//   ....[12]....
        /*0074*/ 	.word	0x00005ff0


	//   ....[13]....
        /*0078*/ 	.word	0x00006010


	//   ....[14]....
        /*007c*/ 	.word	0x00006110


	//   ....[15]....
        /*0080*/ 	.word	0x000062c0


	//   ....[16]....
        /*0084*/ 	.word	0x000062d0


	//   ....[17]....
        /*0088*/ 	.word	0x00006460


	//----- nvinfo : EIATTR_COOP_GROUP_MASK_REGIDS
	.align		4
.L_40:
        /*008c*/ 	.byte	0x04, 0x29
        /*008e*/ 	.short	(.L_42 - .L_41)


	//   ....[0]....
.L_41:
        /*0090*/ 	.word	0xffffffff


	//   ....[1]....
        /*0094*/ 	.word	0xffffffff


	//   ....[2]....
        /*0098*/ 	.word	0xffffffff


	//   ....[3]....
        /*009c*/ 	.word	0xffffffff


	//   ....[4]....
        /*00a0*/ 	.word	0xffffffff


	//   ....[5]....
        /*00a4*/ 	.word	0xffffffff


	//   ....[6]....
        /*00a8*/ 	.word	0xffffffff


	//   ....[7]....
        /*00ac*/ 	.word	0xffffffff


	//   ....[8]....
        /*00b0*/ 	.word	0xffffffff


	//   ....[9]....
        /*00b4*/ 	.word	0xffffffff


	//   ....[10]....
        /*00b8*/ 	.word	0xffffffff


	//   ....[11]....
        /*00bc*/ 	.word	0xffffffff


	//   ....[12]....
        /*00c0*/ 	.word	0xffffffff


	//   ....[13]....
        /*00c4*/ 	.word	0xffffffff


	//----- nvinfo : EIATTR_COOP_GROUP_INSTR_OFFSETS
	.align		4
.L_42:
        /*00c8*/ 	.byte	0x04, 0x28
        /*00ca*/ 	.short	(.L_44 - .L_43)


	//   ....[0]....
.L_43:
        /*00cc*/ 	.word	0x000000c0


	//   ....[1]....
        /*00d0*/ 	.word	0x00000500


	//   ....[2]....
        /*00d4*/ 	.word	0x00000a50


	//   ....[3]....
        /*00d8*/ 	.word	0x00000be0


	//   ....[4]....
        /*00dc*/ 	.word	0x00000cd0


	//   ....[5]....
        /*00e0*/ 	.word	0x00000e30


	//   ....[6]....
        /*00e4*/ 	.word	0x00000fc0


	//   ....[7]....
        /*00e8*/ 	.word	0x00001200


	//   ....[8]....
        /*00ec*/ 	.word	0x000023c0


	//   ....[9]....
        /*00f0*/ 	.word	0x000041f0


	//   ....[10]....
        /*00f4*/ 	.word	0x000046c0


	//   ....[11]....
        /*00f8*/ 	.word	0x000046f0


	//   ....[12]....
        /*00fc*/ 	.word	0x000051c0


	//   ....[13]....
        /*0100*/ 	.word	0x000053d0


	//----- nvinfo : EIATTR_VRC_CTA_INIT_COUNT
	.align		4
.L_44:
        /*0104*/ 	.byte	0x02, 0x4a
        /*0106*/ 	.byte	0x80
	.zero		1


	//----- nvinfo : EIATTR_SYSCALL_OFFSETS
	.align		4
        /*0108*/ 	.byte	0x04, 0x46
        /*010a*/ 	.short	(.L_46 - .L_45)


	//   ....[0]....
.L_45:
        /*010c*/ 	.word	0x00006ef0


	//   ....[1]....
        /*0110*/ 	.word	0x00007030


	//   ....[2]....
        /*0114*/ 	.word	0x00007830


	//   ....[3]....
        /*0118*/ 	.word	0x00008620


	//   ....[4]....
        /*011c*/ 	.word	0x000093c0


	//   ....[5]....
        /*0120*/ 	.word	0x0000a180


	//----- nvinfo : EIATTR_MBARRIER_INSTR_OFFSETS
	.align		4
.L_46:
        /*0124*/ 	.byte	0x04, 0x39
        /*0126*/ 	.short	(.L_48 - .L_47)


	//   ....[0]....
.L_47:
        /*0128*/ 	.word	0x00000610
        /*012c*/ 	.word	0x000000ff
        /*0130*/ 	.word	0x00000000
        /*0134*/ 	.short	0x0100
        /*0136*/ 	.byte	0x08
	.zero		1


	//   ....[1]....
        /*0138*/ 	.word	0x00000620
        /*013c*/ 	.word	0x000000ff
        /*0140*/ 	.word	0x00000108
        /*0144*/ 	.short	0x0100
        /*0146*/ 	.byte	0x08
	.zero		1


	//   ....[2]....
        /*0148*/ 	.word	0x00000630
        /*014c*/ 	.word	0x000000ff
        /*0150*/ 	.word	0x00000008
        /*0154*/ 	.short	0x0100
        /*0156*/ 	.byte	0x08
	.zero		1


	//   ....[3]....
        /*0158*/ 	.word	0x00000640
        /*015c*/ 	.word	0x000000ff
        /*0160*/ 	.word	0x00000110
        /*0164*/ 	.short	0x0100
        /*0166*/ 	.byte	0x08
	.zero		1


	//   ....[4]....
        /*0168*/ 	.word	0x00000650
        /*016c*/ 	.word	0x000000ff
        /*0170*/ 	.word	0x00000010
        /*0174*/ 	.short	0x0100
        /*0176*/ 	.byte	0x08
	.zero		1


	//   ....[5]....
        /*0178*/ 	.word	0x00000660
        /*017c*/ 	.word	0x000000ff
        /*0180*/ 	.word	0x00000118
        /*0184*/ 	.short	0x0100
        /*0186*/ 	.byte	0x08
	.zero		1


	//   ....[6]....
        /*0188*/ 	.word	0x00000670
        /*018c*/ 	.word	0x000000ff
        /*0190*/ 	.word	0x00000018
        /*0194*/ 	.short	0x0100
        /*0196*/ 	.byte	0x08
	.zero		1


	//   ....[7]....
        /*0198*/ 	.word	0x00000680
        /*019c*/ 	.word	0x000000ff
        /*01a0*/ 	.word	0x00000120
        /*01a4*/ 	.short	0x0100
        /*01a6*/ 	.byte	0x08
	.zero		1


	//   ....[8]....
        /*01a8*/ 	.word	0x00000690
        /*01ac*/ 	.word	0x000000ff
        /*01b0*/ 	.word	0x00000020
        /*01b4*/ 	.short	0x0100
        /*01b6*/ 	.byte	0x08
	.zero		1


	//   ....[9]....
        /*01b8*/ 	.word	0x000006a0
        /*01bc*/ 	.word	0x000000ff
        /*01c0*/ 	.word	0x00000128
        /*01c4*/ 	.short	0x0100
        /*01c6*/ 	.byte	0x08
	.zero		1


	//   ....[10]....
        /*01c8*/ 	.word	0x000006b0
        /*01cc*/ 	.word	0x000000ff
        /*01d0*/ 	.word	0x00000028
        /*01d4*/ 	.short	0x0100
        /*01d6*/ 	.byte	0x08
	.zero		1


	//   ....[11]....
        /*01d8*/ 	.word	0x000006c0
        /*01dc*/ 	.word	0x000000ff
        /*01e0*/ 	.word	0x00000130
        /*01e4*/ 	.short	0x0100
        /*01e6*/ 	.byte	0x08
	.zero		1


	//   ....[12]....
        /*01e8*/ 	.word	0x000006d0
        /*01ec*/ 	.word	0x000000ff
        /*01f0*/ 	.word	0x00000030
        /*01f4*/ 	.short	0x0100
        /*01f6*/ 	.byte	0x08
	.zero		1


	//   ....[13]....
        /*01f8*/ 	.word	0x000006e0
        /*01fc*/ 	.word	0x000000ff
        /*0200*/ 	.word	0x00000138
        /*0204*/ 	.short	0x0100
        /*0206*/ 	.byte	0x08
	.zero		1


	//   ....[14]....
        /*0208*/ 	.word	0x000006f0
        /*020c*/ 	.word	0x000000ff
        /*0210*/ 	.word	0x00000038
        /*0214*/ 	.short	0x0100
        /*0216*/ 	.byte	0x08
	.zero		1


	//   ....[15]....
        /*0218*/ 	.word	0x00000700
        /*021c*/ 	.word	0x000000ff
        /*0220*/ 	.word	0x00000140
        /*0224*/ 	.short	0x0100
        /*0226*/ 	.byte	0x08
	.zero		1


	//   ....[16]....
        /*0228*/ 	.word	0x00000710
        /*022c*/ 	.word	0x000000ff
        /*0230*/ 	.word	0x00000040
        /*0234*/ 	.short	0x0100
        /*0236*/ 	.byte	0x08
	.zero		1


	//   ....[17]....
        /*0238*/ 	.word	0x00000720
        /*023c*/ 	.word	0x000000ff
        /*0240*/ 	.word	0x00000148
        /*0244*/ 	.short	0x0100
        /*0246*/ 	.byte	0x08
	.zero		1


	//   ....[18]....
        /*0248*/ 	.word	0x00000730
        /*024c*/ 	.word	0x000000ff
        /*0250*/ 	.word	0x00000048
        /*0254*/ 	.short	0x0100
        /*0256*/ 	.byte	0x08
	.zero		1


	//   ....[19]....
        /*0258*/ 	.word	0x00000740
        /*025c*/ 	.word	0x000000ff
        /*0260*/ 	.word	0x00000150
        /*0264*/ 	.short	0x0100
        /*0266*/ 	.byte	0x08
	.zero		1


	//   ....[20]....
        /*0268*/ 	.word	0x00000750
        /*026c*/ 	.word	0x000000ff
        /*0270*/ 	.word	0x00000050
        /*0274*/ 	.short	0x0100
        /*0276*/ 	.byte	0x08
	.zero		1


	//   ....[21]....
        /*0278*/ 	.word	0x00000760
        /*027c*/ 	.word	0x000000ff
        /*0280*/ 	.word	0x00000158
        /*0284*/ 	.short	0x0100
        /*0286*/ 	.byte	0x08
	.zero		1


	//   ....[22]....
        /*0288*/ 	.word	0x00000770
        /*028c*/ 	.word	0x000000ff
        /*0290*/ 	.word	0x00000058
        /*0294*/ 	.short	0x0100
        /*0296*/ 	.byte	0x08
	.zero		1


	//   ....[23]....
        /*0298*/ 	.word	0x00000780
        /*029c*/ 	.word	0x000000ff
        /*02a0*/ 	.word	0x00000160
        /*02a4*/ 	.short	0x0100
        /*02a6*/ 	.byte	0x08
	.zero		1


	//   ....[24]....
        /*02a8*/ 	.word	0x00000790
        /*02ac*/ 	.word	0x000000ff
        /*02b0*/ 	.word	0x00000060
        /*02b4*/ 	.short	0x0100
        /*02b6*/ 	.byte	0x08
	.zero		1


	//   ....[25]....
        /*02b8*/ 	.word	0x000007a0
        /*02bc*/ 	.word	0x000000ff
        /*02c0*/ 	.word	0x00000168
        /*02c4*/ 	.short	0x0100
        /*02c6*/ 	.byte	0x08
	.zero		1


	//   ....[26]....
        /*02c8*/ 	.word	0x000007b0
        /*02cc*/ 	.word	0x000000ff
        /*02d0*/ 	.word	0x00000068
        /*02d4*/ 	.short	0x0100
        /*02d6*/ 	.byte	0x08
	.zero		1


	//   ....[27]....
        /*02d8*/ 	.word	0x000007c0
        /*02dc*/ 	.word	0x000000ff
        /*02e0*/ 	.word	0x00000170
        /*02e4*/ 	.short	0x0100
        /*02e6*/ 	.byte	0x08
	.zero		1


	//   ....[28]....
        /*02e8*/ 	.word	0x000007d0
        /*02ec*/ 	.word	0x000000ff
        /*02f0*/ 	.word	0x00000070
        /*02f4*/ 	.short	0x0100
        /*02f6*/ 	.byte	0x08
	.zero		1


	//   ....[29]....
        /*02f8*/ 	.word	0x000007e0
        /*02fc*/ 	.word	0x000000ff
        /*0300*/ 	.word	0x00000178
        /*0304*/ 	.short	0x0100
        /*0306*/ 	.byte	0x08
	.zero		1


	//   ....[30]....
        /*0308*/ 	.word	0x000007f0
        /*030c*/ 	.word	0x000000ff
        /*0310*/ 	.word	0x00000078
        /*0314*/ 	.short	0x0100
        /*0316*/ 	.byte	0x08
	.zero		1


	//   ....[31]....
        /*0318*/ 	.word	0x00000800
        /*031c*/ 	.word	0x000000ff
        /*0320*/ 	.word	0x00000180
        /*0324*/ 	.short	0x0100
        /*0326*/ 	.byte	0x08
	.zero		1


	//   ....[32]....
        /*0328*/ 	.word	0x00000810
        /*032c*/ 	.word	0x000000ff
        /*0330*/ 	.word	0x00000080
        /*0334*/ 	.short	0x0100
        /*0336*/ 	.byte	0x08
	.zero		1


	//   ....[33]....
        /*0338*/ 	.word	0x00000820
        /*033c*/ 	.word	0x000000ff
        /*0340*/ 	.word	0x00000188
        /*0344*/ 	.short	0x0100
        /*0346*/ 	.byte	0x08
	.zero		1


	//   ....[34]....
        /*0348*/ 	.word	0x00000830
        /*034c*/ 	.word	0x000000ff
        /*0350*/ 	.word	0x00000088
        /*0354*/ 	.short	0x0100
        /*0356*/ 	.byte	0x08
	.zero		1


	//   ....[35]....
        /*0358*/ 	.word	0x00000840
        /*035c*/ 	.word	0x000000ff
        /*0360*/ 	.word	0x00000190
        /*0364*/ 	.short	0x0100
        /*0366*/ 	.byte	0x08
	.zero		1


	//   ....[36]....
        /*0368*/ 	.word	0x00000850
        /*036c*/ 	.word	0x000000ff
        /*0370*/ 	.word	0x00000090
        /*0374*/ 	.short	0x0100
        /*0376*/ 	.byte	0x08
	.zero		1


	//   ....[37]....
        /*0378*/ 	.word	0x00000860
        /*037c*/ 	.word	0x000000ff
        /*0380*/ 	.word	0x00000198
        /*0384*/ 	.short	0x0100
        /*0386*/ 	.byte	0x08
	.zero		1


	//   ....[38]....
        /*0388*/ 	.word	0x00000870
        /*038c*/ 	.word	0x000000ff
        /*0390*/ 	.word	0x00000098
        /*0394*/ 	.short	0x0100
        /*0396*/ 	.byte	0x08
	.zero		1


	//   ....[39]....
        /*0398*/ 	.word	0x00000880
        /*039c*/ 	.word	0x000000ff
        /*03a0*/ 	.word	0x000001a0
        /*03a4*/ 	.short	0x0100
        /*03a6*/ 	.byte	0x08
	.zero		1


	//   ....[40]....
        /*03a8*/ 	.word	0x00000890
        /*03ac*/ 	.word	0x000000ff
        /*03b0*/ 	.word	0x000000a0
        /*03b4*/ 	.short	0x0100
        /*03b6*/ 	.byte	0x08
	.zero		1


	//   ....[41]....
        /*03b8*/ 	.word	0x000008a0
        /*03bc*/ 	.word	0x000000ff
        /*03c0*/ 	.word	0x000001a8
        /*03c4*/ 	.short	0x0100
        /*03c6*/ 	.byte	0x08
	.zero		1


	//   ....[42]....
        /*03c8*/ 	.word	0x000008b0
        /*03cc*/ 	.word	0x000000ff
        /*03d0*/ 	.word	0x000000a8
        /*03d4*/ 	.short	0x0100
        /*03d6*/ 	.byte	0x08
	.zero		1


	//   ....[43]....
        /*03d8*/ 	.word	0x000008c0
        /*03dc*/ 	.word	0x000000ff
        /*03e0*/ 	.word	0x000001b0
        /*03e4*/ 	.short	0x0100
        /*03e6*/ 	.byte	0x08
	.zero		1


	//   ....[44]....
        /*03e8*/ 	.word	0x000008d0
        /*03ec*/ 	.word	0x000000ff
        /*03f0*/ 	.word	0x000000b0
        /*03f4*/ 	.short	0x0100
        /*03f6*/ 	.byte	0x08
	.zero		1


	//   ....[45]....
        /*03f8*/ 	.word	0x000008e0
        /*03fc*/ 	.word	0x000000ff
        /*0400*/ 	.word	0x000001b8
        /*0404*/ 	.short	0x0100
        /*0406*/ 	.byte	0x08
	.zero		1


	//   ....[46]....
        /*0408*/ 	.word	0x000008f0
        /*040c*/ 	.word	0x000000ff
        /*0410*/ 	.word	0x000000b8
        /*0414*/ 	.short	0x0100
        /*0416*/ 	.byte	0x08
	.zero		1


	//   ....[47]....
        /*0418*/ 	.word	0x00000900
        /*041c*/ 	.word	0x000000ff
        /*0420*/ 	.word	0x000001c0
        /*0424*/ 	.short	0x0100
        /*0426*/ 	.byte	0x08
	.zero		1


	//   ....[48]....
        /*0428*/ 	.word	0x00000910
        /*042c*/ 	.word	0x000000ff
        /*0430*/ 	.word	0x000000c0
        /*0434*/ 	.short	0x0100
        /*0436*/ 	.byte	0x08
	.zero		1


	//   ....[49]....
        /*0438*/ 	.word	0x00000920
        /*043c*/ 	.word	0x000000ff
        /*0440*/ 	.word	0x000001c8
        /*0444*/ 	.short	0x0100
        /*0446*/ 	.byte	0x08
	.zero		1


	//   ....[50]....
        /*0448*/ 	.word	0x00000930
        /*044c*/ 	.word	0x000000ff
        /*0450*/ 	.word	0x000000c8
        /*0454*/ 	.short	0x0100
        /*0456*/ 	.byte	0x08
	.zero		1


	//   ....[51]....
        /*0458*/ 	.word	0x00000940
        /*045c*/ 	.word	0x000000ff
        /*0460*/ 	.word	0x000001d0
        /*0464*/ 	.short	0x0100
        /*0466*/ 	.byte	0x08
	.zero		1


	//   ....[52]....
        /*0468*/ 	.word	0x00000950
        /*046c*/ 	.word	0x000000ff
        /*0470*/ 	.word	0x000000d0
        /*0474*/ 	.short	0x0100
        /*0476*/ 	.byte	0x08
	.zero		1


	//   ....[53]....
        /*0478*/ 	.word	0x00000960
        /*047c*/ 	.word	0x000000ff
        /*0480*/ 	.word	0x000001d8
        /*0484*/ 	.short	0x0100
        /*0486*/ 	.byte	0x08
	.zero		1


	//   ....[54]....
        /*0488*/ 	.word	0x00000970
        /*048c*/ 	.word	0x000000ff
        /*0490*/ 	.word	0x000000d8
        /*0494*/ 	.short	0x0100
        /*0496*/ 	.byte	0x08
	.zero		1


	//   ....[55]....
        /*0498*/ 	.word	0x00000980
        /*049c*/ 	.word	0x000000ff
        /*04a0*/ 	.word	0x000001e0
        /*04a4*/ 	.short	0x0100
        /*04a6*/ 	.byte	0x08
	.zero		1


	//   ....[56]....
        /*04a8*/ 	.word	0x00000990
        /*04ac*/ 	.word	0x000000ff
        /*04b0*/ 	.word	0x000000e0
        /*04b4*/ 	.short	0x0100
        /*04b6*/ 	.byte	0x08
	.zero		1


	//   ....[57]....
        /*04b8*/ 	.word	0x000009a0
        /*04bc*/ 	.word	0x000000ff
        /*04c0*/ 	.word	0x000001e8
        /*04c4*/ 	.short	0x0100
        /*04c6*/ 	.byte	0x08
	.zero		1


	//   ....[58]....
        /*04c8*/ 	.word	0x000009b0
        /*04cc*/ 	.word	0x000000ff
        /*04d0*/ 	.word	0x000000e8
        /*04d4*/ 	.short	0x0100
        /*04d6*/ 	.byte	0x08
	.zero		1


	//   ....[59]....
        /*04d8*/ 	.word	0x000009c0
        /*04dc*/ 	.word	0x000000ff
        /*04e0*/ 	.word	0x000001f0
        /*04e4*/ 	.short	0x0100
        /*04e6*/ 	.byte	0x08
	.zero		1


	//   ....[60]....
        /*04e8*/ 	.word	0x000009d0
        /*04ec*/ 	.word	0x000000ff
        /*04f0*/ 	.word	0x000000f0
        /*04f4*/ 	.short	0x0100
        /*04f6*/ 	.byte	0x08
	.zero		1


	//   ....[61]....
        /*04f8*/ 	.word	0x000009e0
        /*04fc*/ 	.word	0x000000ff
        /*0500*/ 	.word	0x000001f8
        /*0504*/ 	.short	0x0100
        /*0506*/ 	.byte	0x08
	.zero		1


	//   ....[62]....
        /*0508*/ 	.word	0x000009f0
        /*050c*/ 	.word	0x000000ff
        /*0510*/ 	.word	0x000000f8
        /*0514*/ 	.short	0x0100
        /*0516*/ 	.byte	0x08
	.zero		1


	//   ....[63]....
        /*0518*/ 	.word	0x00000a00
        /*051c*/ 	.word	0x000000ff
        /*0520*/ 	.word	0x00000200
        /*0524*/ 	.short	0x0100
        /*0526*/ 	.byte	0x08
	.zero		1


	//   ....[64]....
        /*0528*/ 	.word	0x00000a10
        /*052c*/ 	.word	0x000000ff
        /*0530*/ 	.word	0x00000100
        /*0534*/ 	.short	0x0100
        /*0536*/ 	.byte	0x08
	.zero		1


	//   ....[65]....
        /*0538*/ 	.word	0x00000a20
        /*053c*/ 	.word	0x000000ff
        /*0540*/ 	.word	0x00000208
        /*0544*/ 	.short	0x0100
        /*0546*/ 	.byte	0x08
	.zero		1


	//   ....[66]....
        /*0548*/ 	.word	0x00000b50
        /*054c*/ 	.word	0x000000ff
        /*0550*/ 	.word	0x00000210
        /*0554*/ 	.short	0x0100
        /*0556*/ 	.byte	0x09
	.zero		1


	//   ....[67]....
        /*0558*/ 	.word	0x00000b60
        /*055c*/ 	.word	0x000000ff
        /*0560*/ 	.word	0x00000230
        /*0564*/ 	.short	0x0100
        /*0566*/ 	.byte	0x09
	.zero		1


	//   ....[68]....
        /*0568*/ 	.word	0x00000b70
        /*056c*/ 	.word	0x000000ff
        /*0570*/ 	.word	0x00000218
        /*0574*/ 	.short	0x0100
        /*0576*/ 	.byte	0x09
	.zero		1


	//   ....[69]....
        /*0578*/ 	.word	0x00000b80
        /*057c*/ 	.word	0x000000ff
        /*0580*/ 	.word	0x00000238
        /*0584*/ 	.short	0x0100
        /*0586*/ 	.byte	0x09
	.zero		1


	//   ....[70]....
        /*0588*/ 	.word	0x00000b90
        /*058c*/ 	.word	0x000000ff
        /*0590*/ 	.word	0x00000220
        /*0594*/ 	.short	0x0100
        /*0596*/ 	.byte	0x09
	.zero		1


	//   ....[71]....
        /*0598*/ 	.word	0x00000ba0
        /*059c*/ 	.word	0x000000ff
        /*05a0*/ 	.word	0x00000240
        /*05a4*/ 	.short	0x0100
        /*05a6*/ 	.byte	0x09
	.zero		1


	//   ....[72]....
        /*05a8*/ 	.word	0x00000bb0
        /*05ac*/ 	.word	0x000000ff
        /*05b0*/ 	.word	0x00000228
        /*05b4*/ 	.short	0x0100
        /*05b6*/ 	.byte	0x09
	.zero		1


	//   ....[73]....
        /*05b8*/ 	.word	0x00000bc0
        /*05bc*/ 	.word	0x000000ff
        /*05c0*/ 	.word	0x00000248
        /*05c4*/ 	.short	0x0100
        /*05c6*/ 	.byte	0x09
	.zero		1


	//   ....[74]....
        /*05c8*/ 	.word	0x00000ca0
        /*05cc*/ 	.word	0x000000ff
        /*05d0*/ 	.word	0x00000250
        /*05d4*/ 	.short	0x0100
        /*05d6*/ 	.byte	0x08
	.zero		1


	//   ....[75]....
        /*05d8*/ 	.word	0x00000cb0
        /*05dc*/ 	.word	0x000000ff
        /*05e0*/ 	.word	0x00000258
        /*05e4*/ 	.short	0x0100
        /*05e6*/ 	.byte	0x08
	.zero		1


	//   ....[76]....
        /*05e8*/ 	.word	0x00000de0
        /*05ec*/ 	.word	0x000000ff
        /*05f0*/ 	.word	0x00000260
        /*05f4*/ 	.short	0x0100
        /*05f6*/ 	.byte	0x08
	.zero		1


	//   ....[77]....
        /*05f8*/ 	.word	0x00000df0
        /*05fc*/ 	.word	0x000000ff
        /*0600*/ 	.word	0x00000270
        /*0604*/ 	.short	0x0100
        /*0606*/ 	.byte	0x08
	.zero		1


	//   ....[78]....
        /*0608*/ 	.word	0x00000e00
        /*060c*/ 	.word	0x000000ff
        /*0610*/ 	.word	0x00000268
        /*0614*/ 	.short	0x0100
        /*0616*/ 	.byte	0x08
	.zero		1


	//   ....[79]....
        /*0618*/ 	.word	0x00000e10
        /*061c*/ 	.word	0x000000ff
        /*0620*/ 	.word	0x00000278
        /*0624*/ 	.short	0x0100
        /*0626*/ 	.byte	0x08
	.zero		1


	//   ....[80]....
        /*0628*/ 	.word	0x00000f30
        /*062c*/ 	.word	0x000000ff
        /*0630*/ 	.word	0x00000280
        /*0634*/ 	.short	0x0100
        /*0636*/ 	.byte	0x09
	.zero		1


	//   ....[81]....
        /*0638*/ 	.word	0x00000f40
        /*063c*/ 	.word	0x000000ff
        /*0640*/ 	.word	0x000002a0
        /*0644*/ 	.short	0x0100
        /*0646*/ 	.byte	0x09
	.zero		1


	//   ....[82]....
        /*0648*/ 	.word	0x00000f50
        /*064c*/ 	.word	0x000000ff
        /*0650*/ 	.word	0x00000288
        /*0654*/ 	.short	0x0100
        /*0656*/ 	.byte	0x09
	.zero		1


	//   ....[83]....
        /*0658*/ 	.word	0x00000f60
        /*065c*/ 	.word	0x000000ff
        /*0660*/ 	.word	0x000002a8
        /*0664*/ 	.short	0x0100
        /*0666*/ 	.byte	0x09
	.zero		1


	//   ....[84]....
        /*0668*/ 	.word	0x00000f70
        /*066c*/ 	.word	0x000000ff
        /*0670*/ 	.word	0x00000290
        /*0674*/ 	.short	0x0100
        /*0676*/ 	.byte	0x09
	.zero		1


	//   ....[85]....
        /*0678*/ 	.word	0x00000f80
        /*067c*/ 	.word	0x000000ff
        /*0680*/ 	.word	0x000002b0
        /*0684*/ 	.short	0x0100
        /*0686*/ 	.byte	0x09
	.zero		1


	//   ....[86]....
        /*0688*/ 	.word	0x00000f90
        /*068c*/ 	.word	0x000000ff
        /*0690*/ 	.word	0x00000298
        /*0694*/ 	.short	0x0100
        /*0696*/ 	.byte	0x09
	.zero		1


	//   ....[87]....
        /*0698*/ 	.word	0x00000fa0
        /*069c*/ 	.word	0x000000ff
        /*06a0*/ 	.word	0x000002b8
        /*06a4*/ 	.short	0x0100
        /*06a6*/ 	.byte	0x09
	.zero		1


	//   ....[88]....
        /*06a8*/ 	.word	0x00001090
        /*06ac*/ 	.word	0x000000ff
        /*06b0*/ 	.word	0x000002c0
        /*06b4*/ 	.short	0x0100
        /*06b6*/ 	.byte	0x08
	.zero		1


	//   ....[89]....
        /*06b8*/ 	.word	0x000010a0
        /*06bc*/ 	.word	0x000000ff
        /*06c0*/ 	.word	0x000002d0
        /*06c4*/ 	.short	0x0100
        /*06c6*/ 	.byte	0x08
	.zero		1


	//   ....[90]....
        /*06c8*/ 	.word	0x000010b0
        /*06cc*/ 	.word	0x000000ff
        /*06d0*/ 	.word	0x000002c8
        /*06d4*/ 	.short	0x0100
        /*06d6*/ 	.byte	0x08
	.zero		1


	//   ....[91]....
        /*06d8*/ 	.word	0x000010c0
        /*06dc*/ 	.word	0x000000ff
        /*06e0*/ 	.word	0x000002d8
        /*06e4*/ 	.short	0x0100
        /*06e6*/ 	.byte	0x08
	.zero		1


	//   ....[92]....
        /*06e8*/ 	.word	0x000011b0
        /*06ec*/ 	.word	0x000000ff
        /*06f0*/ 	.word	0x000002e0
        /*06f4*/ 	.short	0x0100
        /*06f6*/ 	.byte	0x07
	.zero		1


	//   ....[93]....
        /*06f8*/ 	.word	0x00001bc0
        /*06fc*/ 	.word	0x00000002
        /*0700*/ 	.word	0x000002d0
        /*0704*/ 	.short	0x010a
        /*0706*/ 	.byte	0xff
	.zero		1


	//   ....[94]....
        /*0708*/ 	.word	0x00001bf0
        /*070c*/ 	.word	0x00000002
        /*0710*/ 	.word	0x000002c0
        /*0714*/ 	.short	0x0101
        /*0716*/ 	.byte	0xff
	.zero		1


	//   ....[95]....
        /*0718*/ 	.word	0x00001cc0
        /*071c*/ 	.word	0x000000ff
        /*0720*/ 	.word	0x00000108
        /*0724*/ 	.short	0x010a
        /*0726*/ 	.byte	0x08
	.zero		1


	//   ....[96]....
        /*0728*/ 	.word	0x00001dc0
        /*072c*/ 	.word	0x000000ff
        /*0730*/ 	.word	0x00000108
        /*0734*/ 	.short	0x010a
        /*0736*/ 	.byte	0x21
	.zero		1


	//   ....[97]....
        /*0738*/ 	.word	0x00001f70
        /*073c*/ 	.word	0x000000ff
        /*0740*/ 	.word	0x00000108
        /*0744*/ 	.short	0x010a
        /*0746*/ 	.byte	0x08
	.zero		1


	//   ....[98]....
        /*0748*/ 	.word	0x00002070
        /*074c*/ 	.word	0x000000ff
        /*0750*/ 	.word	0x00000258
        /*0754*/ 	.short	0x0101
        /*0756*/ 	.byte	0x06
	.zero		1


	//   ....[99]....
        /*0758*/ 	.word	0x00002090
        /*075c*/ 	.word	0x000000ff
        /*0760*/ 	.word	0x00000108
        /*0764*/ 	.short	0x010a
        /*0766*/ 	.byte	0x08
	.zero		1


	//   ....[100]....
        /*0768*/ 	.word	0x00002110
        /*076c*/ 	.word	0x000000ff
        /*0770*/ 	.word	0x00000108
        /*0774*/ 	.short	0x010a
        /*0776*/ 	.byte	0x11
	.zero		1


	//   ....[101]....
        /*0778*/ 	.word	0x000022a0
        /*077c*/ 	.word	0x000000ff
        /*0780*/ 	.word	0x00000108
        /*0784*/ 	.short	0x010a
        /*0786*/ 	.byte	0x08
	.zero		1


	//   ....[102]....
        /*0788*/ 	.word	0x000023f0
        /*078c*/ 	.word	0x00000002
        /*0790*/ 	.word	0x00000260
        /*0794*/ 	.short	0x010a
        /*0796*/ 	.byte	0xff
	.zero		1


	//   ....[103]....
        /*0798*/ 	.word	0x000024b0
        /*079c*/ 	.word	0x00000002
        /*07a0*/ 	.word	0x00000000
        /*07a4*/ 	.short	0x0101
        /*07a6*/ 	.byte	0xff
	.zero		1


	//   ....[104]....
        /*07a8*/ 	.word	0x00002a10
        /*07ac*/ 	.word	0x000000ff
        /*07b0*/ 	.word	0x00000000
        /*07b4*/ 	.short	0x010a
        /*07b6*/ 	.byte	0x04
	.zero		1


	//   ....[105]....
        /*07b8*/ 	.word	0x00002aa0
        /*07bc*/ 	.word	0x000000ff
        /*07c0*/ 	.word	0x00000000
        /*07c4*/ 	.short	0x010a
        /*07c6*/ 	.byte	0x04
	.zero		1


	//   ....[106]....
        /*07c8*/ 	.word	0x00002b30
        /*07cc*/ 	.word	0x000000ff
        /*07d0*/ 	.word	0x00000000
        /*07d4*/ 	.short	0x010a
        /*07d6*/ 	.byte	0x04
	.zero		1


	//   ....[107]....
        /*07d8*/ 	.word	0x00002bc0
        /*07dc*/ 	.word	0x000000ff
        /*07e0*/ 	.word	0x00000000
        /*07e4*/ 	.short	0x010a
        /*07e6*/ 	.byte	0x04
	.zero		1


	//   ....[108]....
        /*07e8*/ 	.word	0x00002c50
        /*07ec*/ 	.word	0x000000ff
        /*07f0*/ 	.word	0x00000000
        /*07f4*/ 	.short	0x010a
        /*07f6*/ 	.byte	0x04
	.zero		1


	//   ....[109]....
        /*07f8*/ 	.word	0x00002ce0
        /*07fc*/ 	.word	0x000000ff
        /*0800*/ 	.word	0x00000000
        /*0804*/ 	.short	0x010a
        /*0806*/ 	.byte	0x04
	.zero		1


	//   ....[110]....
        /*0808*/ 	.word	0x00002d70
        /*080c*/ 	.word	0x000000ff
        /*0810*/ 	.word	0x00000000
        /*0814*/ 	.short	0x010a
        /*0816*/ 	.byte	0x04
	.zero		1


	//   ....[111]....
        /*0818*/ 	.word	0x00002e00
        /*081c*/ 	.word	0x000000ff
        /*0820*/ 	.word	0x00000000
        /*0824*/ 	.short	0x010a
        /*0826*/ 	.byte	0x04
	.zero		1


	//   ....[112]....
        /*0828*/ 	.word	0x00002e90
        /*082c*/ 	.word	0x000000ff
        /*0830*/ 	.word	0x00000000
        /*0834*/ 	.short	0x010a
        /*0836*/ 	.byte	0x04
	.zero		1


	//   ....[113]....
        /*0838*/ 	.word	0x00002f20
        /*083c*/ 	.word	0x000000ff
        /*0840*/ 	.word	0x00000000
        /*0844*/ 	.short	0x010a
        /*0846*/ 	.byte	0x04
	.zero		1


	//   ....[114]....
        /*0848*/ 	.word	0x00002fb0
        /*084c*/ 	.word	0x000000ff
        /*0850*/ 	.word	0x00000000
        /*0854*/ 	.short	0x010a
        /*0856*/ 	.byte	0x04
	.zero		1


	//   ....[115]....
        /*0858*/ 	.word	0x00003040
        /*085c*/ 	.word	0x000000ff
        /*0860*/ 	.word	0x00000000
        /*0864*/ 	.short	0x010a
        /*0866*/ 	.byte	0x04
	.zero		1


	//   ....[116]....
        /*0868*/ 	.word	0x000030d0
        /*086c*/ 	.word	0x000000ff
        /*0870*/ 	.word	0x00000000
        /*0874*/ 	.short	0x010a
        /*0876*/ 	.byte	0x04
	.zero		1


	//   ....[117]....
        /*0878*/ 	.word	0x00003160
        /*087c*/ 	.word	0x000000ff
        /*0880*/ 	.word	0x00000000
        /*0884*/ 	.short	0x010a
        /*0886*/ 	.byte	0x04
	.zero		1


	//   ....[118]....
        /*0888*/ 	.word	0x000031f0
        /*088c*/ 	.word	0x000000ff
        /*0890*/ 	.word	0x00000000
        /*0894*/ 	.short	0x010a
        /*0896*/ 	.byte	0x04
	.zero		1


	//   ....[119]....
        /*0898*/ 	.word	0x00003280
        /*089c*/ 	.word	0x000000ff
        /*08a0*/ 	.word	0x00000000
        /*08a4*/ 	.short	0x010a
        /*08a6*/ 	.byte	0x04
	.zero		1


	//   ....[120]....
        /*08a8*/ 	.word	0x00003310
        /*08ac*/ 	.word	0x000000ff
        /*08b0*/ 	.word	0x00000000
        /*08b4*/ 	.short	0x010a
        /*08b6*/ 	.byte	0x04
	.zero		1


	//   ....[121]....
        /*08b8*/ 	.word	0x000033a0
        /*08bc*/ 	.word	0x000000ff
        /*08c0*/ 	.word	0x00000000
        /*08c4*/ 	.short	0x010a
        /*08c6*/ 	.byte	0x04
	.zero		1


	//   ....[122]....
        /*08c8*/ 	.word	0x00003430
        /*08cc*/ 	.word	0x000000ff
        /*08d0*/ 	.word	0x00000000
        /*08d4*/ 	.short	0x010a
        /*08d6*/ 	.byte	0x04
	.zero		1


	//   ....[123]....
        /*08d8*/ 	.word	0x000034c0
        /*08dc*/ 	.word	0x000000ff
        /*08e0*/ 	.word	0x00000000
        /*08e4*/ 	.short	0x010a
        /*08e6*/ 	.byte	0x04
	.zero		1


	//   ....[124]....
        /*08e8*/ 	.word	0x00003550
        /*08ec*/ 	.word	0x000000ff
        /*08f0*/ 	.word	0x00000000
        /*08f4*/ 	.short	0x010a
        /*08f6*/ 	.byte	0x04
	.zero		1


	//   ....[125]....
        /*08f8*/ 	.word	0x000035e0
        /*08fc*/ 	.word	0x000000ff
        /*0900*/ 	.word	0x00000000
        /*0904*/ 	.short	0x010a
        /*0906*/ 	.byte	0x04
	.zero		1


	//   ....[126]....
        /*0908*/ 	.word	0x00003670
        /*090c*/ 	.word	0x000000ff
        /*0910*/ 	.word	0x00000000
        /*0914*/ 	.short	0x010a
        /*0916*/ 	.byte	0x04
	.zero		1


	//   ....[127]....
        /*0918*/ 	.word	0x00003700
        /*091c*/ 	.word	0x000000ff
        /*0920*/ 	.word	0x00000000
        /*0924*/ 	.short	0x010a
        /*0926*/ 	.byte	0x04
	.zero		1


	//   ....[128]....
        /*0928*/ 	.word	0x00003790
        /*092c*/ 	.word	0x000000ff
        /*0930*/ 	.word	0x00000000
        /*0934*/ 	.short	0x010a
        /*0936*/ 	.byte	0x04
	.zero		1


	//   ....[129]....
        /*0938*/ 	.word	0x00003820
        /*093c*/ 	.word	0x000000ff
        /*0940*/ 	.word	0x00000000
        /*0944*/ 	.short	0x010a
        /*0946*/ 	.byte	0x04
	.zero		1


	//   ....[130]....
        /*0948*/ 	.word	0x000038b0
        /*094c*/ 	.word	0x000000ff
        /*0950*/ 	.word	0x00000000
        /*0954*/ 	.short	0x010a
        /*0956*/ 	.byte	0x04
	.zero		1


	//   ....[131]....
        /*0958*/ 	.word	0x00003940
        /*095c*/ 	.word	0x000000ff
        /*0960*/ 	.word	0x00000000
        /*0964*/ 	.short	0x010a
        /*0966*/ 	.byte	0x04
	.zero		1


	//   ....[132]....
        /*0968*/ 	.word	0x000039d0
        /*096c*/ 	.word	0x000000ff
        /*0970*/ 	.word	0x00000000
        /*0974*/ 	.short	0x010a
        /*0976*/ 	.byte	0x04
	.zero		1


	//   ....[133]....
        /*0978*/ 	.word	0x00003a60
        /*097c*/ 	.word	0x000000ff
        /*0980*/ 	.word	0x00000000
        /*0984*/ 	.short	0x010a
        /*0986*/ 	.byte	0x04
	.zero		1


	//   ....[134]....
        /*0988*/ 	.word	0x00003af0
        /*098c*/ 	.word	0x000000ff
        /*0990*/ 	.word	0x00000000
        /*0994*/ 	.short	0x010a
        /*0996*/ 	.byte	0x04
	.zero		1


	//   ....[135]....
        /*0998*/ 	.word	0x00003b80
        /*099c*/ 	.word	0x000000ff
        /*09a0*/ 	.word	0x00000000
        /*09a4*/ 	.short	0x010a
        /*09a6*/ 	.byte	0x04
	.zero		1


	//   ....[136]....
        /*09a8*/ 	.word	0x00003c20
        /*09ac*/ 	.word	0x00000000
        /*09b0*/ 	.word	0x00000000
        /*09b4*/ 	.short	0x010a
        /*09b6*/ 	.byte	0xff
	.zero		1


	//   ....[137]....
        /*09b8*/ 	.word	0x00003d50
        /*09bc*/ 	.word	0x00000000
        /*09c0*/ 	.word	0x000002c0
        /*09c4*/ 	.short	0x010a
        /*09c6*/ 	.byte	0xff
	.zero		1


	//   ....[138]....
        /*09c8*/ 	.word	0x00003dc0
        /*09cc*/ 	.word	0x00000000
        /*09d0*/ 	.word	0x00000000
        /*09d4*/ 	.short	0x0101
        /*09d6*/ 	.byte	0xff
	.zero		1


	//   ....[139]....
        /*09d8*/ 	.word	0x00003de0
        /*09dc*/ 	.word	0x000000ff
        /*09e0*/ 	.word	0x00000270
        /*09e4*/ 	.short	0x010a
        /*09e6*/ 	.byte	0x05
	.zero		1


	//   ....[140]....
        /*09e8*/ 	.word	0x00003f00
        /*09ec*/ 	.word	0x00000000
        /*09f0*/ 	.word	0x00000260
        /*09f4*/ 	.short	0x010a
        /*09f6*/ 	.byte	0xff
	.zero		1


	//   ....[141]....
        /*09f8*/ 	.word	0x00004000
        /*09fc*/ 	.word	0x00000000
        /*0a00*/ 	.word	0x00000000
        /*0a04*/ 	.short	0x0101
        /*0a06*/ 	.byte	0xff
	.zero		1


	//   ....[142]....
        /*0a08*/ 	.word	0x00004090
        /*0a0c*/ 	.word	0x000000ff
        /*0a10*/ 	.word	0x00000270
        /*0a14*/ 	.short	0x0106
        /*0a16*/ 	.byte	0x05
	.zero		1


	//   ....[143]....
        /*0a18*/ 	.word	0x000040b0
        /*0a1c*/ 	.word	0x000000ff
        /*0a20*/ 	.word	0x00000270
        /*0a24*/ 	.short	0x010a
        /*0a26*/ 	.byte	0x05
	.zero		1


	//   ....[144]....
        /*0a28*/ 	.word	0x00004140
        /*0a2c*/ 	.word	0x000000ff
        /*0a30*/ 	.word	0x00000270
        /*0a34*/ 	.short	0x0106
        /*0a36*/ 	.byte	0x04
	.zero		1


	//   ....[145]....
        /*0a38*/ 	.word	0x00004180
        /*0a3c*/ 	.word	0x00000000
        /*0a40*/ 	.word	0x00000270
        /*0a44*/ 	.short	0x010a
        /*0a46*/ 	.byte	0xff
	.zero		1


	//   ....[146]....
        /*0a48*/ 	.word	0x000043c0
        /*0a4c*/ 	.word	0x000000ff
        /*0a50*/ 	.word	0x00000008
        /*0a54*/ 	.short	0x010a
        /*0a56*/ 	.byte	0x06
	.zero		1


	//   ....[147]....
        /*0a58*/ 	.word	0x000043e0
        /*0a5c*/ 	.word	0x000000ff
        /*0a60*/ 	.word	0x00000008
        /*0a64*/ 	.short	0x010a
        /*0a66*/ 	.byte	0x06
	.zero		1


	//   ....[148]....
        /*0a68*/ 	.word	0x00004570
        /*0a6c*/ 	.word	0x000000ff
        /*0a70*/ 	.word	0x00000008
        /*0a74*/ 	.short	0x010a
        /*0a76*/ 	.byte	0x06
	.zero		1


	//   ....[149]....
        /*0a78*/ 	.word	0x00004590
        /*0a7c*/ 	.word	0x000000ff
        /*0a80*/ 	.word	0x00000008
        /*0a84*/ 	.short	0x010a
        /*0a86*/ 	.byte	0x06
	.zero		1


	//   ....[150]....
        /*0a88*/ 	.word	0x00004650
        /*0a8c*/ 	.word	0x000000ff
        /*0a90*/ 	.word	0x00000000
        /*0a94*/ 	.short	0x0101
        /*0a96*/ 	.byte	0x07
	.zero		1


	//   ....[151]....
        /*0a98*/ 	.word	0x00004930
        /*0a9c*/ 	.word	0x00000000
        /*0aa0*/ 	.word	0x00000260
        /*0aa4*/ 	.short	0x010a
        /*0aa6*/ 	.byte	0xff
	.zero		1


	//   ....[152]....
        /*0aa8*/ 	.word	0x000049f0
        /*0aac*/ 	.word	0x00000000
        /*0ab0*/ 	.word	0x00000000
        /*0ab4*/ 	.short	0x0101
        /*0ab6*/ 	.byte	0xff
	.zero		1


	//   ....[153]....
        /*0ab8*/ 	.word	0x00004aa0
        /*0abc*/ 	.word	0x000000ff
        /*0ac0*/ 	.word	0x00000000
        /*0ac4*/ 	.short	0x010a
        /*0ac6*/ 	.byte	0x06
	.zero		1


	//   ....[154]....
        /*0ac8*/ 	.word	0x00004ab0
        /*0acc*/ 	.word	0x000000ff
        /*0ad0*/ 	.word	0x000002a0
        /*0ad4*/ 	.short	0x010a
        /*0ad6*/ 	.byte	0x0b
	.zero		1


	//   ....[155]....
        /*0ad8*/ 	.word	0x00004b70
        /*0adc*/ 	.word	0x000000ff
        /*0ae0*/ 	.word	0x00000000
        /*0ae4*/ 	.short	0x010a
        /*0ae6*/ 	.byte	0x09
	.zero		1


	//   ....[156]....
        /*0ae8*/ 	.word	0x00004cb0
        /*0aec*/ 	.word	0x000000ff
        /*0af0*/ 	.word	0x00000000
        /*0af4*/ 	.short	0x010a
        /*0af6*/ 	.byte	0x06
	.zero		1


	//   ....[157]....
        /*0af8*/ 	.word	0x00004eb0
        /*0afc*/ 	.word	0x000000ff
        /*0b00*/ 	.word	0x00000000
        /*0b04*/ 	.short	0x010a
        /*0b06*/ 	.byte	0x07
	.zero		1


	//   ....[158]....
        /*0b08*/ 	.word	0x00004f40
        /*0b0c*/ 	.word	0x000000ff
        /*0b10*/ 	.word	0x00000000
        /*0b14*/ 	.short	0x010a
        /*0b16*/ 	.byte	0x07
	.zero		1


	//   ....[159]....
        /*0b18*/ 	.word	0x00004fd0
        /*0b1c*/ 	.word	0x000000ff
        /*0b20*/ 	.word	0x00000000
        /*0b24*/ 	.short	0x010a
        /*0b26*/ 	.byte	0x07
	.zero		1


	//   ....[160]....
        /*0b28*/ 	.word	0x00005070
        /*0b2c*/ 	.word	0x00000000
        /*0b30*/ 	.word	0x00000000
        /*0b34*/ 	.short	0x010a
        /*0b36*/ 	.byte	0xff
	.zero		1


	//   ....[161]....
        /*0b38*/ 	.word	0x000050b0
        /*0b3c*/ 	.word	0x00000000
        /*0b40*/ 	.word	0x00000000
        /*0b44*/ 	.short	0x010a
        /*0b46*/ 	.byte	0xff
	.zero		1


	//   ....[162]....
        /*0b48*/ 	.word	0x00005120
        /*0b4c*/ 	.word	0x000000ff
        /*0b50*/ 	.word	0x00000000
        /*0b54*/ 	.short	0x0101
        /*0b56*/ 	.byte	0x05
	.zero		1


	//   ....[163]....
        /*0b58*/ 	.word	0x00005160
        /*0b5c*/ 	.word	0x000000ff
        /*0b60*/ 	.word	0x000002e0
        /*0b64*/ 	.short	0x010a
        /*0b66*/ 	.byte	0x08
	.zero		1


	//   ....[164]....
        /*0b68*/ 	.word	0x000051b0
        /*0b6c*/ 	.word	0x000000ff
        /*0b70*/ 	.word	0x00000000
        /*0b74*/ 	.short	0x0101
        /*0b76*/ 	.byte	0x05
	.zero		1


	//   ....[165]....
        /*0b78*/ 	.word	0x00005600
        /*0b7c*/ 	.word	0x00000000
        /*0b80*/ 	.word	0x00000260
        /*0b84*/ 	.short	0x010a
        /*0b86*/ 	.byte	0xff
	.zero		1


	//   ....[166]....
        /*0b88*/ 	.word	0x000056c0
        /*0b8c*/ 	.word	0x00000000
        /*0b90*/ 	.word	0x00000000
        /*0b94*/ 	.short	0x0101
        /*0b96*/ 	.byte	0xff
	.zero		1


	//   ....[167]....
        /*0b98*/ 	.word	0x000059e0
        /*0b9c*/ 	.word	0x000000ff
        /*0ba0*/ 	.word	0x00000258
        /*0ba4*/ 	.short	0x010a
        /*0ba6*/ 	.byte	0x07
	.zero		1


	//   ....[168]....
        /*0ba8*/ 	.word	0x00005bd0
        /*0bac*/ 	.word	0x000000ff
        /*0bb0*/ 	.word	0x00000230
        /*0bb4*/ 	.short	0x010a
        /*0bb6*/ 	.byte	0x07
	.zero		1


	//   ....[169]....
        /*0bb8*/ 	.word	0x00005dc0
        /*0bbc*/ 	.word	0x000000ff
        /*0bc0*/ 	.word	0x00000210
        /*0bc4*/ 	.short	0x010b
        /*0bc6*/ 	.byte	0x07
	.zero		1


	//   ....[170]....
        /*0bc8*/ 	.word	0x00005dd0
        /*0bcc*/ 	.word	0x000000ff
        /*0bd0*/ 	.word	0x00000000
        /*0bd4*/ 	.short	0x0101
        /*0bd6*/ 	.byte	0x0e
	.zero		1


	//   ....[171]....
        /*0bd8*/ 	.word	0x00005de0
        /*0bdc*/ 	.word	0x000000ff
        /*0be0*/ 	.word	0x00000238
        /*0be4*/ 	.short	0x010a
        /*0be6*/ 	.byte	0x07
	.zero		1


	//   ....[172]....
        /*0be8*/ 	.word	0x00005f90
        /*0bec*/ 	.word	0x000000ff
        /*0bf0*/ 	.word	0x00000218
        /*0bf4*/ 	.short	0x010b
        /*0bf6*/ 	.byte	0x07
	.zero		1


	//   ....[173]....
        /*0bf8*/ 	.word	0x00005fa0
        /*0bfc*/ 	.word	0x000000ff
        /*0c00*/ 	.word	0x00000000
        /*0c04*/ 	.short	0x0101
        /*0c06*/ 	.byte	0x0e
	.zero		1


	//   ....[174]....
        /*0c08*/ 	.word	0x00005fb0
        /*0c0c*/ 	.word	0x000000ff
        /*0c10*/ 	.word	0x00000240
        /*0c14*/ 	.short	0x010a
        /*0c16*/ 	.byte	0x07
	.zero		1


	//   ....[175]....
        /*0c18*/ 	.word	0x000061a0
        /*0c1c*/ 	.word	0x000000ff
        /*0c20*/ 	.word	0x00000220
        /*0c24*/ 	.short	0x010b
        /*0c26*/ 	.byte	0x07
	.zero		1


	//   ....[176]....
        /*0c28*/ 	.word	0x00006210
        /*0c2c*/ 	.word	0x000000ff
        /*0c30*/ 	.word	0x00000000
        /*0c34*/ 	.short	0x0101
        /*0c36*/ 	.byte	0x0e
	.zero		1


	//   ....[177]....
        /*0c38*/ 	.word	0x00006220
        /*0c3c*/ 	.word	0x000000ff
        /*0c40*/ 	.word	0x00000248
        /*0c44*/ 	.short	0x010a
        /*0c46*/ 	.byte	0x07
	.zero		1


	//   ....[178]....
        /*0c48*/ 	.word	0x000064c0
        /*0c4c*/ 	.word	0x000000ff
        /*0c50*/ 	.word	0x00000228
        /*0c54*/ 	.short	0x010b
        /*0c56*/ 	.byte	0x07
	.zero		1


	//   ....[179]....
        /*0c58*/ 	.word	0x000064e0
        /*0c5c*/ 	.word	0x000000ff
        /*0c60*/ 	.word	0x00000000
        /*0c64*/ 	.short	0x0101
        /*0c66*/ 	.byte	0x0d
	.zero		1


	//   ....[180]....
        /*0c68*/ 	.word	0x00006510
        /*0c6c*/ 	.word	0x000000ff
        /*0c70*/ 	.word	0x00000230
        /*0c74*/ 	.short	0x010a
        /*0c76*/ 	.byte	0x07
	.zero		1


	//   ....[181]....
        /*0c78*/ 	.word	0x00006530
        /*0c7c*/ 	.word	0x000000ff
        /*0c80*/ 	.word	0x00000238
        /*0c84*/ 	.short	0x010a
        /*0c86*/ 	.byte	0x07
	.zero		1


	//   ....[182]....
        /*0c88*/ 	.word	0x00006550
        /*0c8c*/ 	.word	0x000000ff
        /*0c90*/ 	.word	0x00000240
        /*0c94*/ 	.short	0x010a
        /*0c96*/ 	.byte	0x07
	.zero		1


	//   ....[183]....
        /*0c98*/ 	.word	0x00006590
        /*0c9c*/ 	.word	0x00000000
        /*0ca0*/ 	.word	0x00000248
        /*0ca4*/ 	.short	0x010a
        /*0ca6*/ 	.byte	0xff
	.zero		1


	//   ....[184]....
        /*0ca8*/ 	.word	0x000068c0
        /*0cac*/ 	.word	0x00000000
        /*0cb0*/ 	.word	0x00000260
        /*0cb4*/ 	.short	0x010a
        /*0cb6*/ 	.byte	0xff
	.zero		1


	//   ....[185]....
        /*0cb8*/ 	.word	0x000069d0
        /*0cbc*/ 	.word	0x00000000
        /*0cc0*/ 	.word	0x00000000
        /*0cc4*/ 	.short	0x0101
        /*0cc6*/ 	.byte	0xff
	.zero		1


	//   ....[186]....
        /*0cc8*/ 	.word	0x000073c0
        /*0ccc*/ 	.word	0x00000003
        /*0cd0*/ 	.word	0x00000210
        /*0cd4*/ 	.short	0x010a
        /*0cd6*/ 	.byte	0xff
	.zero		1


	//   ....[187]....
        /*0cd8*/ 	.word	0x000073d0
        /*0cdc*/ 	.word	0x0000006f
        /*0ce0*/ 	.word	0x00000280
        /*0ce4*/ 	.short	0x010a
        /*0ce6*/ 	.byte	0xff
	.zero		1


	//   ....[188]....
        /*0ce8*/ 	.word	0x00007570
        /*0cec*/ 	.word	0x00000003
        /*0cf0*/ 	.word	0x00000210
        /*0cf4*/ 	.short	0x010a
        /*0cf6*/ 	.byte	0xff
	.zero		1


	//   ....[189]....
        /*0cf8*/ 	.word	0x00007690
        /*0cfc*/ 	.word	0x00000000
        /*0d00*/ 	.word	0x00000000
        /*0d04*/ 	.short	0x0101
        /*0d06*/ 	.byte	0xff
	.zero		1


	//   ....[190]....
        /*0d08*/ 	.word	0x00007710
        /*0d0c*/ 	.word	0x0000006f
        /*0d10*/ 	.word	0x00000280
        /*0d14*/ 	.short	0x010a
        /*0d16*/ 	.byte	0xff
	.zero		1


	//   ....[191]....
        /*0d18*/ 	.word	0x000082b0
        /*0d1c*/ 	.word	0x00000000
        /*0d20*/ 	.word	0x00000210
        /*0d24*/ 	.short	0x010a
        /*0d26*/ 	.byte	0xff
	.zero		1


	//   ....[192]....
        /*0d28*/ 	.word	0x00008370
        /*0d2c*/ 	.word	0x00000000
        /*0d30*/ 	.word	0x00000210
        /*0d34*/ 	.short	0x010a
        /*0d36*/ 	.byte	0xff
	.zero		1


	//   ....[193]....
        /*0d38*/ 	.word	0x000084a0
        /*0d3c*/ 	.word	0x00000000
        /*0d40*/ 	.word	0x00000000
        /*0d44*/ 	.short	0x0101
        /*0d46*/ 	.byte	0xff
	.zero		1


	//   ....[194]....
        /*0d48*/ 	.word	0x00009050
        /*0d4c*/ 	.word	0x00000000
        /*0d50*/ 	.word	0x00000210
        /*0d54*/ 	.short	0x010a
        /*0d56*/ 	.byte	0xff
	.zero		1


	//   ....[195]....
        /*0d58*/ 	.word	0x00009110
        /*0d5c*/ 	.word	0x00000000
        /*0d60*/ 	.word	0x00000210
        /*0d64*/ 	.short	0x010a
        /*0d66*/ 	.byte	0xff
	.zero		1


	//   ....[196]....
        /*0d68*/ 	.word	0x00009240
        /*0d6c*/ 	.word	0x00000000
        /*0d70*/ 	.word	0x00000000
        /*0d74*/ 	.short	0x0101
        /*0d76*/ 	.byte	0xff
	.zero		1


	//   ....[197]....
        /*0d78*/ 	.word	0x00009e10
        /*0d7c*/ 	.word	0x00000000
        /*0d80*/ 	.word	0x00000210
        /*0d84*/ 	.short	0x010a
        /*0d86*/ 	.byte	0xff
	.zero		1


	//   ....[198]....
        /*0d88*/ 	.word	0x00009ed0
        /*0d8c*/ 	.word	0x00000000
        /*0d90*/ 	.word	0x00000210
        /*0d94*/ 	.short	0x010a
        /*0d96*/ 	.byte	0xff
	.zero		1


	//   ....[199]....
        /*0d98*/ 	.word	0x0000a000
        /*0d9c*/ 	.word	0x00000000
        /*0da0*/ 	.word	0x00000000
        /*0da4*/ 	.short	0x0101
        /*0da6*/ 	.byte	0xff
	.zero		1


	//   ....[200]....
        /*0da8*/ 	.word	0x0000a300
        /*0dac*/ 	.word	0x0000006f
        /*0db0*/ 	.word	0x00000000
        /*0db4*/ 	.short	0x0101
        /*0db6*/ 	.byte	0xff
	.zero		1


	//   ....[201]....
        /*0db8*/ 	.word	0x0000acb0
        /*0dbc*/ 	.word	0x00000002
        /*0dc0*/ 	.word	0x000002d0
        /*0dc4*/ 	.short	0x010a
        /*0dc6*/ 	.byte	0xff
	.zero		1


	//   ....[202]....
        /*0dc8*/ 	.word	0x0000ad10
        /*0dcc*/ 	.word	0x00000002
        /*0dd0*/ 	.word	0x00000108
        /*0dd4*/ 	.short	0x010a
        /*0dd6*/ 	.byte	0xff
	.zero		1


	//   ....[203]....
        /*0dd8*/ 	.word	0x0000ad70
        /*0ddc*/ 	.word	0x00000002
        /*0de0*/ 	.word	0x00000108
        /*0de4*/ 	.short	0x010a
        /*0de6*/ 	.byte	0xff
	.zero		1


	//   ....[204]....
        /*0de8*/ 	.word	0x0000adc0
        /*0dec*/ 	.word	0x00000002
        /*0df0*/ 	.word	0x00000260
        /*0df4*/ 	.short	0x010a
        /*0df6*/ 	.byte	0xff
	.zero		1


	//   ....[205]....
        /*0df8*/ 	.word	0x0000ae20
        /*0dfc*/ 	.word	0x00000000
        /*0e00*/ 	.word	0x00000000
        /*0e04*/ 	.short	0x010a
        /*0e06*/ 	.byte	0xff
	.zero		1


	//   ....[206]....
        /*0e08*/ 	.word	0x0000ae80
        /*0e0c*/ 	.word	0x00000000
        /*0e10*/ 	.word	0x00000000
        /*0e14*/ 	.short	0x010a
        /*0e16*/ 	.byte	0xff
	.zero		1


	//   ....[207]....
        /*0e18*/ 	.word	0x0000aee0
        /*0e1c*/ 	.word	0x00000000
        /*0e20*/ 	.word	0x00000000
        /*0e24*/ 	.short	0x010a
        /*0e26*/ 	.byte	0xff
	.zero		1


	//   ....[208]....
        /*0e28*/ 	.word	0x0000af40
        /*0e2c*/ 	.word	0x00000000
        /*0e30*/ 	.word	0x00000000
        /*0e34*/ 	.short	0x010a
        /*0e36*/ 	.byte	0xff
	.zero		1


	//   ....[209]....
        /*0e38*/ 	.word	0x0000afa0
        /*0e3c*/ 	.word	0x00000000
        /*0e40*/ 	.word	0x00000000
        /*0e44*/ 	.short	0x010a
        /*0e46*/ 	.byte	0xff
	.zero		1


	//   ....[210]....
        /*0e48*/ 	.word	0x0000b000
        /*0e4c*/ 	.word	0x00000000
        /*0e50*/ 	.word	0x00000000
        /*0e54*/ 	.short	0x010a
        /*0e56*/ 	.byte	0xff
	.zero		1


	//   ....[211]....
        /*0e58*/ 	.word	0x0000b060
        /*0e5c*/ 	.word	0x00000000
        /*0e60*/ 	.word	0x00000000
        /*0e64*/ 	.short	0x010a
        /*0e66*/ 	.byte	0xff
	.zero		1


	//   ....[212]....
        /*0e68*/ 	.word	0x0000b0c0
        /*0e6c*/ 	.word	0x00000000
        /*0e70*/ 	.word	0x00000000
        /*0e74*/ 	.short	0x010a
        /*0e76*/ 	.byte	0xff
	.zero		1


	//   ....[213]....
        /*0e78*/ 	.word	0x0000b120
        /*0e7c*/ 	.word	0x00000000
        /*0e80*/ 	.word	0x00000000
        /*0e84*/ 	.short	0x010a
        /*0e86*/ 	.byte	0xff
	.zero		1


	//   ....[214]....
        /*0e88*/ 	.word	0x0000b180
        /*0e8c*/ 	.word	0x00000000
        /*0e90*/ 	.word	0x00000000
        /*0e94*/ 	.short	0x010a
        /*0e96*/ 	.byte	0xff
	.zero		1


	//   ....[215]....
        /*0e98*/ 	.word	0x0000b1e0
        /*0e9c*/ 	.word	0x00000000
        /*0ea0*/ 	.word	0x00000000
        /*0ea4*/ 	.short	0x010a
        /*0ea6*/ 	.byte	0xff
	.zero		1


	//   ....[216]....
        /*0ea8*/ 	.word	0x0000b240
        /*0eac*/ 	.word	0x00000000
        /*0eb0*/ 	.word	0x00000000
        /*0eb4*/ 	.short	0x010a
        /*0eb6*/ 	.byte	0xff
	.zero		1


	//   ....[217]....
        /*0eb8*/ 	.word	0x0000b2a0
        /*0ebc*/ 	.word	0x00000000
        /*0ec0*/ 	.word	0x00000000
        /*0ec4*/ 	.short	0x010a
        /*0ec6*/ 	.byte	0xff
	.zero		1


	//   ....[218]....
        /*0ec8*/ 	.word	0x0000b300
        /*0ecc*/ 	.word	0x00000000
        /*0ed0*/ 	.word	0x00000000
        /*0ed4*/ 	.short	0x010a
        /*0ed6*/ 	.byte	0xff
	.zero		1


	//   ....[219]....
        /*0ed8*/ 	.word	0x0000b360
        /*0edc*/ 	.word	0x00000000
        /*0ee0*/ 	.word	0x00000000
        /*0ee4*/ 	.short	0x010a
        /*0ee6*/ 	.byte	0xff
	.zero		1


	//   ....[220]....
        /*0ee8*/ 	.word	0x0000b3c0
        /*0eec*/ 	.word	0x00000000
        /*0ef0*/ 	.word	0x00000000
        /*0ef4*/ 	.short	0x010a
        /*0ef6*/ 	.byte	0xff
	.zero		1


	//   ....[221]....
        /*0ef8*/ 	.word	0x0000b420
        /*0efc*/ 	.word	0x00000000
        /*0f00*/ 	.word	0x00000000
        /*0f04*/ 	.short	0x010a
        /*0f06*/ 	.byte	0xff
	.zero		1


	//   ....[222]....
        /*0f08*/ 	.word	0x0000b480
        /*0f0c*/ 	.word	0x00000000
        /*0f10*/ 	.word	0x00000000
        /*0f14*/ 	.short	0x010a
        /*0f16*/ 	.byte	0xff
	.zero		1


	//   ....[223]....
        /*0f18*/ 	.word	0x0000b4e0
        /*0f1c*/ 	.word	0x00000000
        /*0f20*/ 	.word	0x00000000
        /*0f24*/ 	.short	0x010a
        /*0f26*/ 	.byte	0xff
	.zero		1


	//   ....[224]....
        /*0f28*/ 	.word	0x0000b540
        /*0f2c*/ 	.word	0x00000000
        /*0f30*/ 	.word	0x00000000
        /*0f34*/ 	.short	0x010a
        /*0f36*/ 	.byte	0xff
	.zero		1


	//   ....[225]....
        /*0f38*/ 	.word	0x0000b5a0
        /*0f3c*/ 	.word	0x00000000
        /*0f40*/ 	.word	0x00000000
        /*0f44*/ 	.short	0x010a
        /*0f46*/ 	.byte	0xff
	.zero		1


	//   ....[226]....
        /*0f48*/ 	.word	0x0000b600
        /*0f4c*/ 	.word	0x00000000
        /*0f50*/ 	.word	0x00000000
        /*0f54*/ 	.short	0x010a
        /*0f56*/ 	.byte	0xff
	.zero		1


	//   ....[227]....
        /*0f58*/ 	.word	0x0000b660
        /*0f5c*/ 	.word	0x00000000
        /*0f60*/ 	.word	0x00000000
        /*0f64*/ 	.short	0x010a
        /*0f66*/ 	.byte	0xff
	.zero		1


	//   ....[228]....
        /*0f68*/ 	.word	0x0000b6c0
        /*0f6c*/ 	.word	0x00000000
        /*0f70*/ 	.word	0x00000000
        /*0f74*/ 	.short	0x010a
        /*0f76*/ 	.byte	0xff
	.zero		1


	//   ....[229]....
        /*0f78*/ 	.word	0x0000b720
        /*0f7c*/ 	.word	0x00000000
        /*0f80*/ 	.word	0x00000000
        /*0f84*/ 	.short	0x010a
        /*0f86*/ 	.byte	0xff
	.zero		1


	//   ....[230]....
        /*0f88*/ 	.word	0x0000b780
        /*0f8c*/ 	.word	0x00000000
        /*0f90*/ 	.word	0x00000000
        /*0f94*/ 	.short	0x010a
        /*0f96*/ 	.byte	0xff
	.zero		1


	//   ....[231]....
        /*0f98*/ 	.word	0x0000b7e0
        /*0f9c*/ 	.word	0x00000000
        /*0fa0*/ 	.word	0x00000000
        /*0fa4*/ 	.short	0x010a
        /*0fa6*/ 	.byte	0xff
	.zero		1


	//   ....[232]....
        /*0fa8*/ 	.word	0x0000b840
        /*0fac*/ 	.word	0x00000000
        /*0fb0*/ 	.word	0x00000000
        /*0fb4*/ 	.short	0x010a
        /*0fb6*/ 	.byte	0xff
	.zero		1


	//   ....[233]....
        /*0fb8*/ 	.word	0x0000b8a0
        /*0fbc*/ 	.word	0x00000000
        /*0fc0*/ 	.word	0x00000000
        /*0fc4*/ 	.short	0x010a
        /*0fc6*/ 	.byte	0xff
	.zero		1


	//   ....[234]....
        /*0fc8*/ 	.word	0x0000b900
        /*0fcc*/ 	.word	0x00000000
        /*0fd0*/ 	.word	0x00000000
        /*0fd4*/ 	.short	0x010a
        /*0fd6*/ 	.byte	0xff
	.zero		1


	//   ....[235]....
        /*0fd8*/ 	.word	0x0000b960
        /*0fdc*/ 	.word	0x00000000
        /*0fe0*/ 	.word	0x00000000
        /*0fe4*/ 	.short	0x010a
        /*0fe6*/ 	.byte	0xff
	.zero		1


	//   ....[236]....
        /*0fe8*/ 	.word	0x0000b9c0
        /*0fec*/ 	.word	0x00000000
        /*0ff0*/ 	.word	0x00000000
        /*0ff4*/ 	.short	0x010a
        /*0ff6*/ 	.byte	0xff
	.zero		1


	//   ....[237]....
        /*0ff8*/ 	.word	0x0000ba10
        /*0ffc*/ 	.word	0x00000000
        /*1000*/ 	.word	0x000002c0
        /*1004*/ 	.short	0x010a
        /*1006*/ 	.byte	0xff
	.zero		1


	//   ....[238]....
        /*1008*/ 	.word	0x0000ba70
        /*100c*/ 	.word	0x00000000
        /*1010*/ 	.word	0x00000270
        /*1014*/ 	.short	0x010a
        /*1016*/ 	.byte	0xff
	.zero		1


	//   ....[239]....
        /*1018*/ 	.word	0x0000bac0
        /*101c*/ 	.word	0x00000000
        /*1020*/ 	.word	0x00000260
        /*1024*/ 	.short	0x010a
        /*1026*/ 	.byte	0xff
	.zero		1


	//   ....[240]....
        /*1028*/ 	.word	0x0000bb20
        /*102c*/ 	.word	0x00000000
        /*1030*/ 	.word	0x00000270
        /*1034*/ 	.short	0x010a
        /*1036*/ 	.byte	0xff
	.zero		1


	//   ....[241]....
        /*1038*/ 	.word	0x0000bb80
        /*103c*/ 	.word	0x00000004
        /*1040*/ 	.word	0x00000008
        /*1044*/ 	.short	0x010a
        /*1046*/ 	.byte	0xff
	.zero		1


	//   ....[242]....
        /*1048*/ 	.word	0x0000bc60
        /*104c*/ 	.word	0x00000002
        /*1050*/ 	.word	0x00000008
        /*1054*/ 	.short	0x010a
        /*1056*/ 	.byte	0xff
	.zero		1


	//   ....[243]....
        /*1058*/ 	.word	0x0000bcb0
        /*105c*/ 	.word	0x00000000
        /*1060*/ 	.word	0x00000260
        /*1064*/ 	.short	0x010a
        /*1066*/ 	.byte	0xff
	.zero		1


	//   ....[244]....
        /*1068*/ 	.word	0x0000bd10
        /*106c*/ 	.word	0x00000000
        /*1070*/ 	.word	0x000002a0
        /*1074*/ 	.short	0x010a
        /*1076*/ 	.byte	0xff
	.zero		1


	//   ....[245]....
        /*1078*/ 	.word	0x0000bd70
        /*107c*/ 	.word	0x00000000
        /*1080*/ 	.word	0x00000000
        /*1084*/ 	.short	0x010a
        /*1086*/ 	.byte	0xff
	.zero		1


	//   ....[246]....
        /*1088*/ 	.word	0x0000bdd0
        /*108c*/ 	.word	0x00000000
        /*1090*/ 	.word	0x00000000
        /*1094*/ 	.short	0x010a
        /*1096*/ 	.byte	0xff
	.zero		1


	//   ....[247]....
        /*1098*/ 	.word	0x0000be30
        /*109c*/ 	.word	0x00000000
        /*10a0*/ 	.word	0x00000000
        /*10a4*/ 	.short	0x010a
        /*10a6*/ 	.byte	0xff
	.zero		1


	//   ....[248]....
        /*10a8*/ 	.word	0x0000be90
        /*10ac*/ 	.word	0x00000000
        /*10b0*/ 	.word	0x00000000
        /*10b4*/ 	.short	0x010a
        /*10b6*/ 	.byte	0xff
	.zero		1


	//   ....[249]....
        /*10b8*/ 	.word	0x0000bef0
        /*10bc*/ 	.word	0x00000000
        /*10c0*/ 	.word	0x000002e0
        /*10c4*/ 	.short	0x010a
        /*10c6*/ 	.byte	0xff
	.zero		1


	//   ....[250]....
        /*10c8*/ 	.word	0x0000bf40
        /*10cc*/ 	.word	0x00000000
        /*10d0*/ 	.word	0x00000260
        /*10d4*/ 	.short	0x010a
        /*10d6*/ 	.byte	0xff
	.zero		1


	//   ....[251]....
        /*10d8*/ 	.word	0x0000bfa0
        /*10dc*/ 	.word	0x00000000
        /*10e0*/ 	.word	0x00000258
        /*10e4*/ 	.short	0x010a
        /*10e6*/ 	.byte	0xff
	.zero		1


	//   ....[252]....
        /*10e8*/ 	.word	0x0000c000
        /*10ec*/ 	.word	0x00000000
        /*10f0*/ 	.word	0x00000230
        /*10f4*/ 	.short	0x010a
        /*10f6*/ 	.byte	0xff
	.zero		1


	//   ....[253]....
        /*10f8*/ 	.word	0x0000c060
        /*10fc*/ 	.word	0x00000000
        /*1100*/ 	.word	0x00000238
        /*1104*/ 	.short	0x010a
        /*1106*/ 	.byte	0xff
	.zero		1


	//   ....[254]....
        /*1108*/ 	.word	0x0000c0c0
        /*110c*/ 	.word	0x00000000
        /*1110*/ 	.word	0x00000240
        /*1114*/ 	.short	0x010a
        /*1116*/ 	.byte	0xff
	.zero		1


	//   ....[255]....
        /*1118*/ 	.word	0x0000c120
        /*111c*/ 	.word	0x00000000
        /*1120*/ 	.word	0x00000248
        /*1124*/ 	.short	0x010a
        /*1126*/ 	.byte	0xff
	.zero		1


	//   ....[0]....
        /*1128*/ 	.word	0x0000c180
        /*112c*/ 	.word	0x00000000
        /*1130*/ 	.word	0x00000230
        /*1134*/ 	.short	0x010a
        /*1136*/ 	.byte	0xff
	.zero		1


	//   ....[1]....
        /*1138*/ 	.word	0x0000c1e0
        /*113c*/ 	.word	0x00000000
        /*1140*/ 	.word	0x00000238
        /*1144*/ 	.short	0x010a
        /*1146*/ 	.byte	0xff
	.zero		1


	//   ....[2]....
        /*1148*/ 	.word	0x0000c240
        /*114c*/ 	.word	0x00000000
        /*1150*/ 	.word	0x00000240
        /*1154*/ 	.short	0x010a
        /*1156*/ 	.byte	0xff
	.zero		1


	//   ....[3]....
        /*1158*/ 	.word	0x0000c290
        /*115c*/ 	.word	0x00000000
        /*1160*/ 	.word	0x00000260
        /*1164*/ 	.short	0x010a
        /*1166*/ 	.byte	0xff
	.zero		1


	//   ....[4]....
        /*1168*/ 	.word	0x0000c2e0
        /*116c*/ 	.word	0x00000003
        /*1170*/ 	.word	0x00000210
        /*1174*/ 	.short	0x010a
        /*1176*/ 	.byte	0xff
	.zero		1


	//   ....[5]....
        /*1178*/ 	.word	0x0000c330
        /*117c*/ 	.word	0x0000006f
        /*1180*/ 	.word	0x00000280
        /*1184*/ 	.short	0x010a
        /*1186*/ 	.byte	0xff
	.zero		1


	//   ....[6]....
        /*1188*/ 	.word	0x0000c380
        /*118c*/ 	.word	0x00000000
        /*1190*/ 	.word	0x00000210
        /*1194*/ 	.short	0x010a
        /*1196*/ 	.byte	0xff
	.zero		1


	//   ....[7]....
        /*1198*/ 	.word	0x0000c3d0
        /*119c*/ 	.word	0x00000000
        /*11a0*/ 	.word	0x00000210
        /*11a4*/ 	.short	0x010a
        /*11a6*/ 	.byte	0xff
	.zero		1


	//   ....[8]....
        /*11a8*/ 	.word	0x0000c420
        /*11ac*/ 	.word	0x00000000
        /*11b0*/ 	.word	0x00000210
        /*11b4*/ 	.short	0x010a
        /*11b6*/ 	.byte	0xff
	.zero		1


	//----- nvinfo : EIATTR_NUM_MBARRIERS
	.align		4
.L_48:
        /*11b8*/ 	.byte	0x03, 0x38
        /*11ba*/ 	.short	0x005d


	//----- nvinfo : EIATTR_EXIT_INSTR_OFFSETS
	.align		4
        /*11bc*/ 	.byte	0x04, 0x1c
        /*11be*/ 	.short	(.L_50 - .L_49)


	//   ....[0]....
.L_49:
        /*11c0*/ 	.word	0x00003c50


	//   ....[1]....
        /*11c4*/ 	.word	0x00004150


	//   ....[2]....
        /*11c8*/ 	.word	0x000041b0


	//   ....[3]....
        /*11cc*/ 	.word	0x000053e0


	//   ....[4]....
        /*11d0*/ 	.word	0x000065c0


	//   ....[5]....
        /*11d4*/ 	.word	0x00006600


	//   ....[6]....
        /*11d8*/ 	.word	0x0000aca0


	//----- nvinfo : EIATTR_MAX_THREADS
	.align		4
.L_50:
        /*11dc*/ 	.byte	0x04, 0x05
        /*11de*/ 	.short	(.L_52 - .L_51)
.L_51:
        /*11e0*/ 	.word	0x00000100
        /*11e4*/ 	.word	0x00000001
        /*11e8*/ 	.word	0x00000001


	//----- nvinfo : EIATTR_CRS_STACK_SIZE
	.align		4
.L_52:
        /*11ec*/ 	.byte	0x04, 0x1e
        /*11ee*/ 	.short	(.L_54 - .L_53)
.L_53:
        /*11f0*/ 	.word	0x00000000


	//----- nvinfo : EIATTR_CBANK_PARAM_SIZE
	.align		4
.L_54:
        /*11f4*/ 	.byte	0x03, 0x19
        /*11f6*/ 	.short	0x0800


	//----- nvinfo : EIATTR_PARAM_CBANK
	.align		4
        /*11f8*/ 	.byte	0x04, 0x0a
        /*11fa*/ 	.short	(.L_56 - .L_55)
	.align		4
.L_55:
        /*11fc*/ 	.word	index@(.nv.constant0._ZN7cutlass13device_kernelINS_4gemm6kernel13GemmUniversalIN4cute5tupleIJiiiiEEENS1_10collective13CollectiveMmaINS1_35MainloopSm100TmaUmmaWarpSpecializedILi33ELi2ELi4ENS5_IJNS4_1CILi2EEENSA_ILi1EEESC_EEEEENS5_IJNSA_ILi128EEENSA_ILi256EEENSA_ILi32EEEEEENS_12float_e5m2_tENS5_IJlSC_lEEESJ_SK_NS4_8TiledMMAINS4_8MMA_AtomIJNS4_10MMA_TraitsINS4_25SM100_MMA_F8F6F4_2x1SM_SSEJSJ_SJ_fSF_SG_NS4_17integral_constantINS4_4UMMA5MajorELSR_0EEESS_NSP_INSQ_7ScaleInELST_0EEESU_EEEEEENS4_6LayoutINS5_IJSC_SC_SC_EEENS5_IJNSA_ILi0EEESZ_SZ_EEEEENS5_IJNS4_10UnderscoreES12_S12_EEEEENS4_18SM100_TMA_2SM_LOADENS4_14ComposedLayoutINS4_7SwizzleILi1ELi4ELi3EEENS4_18smem_ptr_flag_bitsILi8EEENSX_INS5_IJNSA_ILi8EEESH_EEENS5_IJSH_SC_EEEEEEEvNS4_8identityES15_S1F_vS1G_EENS_8epilogue10collective18CollectiveEpilogueINS1I_23Sm100TmaWarpSpecializedILi4ELi2ELi32ELb0ELb0EEEJNS5_IJNSA_ILi64EEESG_SH_EEENS5_IJNSX_IS1N_SC_EENSX_INS5_IJSH_SB_EEENS5_IJSC_SF_EEEEEEEESJ_SK_SJ_SK_NS1I_6fusion15FusionCallbacksIS1M_NS1U_17LinearCombinationISJ_fSJ_fLNS_15FloatRoundStyleE2EEES1O_S1T_JEEENS4_5SM1004TMEM4LOAD26SM100_TMEM_LOAD_32dp32b32xENS4_13SM90_TMA_LOADES1F_NS4_39AutoVectorizingCopyWithAssumedAlignmentILi128EEENS4_14SM90_TMA_STOREES1F_S26_S26_EEEvvEEEEvNT_6ParamsE)
        /*1200*/ 	.short	0x0380
        /*1202*/ 	.short	0x0800


	//----- nvinfo : EIATTR_SW_WAR
	.align		4
.L_56:
        /*1204*/ 	.byte	0x04, 0x36
        /*1206*/ 	.short	(.L_58 - .L_57)
.L_57:
        /*1208*/ 	.word	0x00000008
.L_58:


//--------------------- .nv.callgraph             --------------------------
	.section	.nv.callgraph,"",@"SHT_CUDA_CALLGRAPH"
	.align	4
	.sectionentsize	8
	.align		4
        /*0000*/ 	.word	0x00000000
	.align		4
        /*0004*/ 	.word	0xffffffff
	.align		4
        /*0008*/ 	.word	index@(_ZN7cutlass13device_kernelINS_4gemm6kernel13GemmUniversalIN4cute5tupleIJiiiiEEENS1_10collective13CollectiveMmaINS1_35MainloopSm100TmaUmmaWarpSpecializedILi33ELi2ELi4ENS5_IJNS4_1CILi2EEENSA_ILi1EEESC_EEEEENS5_IJNSA_ILi128EEENSA_ILi256EEENSA_ILi32EEEEEENS_12float_e5m2_tENS5_IJlSC_lEEESJ_SK_NS4_8TiledMMAINS4_8MMA_AtomIJNS4_10MMA_TraitsINS4_25SM100_MMA_F8F6F4_2x1SM_SSEJSJ_SJ_fSF_SG_NS4_17integral_constantINS4_4UMMA5MajorELSR_0EEESS_NSP_INSQ_7ScaleInELST_0EEESU_EEEEEENS4_6LayoutINS5_IJSC_SC_SC_EEENS5_IJNSA_ILi0EEESZ_SZ_EEEEENS5_IJNS4_10UnderscoreES12_S12_EEEEENS4_18SM100_TMA_2SM_LOADENS4_14ComposedLayoutINS4_7SwizzleILi1ELi4ELi3EEENS4_18smem_ptr_flag_bitsILi8EEENSX_INS5_IJNSA_ILi8EEESH_EEENS5_IJSH_SC_EEEEEEEvNS4_8identityES15_S1F_vS1G_EENS_8epilogue10collective18CollectiveEpilogueINS1I_23Sm100TmaWarpSpecializedILi4ELi2ELi32ELb0ELb0EEEJNS5_IJNSA_ILi64EEESG_SH_EEENS5_IJNSX_IS1N_SC_EENSX_INS5_IJSH_SB_EEENS5_IJSC_SF_EEEEEEEESJ_SK_SJ_SK_NS1I_6fusion15FusionCallbacksIS1M_NS1U_17LinearCombinationISJ_fSJ_fLNS_15FloatRoundStyleE2EEES1O_S1T_JEEENS4_5SM1004TMEM4LOAD26SM100_TMEM_LOAD_32dp32b32xENS4_13SM90_TMA_LOADES1F_NS4_39AutoVectorizingCopyWithAssumedAlignmentILi128EEENS4_14SM90_TMA_STOREES1F_S26_S26_EEEvvEEEEvNT_6ParamsE)
	.align		4
        /*000c*/ 	.word	index@(__assertfail)
	.align		4
        /*0010*/ 	.word	0x00000000
	.align		4
        /*0014*/ 	.word	0xfffffffe
	.align		4
        /*0018*/ 	.word	0x00000000
	.align		4
        /*001c*/ 	.word	0xfffffffd
	.align		4
        /*0020*/ 	.word	0x00000000
	.align		4
        /*0024*/ 	.word	0xfffffffc


//--------------------- .nv.constant4             --------------------------
	.section	.nv.constant4,"a",@progbits
	.align	8
	.align		8
.nv.constant4:
        /*0000*/ 	.dword	__assertfail
	.align		8
        /*0008*/ 	.dword	__unnamed_1
	.align		8
        /*0010*/ 	.dword	__unnamed_2
	.align		8
        /*0018*/ 	.dword	__unnamed_3
	.align		8
        /*0020*/ 	.dword	_ZN39_INTERNAL_12252039_4_k_cu_6145c4b5_99484cuda3std3__45__cpo5beginE
	.align		8
        /*0028*/ 	.dword	_ZN39_INTERNAL_12252039_4_k_cu_6145c4b5_99484cuda3std3__45__cpo3endE
	.align		8
        /*0030*/ 	.dword	_ZN39_INTERNAL_12252039_4_k_cu_6145c4b5_99484cuda3std3__45__cpo6cbeginE
	.align		8
        /*0038*/ 	.dword	_ZN39_INTERNAL_12252039_4_k_cu_6145c4b5_99484cuda3std3__45__cpo4cendE
	.align		8
        /*0040*/ 	.dword	_ZN39_INTERNAL_12252039_4_k_cu_6145c4b5_99484cuda3std3__441_GLOBAL__N__12252039_4_k_cu_6145c4b5_99486ignoreE
	.align		8
        /*0048*/ 	.dword	_ZN39_INTERNAL_12252039_4_k_cu_6145c4b5_99484cuda3std3__419piecewise_constructE
	.align		8
        /*0050*/ 	.dword	_ZN39_INTERNAL_12252039_4_k_cu_6145c4b5_99484cuda3std3__48in_placeE
	.align		8
        /*0058*/ 	.dword	_ZN39_INTERNAL_12252039_4_k_cu_6145c4b5_99484cuda3std6ranges3__45__cpo4swapE
	.align		8
        /*0060*/ 	.dword	_ZN39_INTERNAL_12252039_4_k_cu_6145c4b5_99484cuda3std6ranges3__45__cpo9iter_moveE
	.align		8
        /*0068*/ 	.dword	_ZN39_INTERNAL_12252039_4_k_cu_6145c4b5_99484cute7productE
	.align		8
        /*0070*/ 	.dword	_ZN39_INTERNAL_12252039_4_k_cu_6145c4b5_99484cute1_E
	.align		8
        /*0078*/ 	.dword	$str$25
	.align		8
        /*0080*/ 	.dword	$str$26
	.align		8
        /*0088*/ 	.dword	$str$27
	.align		8
        /*0090*/ 	.dword	$str$28


//--------------------- .text._ZN7cutlass13device_kernelINS_4gemm6kernel13GemmUniversalIN4cute5tupleIJiiiiEEENS1_10collective13CollectiveMmaINS1_35MainloopSm100TmaUmmaWarpSpecializedILi33ELi2ELi4ENS5_IJNS4_1CILi2EEENSA_ILi1EEESC_EEEEENS5_IJNSA_ILi128EEENSA_ILi256EEENSA_ILi32EEEEEENS_12float_e5m2_tENS5_IJlSC_lEEESJ_SK_NS4_8TiledMMAINS4_8MMA_AtomIJNS4_10MMA_TraitsINS4_25SM100_MMA_F8F6F4_2x1SM_SSEJSJ_SJ_fSF_SG_NS4_17integral_constantINS4_4UMMA5MajorELSR_0EEESS_NSP_INSQ_7ScaleInELST_0EEESU_EEEEEENS4_6LayoutINS5_IJSC_SC_SC_EEENS5_IJNSA_ILi0EEESZ_SZ_EEEEENS5_IJNS4_10UnderscoreES12_S12_EEEEENS4_18SM100_TMA_2SM_LOADENS4_14ComposedLayoutINS4_7SwizzleILi1ELi4ELi3EEENS4_18smem_ptr_flag_bitsILi8EEENSX_INS5_IJNSA_ILi8EEESH_EEENS5_IJSH_SC_EEEEEEEvNS4_8identityES15_S1F_vS1G_EENS_8epilogue10collective18CollectiveEpilogueINS1I_23Sm100TmaWarpSpecializedILi4ELi2ELi32ELb0ELb0EEEJNS5_IJNSA_ILi64EEESG_SH_EEENS5_IJNSX_IS1N_SC_EENSX_INS5_IJSH_SB_EEENS5_IJSC_SF_EEEEEEEESJ_SK_SJ_SK_NS1I_6fusion15FusionCallbacksIS1M_NS1U_17LinearCombinationISJ_fSJ_fLNS_15FloatRoundStyleE2EEES1O_S1T_JEEENS4_5SM1004TMEM4LOAD26SM100_TMEM_LOAD_32dp32b32xENS4_13SM90_TMA_LOADES1F_NS4_39AutoVectorizingCopyWithAssumedAlignmentILi128EEENS4_14SM90_TMA_STOREES1F_S26_S26_EEEvvEEEEvNT_6ParamsE --------------------------
	.section	.text._ZN7cutlass13device_kernelINS_4gemm6kernel13GemmUniversalIN4cute5tupleIJiiiiEEENS1_10collective13CollectiveMmaINS1_35MainloopSm100TmaUmmaWarpSpecializedILi33ELi2ELi4ENS5_IJNS4_1CILi2EEENSA_ILi1EEESC_EEEEENS5_IJNSA_ILi128EEENSA_ILi256EEENSA_ILi32EEEEEENS_12float_e5m2_tENS5_IJlSC_lEEESJ_SK_NS4_8TiledMMAINS4_8MMA_AtomIJNS4_10MMA_TraitsINS4_25SM100_MMA_F8F6F4_2x1SM_SSEJSJ_SJ_fSF_SG_NS4_17integral_constantINS4_4UMMA5MajorELSR_0EEESS_NSP_INSQ_7ScaleInELST_0EEESU_EEEEEENS4_6LayoutINS5_IJSC_SC_SC_EEENS5_IJNSA_ILi0EEESZ_SZ_EEEEENS5_IJNS4_10UnderscoreES12_S12_EEEEENS4_18SM100_TMA_2SM_LOADENS4_14ComposedLayoutINS4_7SwizzleILi1ELi4ELi3EEENS4_18smem_ptr_flag_bitsILi8EEENSX_INS5_IJNSA_ILi8EEESH_EEENS5_IJSH_SC_EEEEEEEvNS4_8identityES15_S1F_vS1G_EENS_8epilogue10collective18CollectiveEpilogueINS1I_23Sm100TmaWarpSpecializedILi4ELi2ELi32ELb0ELb0EEEJNS5_IJNSA_ILi64EEESG_SH_EEENS5_IJNSX_IS1N_SC_EENSX_INS5_IJSH_SB_EEENS5_IJSC_SF_EEEEEEEESJ_SK_SJ_SK_NS1I_6fusion15FusionCallbacksIS1M_NS1U_17LinearCombinationISJ_fSJ_fLNS_15FloatRoundStyleE2EEES1O_S1T_JEEENS4_5SM1004TMEM4LOAD26SM100_TMEM_LOAD_32dp32b32xENS4_13SM90_TMA_LOADES1F_NS4_39AutoVectorizingCopyWithAssumedAlignmentILi128EEENS4_14SM90_TMA_STOREES1F_S26_S26_EEEvvEEEEvNT_6ParamsE,"ax",@progbits
	.align	128
.text._ZN7cutlass13device_kernelINS_4gemm6kernel13GemmUniversalIN4cute5tupleIJiiiiEEENS1_10collective13CollectiveMmaINS1_35MainloopSm100TmaUmmaWarpSpecializedILi33ELi2ELi4ENS5_IJNS4_1CILi2EEENSA_ILi1EEESC_EEEEENS5_IJNSA_ILi128EEENSA_ILi256EEENSA_ILi32EEEEEENS_12float_e5m2_tENS5_IJlSC_lEEESJ_SK_NS4_8TiledMMAINS4_8MMA_AtomIJNS4_10MMA_TraitsINS4_25SM100_MMA_F8F6F4_2x1SM_SSEJSJ_SJ_fSF_SG_NS4_17integral_constantINS4_4UMMA5MajorELSR_0EEESS_NSP_INSQ_7ScaleInELST_0EEESU_EEEEEENS4_6LayoutINS5_IJSC_SC_SC_EEENS5_IJNSA_ILi0EEESZ_SZ_EEEEENS5_IJNS4_10UnderscoreES12_S12_EEEEENS4_18SM100_TMA_2SM_LOADENS4_14ComposedLayoutINS4_7SwizzleILi1ELi4ELi3EEENS4_18smem_ptr_flag_bitsILi8EEENSX_INS5_IJNSA_ILi8EEESH_EEENS5_IJSH_SC_EEEEEEEvNS4_8identityES15_S1F_vS1G_EENS_8epilogue10collective18CollectiveEpilogueINS1I_23Sm100TmaWarpSpecializedILi4ELi2ELi32ELb0ELb0EEEJNS5_IJNSA_ILi64EEESG_SH_EEENS5_IJNSX_IS1N_SC_EENSX_INS5_IJSH_SB_EEENS5_IJSC_SF_EEEEEEEESJ_SK_SJ_SK_NS1I_6fusion15FusionCallbacksIS1M_NS1U_17LinearCombinationISJ_fSJ_fLNS_15FloatRoundStyleE2EEES1O_S1T_JEEENS4_5SM1004TMEM4LOAD26SM100_TMEM_LOAD_32dp32b32xENS4_13SM90_TMA_LOADES1F_NS4_39AutoVectorizingCopyWithAssumedAlignmentILi128EEENS4_14SM90_TMA_STOREES1F_S26_S26_EEEvvEEEEvNT_6ParamsE:
        .type           _ZN7cutlass13device_kernelINS_4gemm6kernel13GemmUniversalIN4cute5tupleIJiiiiEEENS1_10collective13CollectiveMmaINS1_35MainloopSm100TmaUmmaWarpSpecializedILi33ELi2ELi4ENS5_IJNS4_1CILi2EEENSA_ILi1EEESC_EEEEENS5_IJNSA_ILi128EEENSA_ILi256EEENSA_ILi32EEEEEENS_12float_e5m2_tENS5_IJlSC_lEEESJ_SK_NS4_8TiledMMAINS4_8MMA_AtomIJNS4_10MMA_TraitsINS4_25SM100_MMA_F8F6F4_2x1SM_SSEJSJ_SJ_fSF_SG_NS4_17integral_constantINS4_4UMMA5MajorELSR_0EEESS_NSP_INSQ_7ScaleInELST_0EEESU_EEEEEENS4_6LayoutINS5_IJSC_SC_SC_EEENS5_IJNSA_ILi0EEESZ_SZ_EEEEENS5_IJNS4_10UnderscoreES12_S12_EEEEENS4_18SM100_TMA_2SM_LOADENS4_14ComposedLayoutINS4_7SwizzleILi1ELi4ELi3EEENS4_18smem_ptr_flag_bitsILi8EEENSX_INS5_IJNSA_ILi8EEESH_EEENS5_IJSH_SC_EEEEEEEvNS4_8identityES15_S1F_vS1G_EENS_8epilogue10collective18CollectiveEpilogueINS1I_23Sm100TmaWarpSpecializedILi4ELi2ELi32ELb0ELb0EEEJNS5_IJNSA_ILi64EEESG_SH_EEENS5_IJNSX_IS1N_SC_EENSX_INS5_IJSH_SB_EEENS5_IJSC_SF_EEEEEEEESJ_SK_SJ_SK_NS1I_6fusion15FusionCallbacksIS1M_NS1U_17LinearCombinationISJ_fSJ_fLNS_15FloatRoundStyleE2EEES1O_S1T_JEEENS4_5SM1004TMEM4LOAD26SM100_TMEM_LOAD_32dp32b32xENS4_13SM90_TMA_LOADES1F_NS4_39AutoVectorizingCopyWithAssumedAlignmentILi128EEENS4_14SM90_TMA_STOREES1F_S26_S26_EEEvvEEEEvNT_6ParamsE,@function
        .size           _ZN7cutlass13device_kernelINS_4gemm6kernel13GemmUniversalIN4cute5tupleIJiiiiEEENS1_10collective13CollectiveMmaINS1_35MainloopSm100TmaUmmaWarpSpecializedILi33ELi2ELi4ENS5_IJNS4_1CILi2EEENSA_ILi1EEESC_EEEEENS5_IJNSA_ILi128EEENSA_ILi256EEENSA_ILi32EEEEEENS_12float_e5m2_tENS5_IJlSC_lEEESJ_SK_NS4_8TiledMMAINS4_8MMA_AtomIJNS4_10MMA_TraitsINS4_25SM100_MMA_F8F6F4_2x1SM_SSEJSJ_SJ_fSF_SG_NS4_17integral_constantINS4_4UMMA5MajorELSR_0EEESS_NSP_INSQ_7ScaleInELST_0EEESU_EEEEEENS4_6LayoutINS5_IJSC_SC_SC_EEENS5_IJNSA_ILi0EEESZ_SZ_EEEEENS5_IJNS4_10UnderscoreES12_S12_EEEEENS4_18SM100_TMA_2SM_LOADENS4_14ComposedLayoutINS4_7SwizzleILi1ELi4ELi3EEENS4_18smem_ptr_flag_bitsILi8EEENSX_INS5_IJNSA_ILi8EEESH_EEENS5_IJSH_SC_EEEEEEEvNS4_8identityES15_S1F_vS1G_EENS_8epilogue10collective18CollectiveEpilogueINS1I_23Sm100TmaWarpSpecializedILi4ELi2ELi32ELb0ELb0EEEJNS5_IJNSA_ILi64EEESG_SH_EEENS5_IJNSX_IS1N_SC_EENSX_INS5_IJSH_SB_EEENS5_IJSC_SF_EEEEEEEESJ_SK_SJ_SK_NS1I_6fusion15FusionCallbacksIS1M_NS1U_17LinearCombinationISJ_fSJ_fLNS_15FloatRoundStyleE2EEES1O_S1T_JEEENS4_5SM1004TMEM4LOAD26SM100_TMEM_LOAD_32dp32b32xENS4_13SM90_TMA_LOADES1F_NS4_39AutoVectorizingCopyWithAssumedAlignmentILi128EEENS4_14SM90_TMA_STOREES1F_S26_S26_EEEvvEEEEvNT_6ParamsE,(.L_x_279 - _ZN7cutlass13device_kernelINS_4gemm6kernel13GemmUniversalIN4cute5tupleIJiiiiEEENS1_10collective13CollectiveMmaINS1_35MainloopSm100TmaUmmaWarpSpecializedILi33ELi2ELi4ENS5_IJNS4_1CILi2EEENSA_ILi1EEESC_EEEEENS5_IJNSA_ILi128EEENSA_ILi256EEENSA_ILi32EEEEEENS_12float_e5m2_tENS5_IJlSC_lEEESJ_SK_NS4_8TiledMMAINS4_8MMA_AtomIJNS4_10MMA_TraitsINS4_25SM100_MMA_F8F6F4_2x1SM_SSEJSJ_SJ_fSF_SG_NS4_17integral_constantINS4_4UMMA5MajorELSR_0EEESS_NSP_INSQ_7ScaleInELST_0EEESU_EEEEEENS4_6LayoutINS5_IJSC_SC_SC_EEENS5_IJNSA_ILi0EEESZ_SZ_EEEEENS5_IJNS4_10UnderscoreES12_S12_EEEEENS4_18SM100_TMA_2SM_LOADENS4_14ComposedLayoutINS4_7SwizzleILi1ELi4ELi3EEENS4_18smem_ptr_flag_bitsILi8EEENSX_INS5_IJNSA_ILi8EEESH_EEENS5_IJSH_SC_EEEEEEEvNS4_8identityES15_S1F_vS1G_EENS_8epilogue10collective18CollectiveEpilogueINS1I_23Sm100TmaWarpSpecializedILi4ELi2ELi32ELb0ELb0EEEJNS5_IJNSA_ILi64EEESG_SH_EEENS5_IJNSX_IS1N_SC_EENSX_INS5_IJSH_SB_EEENS5_IJSC_SF_EEEEEEEESJ_SK_SJ_SK_NS1I_6fusion15FusionCallbacksIS1M_NS1U_17LinearCombinationISJ_fSJ_fLNS_15FloatRoundStyleE2EEES1O_S1T_JEEENS4_5SM1004TMEM4LOAD26SM100_TMEM_LOAD_32dp32b32xENS4_13SM90_TMA_LOADES1F_NS4_39AutoVectorizingCopyWithAssumedAlignmentILi128EEENS4_14SM90_TMA_STOREES1F_S26_S26_EEEvvEEEEvNT_6ParamsE)
        .other          _ZN7cutlass13device_kernelINS_4gemm6kernel13GemmUniversalIN4cute5tupleIJiiiiEEENS1_10collective13CollectiveMmaINS1_35MainloopSm100TmaUmmaWarpSpecializedILi33ELi2ELi4ENS5_IJNS4_1CILi2EEENSA_ILi1EEESC_EEEEENS5_IJNSA_ILi128EEENSA_ILi256EEENSA_ILi32EEEEEENS_12float_e5m2_tENS5_IJlSC_lEEESJ_SK_NS4_8TiledMMAINS4_8MMA_AtomIJNS4_10MMA_TraitsINS4_25SM100_MMA_F8F6F4_2x1SM_SSEJSJ_SJ_fSF_SG_NS4_17integral_constantINS4_4UMMA5MajorELSR_0EEESS_NSP_INSQ_7ScaleInELST_0EEESU_EEEEEENS4_6LayoutINS5_IJSC_SC_SC_EEENS5_IJNSA_ILi0EEESZ_SZ_EEEEENS5_IJNS4_10UnderscoreES12_S12_EEEEENS4_18SM100_TMA_2SM_LOADENS4_14ComposedLayoutINS4_7SwizzleILi1ELi4ELi3EEENS4_18smem_ptr_flag_bitsILi8EEENSX_INS5_IJNSA_ILi8EEESH_EEENS5_IJSH_SC_EEEEEEEvNS4_8identityES15_S1F_vS1G_EENS_8epilogue10collective18CollectiveEpilogueINS1I_23Sm100TmaWarpSpecializedILi4ELi2ELi32ELb0ELb0EEEJNS5_IJNSA_ILi64EEESG_SH_EEENS5_IJNSX_IS1N_SC_EENSX_INS5_IJSH_SB_EEENS5_IJSC_SF_EEEEEEEESJ_SK_SJ_SK_NS1I_6fusion15FusionCallbacksIS1M_NS1U_17LinearCombinationISJ_fSJ_fLNS_15FloatRoundStyleE2EEES1O_S1T_JEEENS4_5SM1004TMEM4LOAD26SM100_TMEM_LOAD_32dp32b32xENS4_13SM90_TMA_LOADES1F_NS4_39AutoVectorizingCopyWithAssumedAlignmentILi128EEENS4_14SM90_TMA_STOREES1F_S26_S26_EEEvvEEEEvNT_6ParamsE,@"STO_CUDA_ENTRY STV_DEFAULT"
_ZN7cutlass13device_kernelINS_4gemm6kernel13GemmUniversalIN4cute5tupleIJiiiiEEENS1_10collective13CollectiveMmaINS1_35MainloopSm100TmaUmmaWarpSpecializedILi33ELi2ELi4ENS5_IJNS4_1CILi2EEENSA_ILi1EEESC_EEEEENS5_IJNSA_ILi128EEENSA_ILi256EEENSA_ILi32EEEEEENS_12float_e5m2_tENS5_IJlSC_lEEESJ_SK_NS4_8TiledMMAINS4_8MMA_AtomIJNS4_10MMA_TraitsINS4_25SM100_MMA_F8F6F4_2x1SM_SSEJSJ_SJ_fSF_SG_NS4_17integral_constantINS4_4UMMA5MajorELSR_0EEESS_NSP_INSQ_7ScaleInELST_0EEESU_EEEEEENS4_6LayoutINS5_IJSC_SC_SC_EEENS5_IJNSA_ILi0EEESZ_SZ_EEEEENS5_IJNS4_10UnderscoreES12_S12_EEEEENS4_18SM100_TMA_2SM_LOADENS4_14ComposedLayoutINS4_7SwizzleILi1ELi4ELi3EEENS4_18smem_ptr_flag_bitsILi8EEENSX_INS5_IJNSA_ILi8EEESH_EEENS5_IJSH_SC_EEEEEEEvNS4_8identityES15_S1F_vS1G_EENS_8epilogue10collective18CollectiveEpilogueINS1I_23Sm100TmaWarpSpecializedILi4ELi2ELi32ELb0ELb0EEEJNS5_IJNSA_ILi64EEESG_SH_EEENS5_IJNSX_IS1N_SC_EENSX_INS5_IJSH_SB_EEENS5_IJSC_SF_EEEEEEEESJ_SK_SJ_SK_NS1I_6fusion15FusionCallbacksIS1M_NS1U_17LinearCombinationISJ_fSJ_fLNS_15FloatRoundStyleE2EEES1O_S1T_JEEENS4_5SM1004TMEM4LOAD26SM100_TMEM_LOAD_32dp32b32xENS4_13SM90_TMA_LOADES1F_NS4_39AutoVectorizingCopyWithAssumedAlignmentILi128EEENS4_14SM90_TMA_STOREES1F_S26_S26_EEEvvEEEEvNT_6ParamsE:
[----:B------:R-:W1:Y:S01]  /*0000*/  LDC R1, c[0x0][0x37c] ;  /* 0x0000df00ff017b82 */ /* 0x000e620000000800 */
[----:B------:R-:W2:Y:S01]  /*0010*/  S2R R109, SR_TID.X ;  /* 0x00000000006d7919 */ /* 0x000ea20000002100 */
[----:B------:R-:W3:Y:S06]  /*0020*/  LDCU.64 UR6, c[0x0][0x890] ;  /* 0x00011200ff0677ac */ /* 0x000eec0008000a00 */
[----:B------:R-:W4:Y:S01]  /*0030*/  S2UR UR37, SR_CgaCtaId ;  /* 0x00000000002579c3 */ /* 0x000f220000008800 */
[----:B------:R-:W-:Y:S02]  /*0040*/  PRMT R96, RZ, 0x7610, R96 ;  /* 0x00007610ff607816 */ /* 0x000fe40000000060 */
[----:B------:R-:W-:Y:S01]  /*0050*/  ELECT P1, URZ, PT ;  /* 0x0000000000ff782f */ /* 0x000fe20003820000 */
[----:B------:R-:W1:Y:S01]  /*0060*/  LDCU.64 UR46, c[0x0][0x358] ;  /* 0x00006b00ff2e77ac */ /* 0x000e620008000a00 */
[----:B---3--:R-:W-:-:S04]  /*0070*/  UISETP.NE.U32.AND UP0, UPT, UR6, URZ, UPT ;  /* 0x000000ff0600728c */ /* 0x008fc8000bf05070 */
[----:B------:R-:W-:Y:S02]  /*0080*/  UISETP.NE.AND.EX UP0, UPT, UR7, URZ, UPT, UP0 ;  /* 0x000000ff0700728c */ /* 0x000fe4000bf05300 */
[----:B----4-:R-:W-:Y:S02]  /*0090*/  ULOP3.LUT UR5, UR37, 0x1, URZ, 0xc0, !UPT ;  /* 0x0000000125057892 */ /* 0x010fe4000f8ec0ff */
[----:B------:R-:W-:Y:S01]  /*00a0*/  ULOP3.LUT UR4, UR37, 0x1, URZ, 0x3c, !UPT ;  /* 0x0000000125047892 */ /* 0x000fe2000f8e3cff */
[----:B--2---:R-:W-:-:S05]  /*00b0*/  SHF.R.U32.HI R102, RZ, 0x5, R109 ;  /* 0x00000005ff667819 */ /* 0x004fca000001166d */
[----:B------:R-:W2:Y:S02]  /*00c0*/  SHFL.IDX PT, R0, R102, RZ, 0x1f ;  /* 0x00001fff66007589 */ /* 0x000ea400000e0000 */
[----:B--2---:R-:W-:Y:S01]  /*00d0*/  R2UR UR10, R0 ;  /* 0x00000000000a72ca */ /* 0x004fe200000e0000 */
[----:B-1----:R-:W-:-:S14]  /*00e0*/  BRA.U UP0, `(.L_x_0) ;  /* 0x00000001002c7547 */ /* 0x002fdc000b800000 */
[----:B------:R-:W1:Y:S02]  /*00f0*/  LDCU.64 UR8, c[0x0][0x888] ;  /* 0x00011100ff0877ac */ /* 0x000e640008000a00 */
[----:B-1----:R-:W-:-:S04]  /*0100*/  UISETP.NE.U32.AND UP0, UPT, UR8, URZ, UPT ;  /* 0x000000ff0800728c */ /* 0x002fc8000bf05070 */
[----:B------:R-:W-:-:S09]  /*0110*/  UISETP.NE.AND.EX UP0, UPT, UR9, URZ, UPT, UP0 ;  /* 0x000000ff0900728c */ /* 0x000fd2000bf05300 */
[----:B------:R-:W-:Y:S05]  /*0120*/  BRA.U !UP0, `(.L_x_1) ;  /* 0x0000000108107547 */ /* 0x000fea000b800000 */
[----:B------:R-:W1:Y:S02]  /*0130*/  LDC.64 R2, c[0x0][0x888] ;  /* 0x00022200ff027b82 */ /* 0x000e640000000a00 */
[----:B-1----:R1:W5:Y:S01]  /*0140*/  LDG.E R49, desc[UR46][R2.64] ;  /* 0x0000002e02317981 */ /* 0x002362000c1e1900 */
[----:B------:R-:W-:Y:S01]  /*0150*/  HFMA2 R96, -RZ, RZ, 0, 5.9604644775390625e-08 ;  /* 0x00000001ff607431 */ /* 0x000fe200000001ff */
[----:B------:R-:W-:Y:S05]  /*0160*/  BRA `(.L_x_0) ;  /* 0x00000000000c7947 */ /* 0x000fea0003800000 */
.L_x_1:
[----:B------:R-:W1:Y:S01]  /*0170*/  LDCU UR8, c[0x0][0x880] ;  /* 0x00011000ff0877ac */ /* 0x000e620008000800 */
[----:B------:R-:W-:Y:S01]  /*0180*/  HFMA2 R96, -RZ, RZ, 0, 5.9604644775390625e-08 ;  /* 0x00000001ff607431 */ /* 0x000fe200000001ff */
[----:B-1----:R-:W-:-:S07]  /*0190*/  MOV R49, UR8 ;  /* 0x0000000800317c02 */ /* 0x002fce0008000f00 */
.L_x_0:
[----:B------:R-:W2:Y:S02]  /*01a0*/  LDCU.64 UR8, c[0x0][0x8b0] ;  /* 0x00011600ff0877ac */ /* 0x000ea40008000a00 */
[----:B--2---:R-:W-:-:S04]  /*01b0*/  UISETP.NE.U32.AND UP0, UPT, UR8, URZ, UPT ;  /* 0x000000ff0800728c */ /* 0x004fc8000bf05070 */
[----:B------:R-:W-:-:S09]  /*01c0*/  UISETP.NE.AND.EX UP0, UPT, UR9, URZ, UPT, UP0 ;  /* 0x000000ff0900728c */ /* 0x000fd2000bf05300 */
[----:B------:R-:W-:Y:S05]  /*01d0*/  BRA.U UP0, `(.L_x_2) ;  /* 0x0000000100247547 */ /* 0x000fea000b800000 */
[----:B------:R-:W2:Y:S02]  /*01e0*/  LDCU.64 UR8, c[0x0][0x8a8] ;  /* 0x00011500ff0877ac */ /* 0x000ea40008000a00 */
[----:B--2---:R-:W-:-:S04]  /*01f0*/  UISETP.NE.U32.AND UP0, UPT, UR8, URZ, UPT ;  /* 0x000000ff0800728c */ /* 0x004fc8000bf05070 */
[----:B------:R-:W-:-:S09]  /*0200*/  UISETP.NE.AND.EX UP0, UPT, UR9, URZ, UPT, UP0 ;  /* 0x000000ff0900728c */ /* 0x000fd2000bf05300 */
[----:B------:R-:W-:Y:S05]  /*0210*/  BRA.U !UP0, `(.L_x_3) ;  /* 0x00000001080c7547 */ /* 0x000fea000b800000 */
[----:B-1----:R-:W1:Y:S02]  /*0220*/  LDC.64 R2, c[0x0][0x8a8] ;  /* 0x00022a00ff027b82 */ /* 0x002e640000000a00 */
[----:B-1----:R2:W5:Y:S01]  /*0230*/  LDG.E R47, desc[UR46][R2.64] ;  /* 0x0000002e022f7981 */ /* 0x002562000c1e1900 */
[----:B------:R-:W-:Y:S05]  /*0240*/  BRA `(.L_x_2) ;  /* 0x0000000000087947 */ /* 0x000fea0003800000 */
.L_x_3:
[----:B------:R-:W2:Y:S02]  /*0250*/  LDCU UR8, c[0x0][0x8a0] ;  /* 0x00011400ff0877ac */ /* 0x000ea40008000800 */
[----:B--2---:R-:W-:Y:S02]  /*0260*/  MOV R47, UR8 ;  /* 0x00000008002f7c02 */ /* 0x004fe40008000f00 */
.L_x_2:
[----:B------:R-:W-:Y:S01]  /*0270*/  IMAD.U32 R0, RZ, RZ, UR10 ;  /* 0x0000000aff007e24 */ /* 0x000fe2000f8e00ff */
[----:B------:R-:W-:Y:S04]  /*0280*/  BSSY.RECONVERGENT B0, `(.L_x_4) ;  /* 0x000000c000007945 */ /* 0x000fe80003800200 */
[C---:B------:R-:W-:Y:S02]  /*0290*/  ISETP.NE.OR P2, PT, R0.reuse, 0x1, !P1 ;  /* 0x000000010000780c */ /* 0x040fe40004f45670 */
[----:B------:R-:W-:-:S11]  /*02a0*/  ISETP.NE.OR P0, PT, R0, 0x3, !P1 ;  /* 0x000000030000780c */ /* 0x000fd60004f05670 */
[----:B------:R-:W-:Y:S05]  /*02b0*/  @P2 BRA `(.L_x_5) ;  /* 0x0000000000202947 */ /* 0x000fea0003800000 */
[----:B------:R-:W3:Y:S02]  /*02c0*/  LDCU.64 UR8, c[0x0][0x348] ;  /* 0x00006900ff0877ac */ /* 0x000ee40008000a00 */
[----:B---3--:R-:W-:Y:S02]  /*02d0*/  UIADD3 UR12, UP1, UPT, UR8, 0x80, URZ ;  /* 0x00000080080c7890 */ /* 0x008fe4000ff3e0ff */
[----:B------:R-:W-:Y:S02]  /*02e0*/  UIADD3 UR8, UP0, UPT, UR8, 0x180, URZ ;  /* 0x0000018008087890 */ /* 0x000fe4000ff1e0ff */
[----:B------:R-:W-:Y:S02]  /*02f0*/  UIADD3.X UR13, UPT, UPT, URZ, UR9, URZ, UP1, !UPT ;  /* 0x00000009ff0d7290 */ /* 0x000fe40008ffe4ff */
[----:B------:R-:W-:-:S07]  /*0300*/  UIADD3.X UR9, UPT, UPT, URZ, UR9, URZ, UP0, !UPT ;  /* 0x00000009ff097290 */ /* 0x000fce00087fe4ff */
[----:B------:R3:W-:Y:S02]  /*0310*/  UTMACCTL.PF [UR12] ;  /* 0x000000000c0079b9 */ /* 0x0007e40008040000 */
[----:B------:R3:W-:Y:S02]  /*0320*/  UTMACCTL.PF [UR8] ;  /* 0x00000000080079b9 */ /* 0x0007e40008040000 */
[----:B---3--:R-:W-:Y:S01]  /*0330*/  NOP ;  /* 0x0000000000007918 */ /* 0x008fe20000000000 */
.L_x_5:
[----:B------:R-:W-:Y:S05]  /*0340*/  BSYNC.RECONVERGENT B0 ;  /* 0x0000000000007941 */ /* 0x000fea0003800200 */
.L_x_4:
[----:B------:R-:W-:Y:S04]  /*0350*/  BSSY.RECONVERGENT B0, `(.L_x_6) ;  /* 0x000000a000007945 */ /* 0x000fe80003800200 */
        /* <DEDUP_REMOVED lines=9> */
.L_x_7:
[----:B------:R-:W-:Y:S05]  /*03f0*/  BSYNC.RECONVERGENT B0 ;  /* 0x0000000000007941 */ /* 0x000fea0003800200 */
.L_x_6:
[----:B------:R-:W3:Y:S01]  /*0400*/  LDCU.64 UR8, c[0x0][0x888] ;  /* 0x00011100ff0877ac */ /* 0x000ee20008000a00 */
[----:B------:R-:W-:Y:S02]  /*0410*/  UISETP.EQ.U32.AND UP1, UPT, UR6, URZ, UPT ;  /* 0x000000ff0600728c */ /* 0x000fe4000bf22070 */
[----:B------:R-:W-:Y:S02]  /*0420*/  UPLOP3.LUT UP5, UPT, UPT, UPT, UPT, 0x80, 0x8 ;  /* 0x000000000008789c */ /* 0x000fe40003faf070 */
[----:B---3--:R-:W-:-:S04]  /*0430*/  UISETP.NE.U32.AND UP0, UPT, UR8, URZ, UPT ;  /* 0x000000ff0800728c */ /* 0x008fc8000bf05070 */
[----:B------:R-:W-:-:S04]  /*0440*/  UISETP.NE.AND.EX UP0, UPT, UR9, URZ, UPT, UP0 ;  /* 0x000000ff0900728c */ /* 0x000fc8000bf05300 */
[----:B------:R-:W-:-:S04]  /*0450*/  UISETP.EQ.OR.EX UP2, UPT, UR7, URZ, !UP0, UP1 ;  /* 0x000000ff0700728c */ /* 0x000fc8000c742710 */
[----:B------:R-:W-:-:S05]  /*0460*/  UP2UR UR50, UPR, URZ, 0x4 ;  /* 0x00000004ff327883 */ /* 0x000fca0008000000 */
[----:B------:R-:W-:Y:S07]  /*0470*/  BRA.U !UP2, `(.L_x_8) ;  /* 0x000000010a207547 */ /* 0x000fee000b800000 */
[----:B------:R-:W-:Y:S01]  /*0480*/  UISETP.NE.U32.AND UP2, UPT, UR6, URZ, UPT ;  /* 0x000000ff0600728c */ /* 0x000fe2000bf45070 */
[----:B-----5:R-:W-:Y:S01]  /*0490*/  FSETP.NEU.AND P0, PT, R49, RZ, PT ;  /* 0x000000ff3100720b */ /* 0x020fe20003f0d000 */
[----:B------:R-:W-:Y:S02]  /*04a0*/  USEL UR6, URZ, 0xffffffff, UP0 ;  /* 0xffffffffff067887 */ /* 0x000fe40008000000 */
[----:B------:R-:W-:-:S10]  /*04b0*/  UISETP.NE.AND.EX UP2, UPT, UR7, URZ, UPT, UP2 ;  /* 0x000000ff0700728c */ /* 0x000fd4000bf45320 */
[----:B------:R-:W-:Y:S01]  /*04c0*/  VOTEU.ANY UP1, P0 ;  /* 0x0000000000ff7886 */ /* 0x000fe20000020100 */
[----:B------:R-:W-:-:S04]  /*04d0*/  @!UP2 USEL UR6, URZ, 0xffffffff, UP1 ;  /* 0xffffffffff06a887 */ /* 0x000fc80008800000 */
[----:B------:R-:W-:-:S04]  /*04e0*/  ULOP3.LUT UR6, UR6, 0x1, URZ, 0xc0, !UPT ;  /* 0x0000000106067892 */ /* 0x000fc8000f8ec0ff */
[----:B------:R-:W-:-:S11]  /*04f0*/  UISETP.NE.U32.AND UP5, UPT, UR6, 0x1, UPT ;  /* 0x000000010600788c */ /* 0x000fd6000bfa5070 */
.L_x_8:
[----:B------:R-:W3:Y:S01]  /*0500*/  SHFL.IDX PT, R0, R102, RZ, 0x1f ;  /* 0x00001fff66007589 */ /* 0x000ee200000e0000 */
[----:B------:R-:W-:-:S04]  /*0510*/  UISETP.NE.AND UP1, UPT, UR10, 0x2, UPT ;  /* 0x000000020a00788c */ /* 0x000fc8000bf25270 */
[----:B------:R-:W-:Y:S02]  /*0520*/  UISETP.EQ.AND UP2, UPT, UR5, URZ, !UP1 ;  /* 0x000000ff0500728c */ /* 0x000fe4000cf42270 */
[----:B------:R-:W-:-:S04]  /*0530*/  USEL UR6, URZ, 0x1, UP1 ;  /* 0x00000001ff067887 */ /* 0x000fc80008800000 */
[----:B------:R-:W-:Y:S02]  /*0540*/  PLOP3.LUT P5, PT, P1, PT, UP2, 0x80, 0x8 ;  /* 0x000000000008781c */ /* 0x000fe40000faf028 */
[----:B---3--:R-:W-:-:S13]  /*0550*/  ISETP.NE.AND P0, PT, R0, RZ, PT ;  /* 0x000000ff0000720c */ /* 0x008fda0003f05270 */
[----:B------:R-:W-:Y:S05]  /*0560*/  @P0 BRA `(.L_x_9) ;  /* 0x0000000400380947 */ /* 0x000fea0003800000 */
[----:B------:R-:W-:Y:S01]  /*0570*/  ELECT P0, URZ, PT ;  /* 0x0000000000ff782f */ /* 0x000fe20003800000 */
[----:B------:R-:W-:-:S12]  /*0580*/  BSSY.RECONVERGENT B0, `(.L_x_9) ;  /* 0x000004c000007945 */ /* 0x000fd80003800200 */
[----:B------:R-:W-:Y:S05]  /*0590*/  @!P0 BRA `(.L_x_10) ;  /* 0x0000000400288947 */ /* 0x000fea0003800000 */
[----:B------:R-:W-:Y:S01]  /*05a0*/  UMOV UR8, 0x400 ;  /* 0x0000040000087882 */ /* 0x000fe20000000000 */
[----:B------:R-:W-:Y:S01]  /*05b0*/  UMOV UR7, 0x1 ;  /* 0x0000000100077882 */ /* 0x000fe20000000000 */
[----:B------:R-:W-:Y:S02]  /*05c0*/  ULEA UR8, UR37, UR8, 0x18 ;  /* 0x0000000825087291 */ /* 0x000fe4000f8ec0ff */
[----:B------:R-:W-:-:S04]  /*05d0*/  UIADD3 UR12, UPT, UPT, -UR7, 0x100000, URZ ;  /* 0x00100000070c7890 */ /* 0x000fc8000fffe1ff */
[----:B------:R-:W-:Y:S02]  /*05e0*/  USHF.L.U32 UR13, UR12, 0xb, URZ ;  /* 0x0000000b0c0d7899 */ /* 0x000fe400080006ff */
[----:B------:R-:W-:Y:S01]  /*05f0*/  USHF.L.U32 UR12, UR12, 0x1, URZ ;  /* 0x000000010c0c7899 */ /* 0x000fe200080006ff */
[----:B------:R-:W3:Y:S11]  /*0600*/  FENCE.VIEW.ASYNC.S ;  /* 0x00000000000073c6 */ /* 0x000ef60000000000 */
[----:B---3--:R3:W4:Y:S01]  /*0610*/  SYNCS.EXCH.64 URZ, [UR8], UR12 ;  /* 0x0000000c08ff75b2 */ /* 0x0087220008000100 */
[----:B------:R3:W1:Y:S01]  /*0620*/  SYNCS.EXCH.64 URZ, [UR8+0x108], UR12 ;  /* 0x0001080c08ff75b2 */ /* 0x0006620008000100 */
        /* <DEDUP_REMOVED lines=63> */
[----:B------:R3:W1:Y:S02]  /*0a20*/  SYNCS.EXCH.64 URZ, [UR8+0x208], UR12 ;  /* 0x0002080c08ff75b2 */ /* 0x0006640008000100 */
[----:B---34-:R-:W-:Y:S01]  /*0a30*/  NOP ;  /* 0x0000000000007918 */ /* 0x018fe20000000000 */
.L_x_10:
[----:B------:R-:W-:Y:S05]  /*0a40*/  BSYNC.RECONVERGENT B0 ;  /* 0x0000000000007941 */ /* 0x000fea0003800200 */
.L_x_9:
[----:B------:R-:W3:Y:S01]  /*0a50*/  SHFL.IDX PT, R0, R102, RZ, 0x1f ;  /* 0x00001fff66007589 */ /* 0x000ee200000e0000 */
[----:B------:R-:W-:Y:S01]  /*0a60*/  NOP ;  /* 0x0000000000007918 */ /* 0x000fe20000000000 */
[----:B---3--:R-:W-:-:S13]  /*0a70*/  ISETP.NE.AND P0, PT, R0, 0x1, PT ;  /* 0x000000010000780c */ /* 0x008fda0003f05270 */
[----:B------:R-:W-:Y:S05]  /*0a80*/  @P0 BRA `(.L_x_11) ;  /* 0x0000000000540947 */ /* 0x000fea0003800000 */
[----:B------:R-:W-:Y:S01]  /*0a90*/  UMOV UR9, 0x400 ;  /* 0x0000040000097882 */ /* 0x000fe20000000000 */
[----:B------:R-:W-:Y:S01]  /*0aa0*/  UMOV UR8, 0x20 ;  /* 0x0000002000087882 */ /* 0x000fe20000000000 */
[----:B------:R-:W-:Y:S01]  /*0ab0*/  UMOV UR7, 0x80 ;  /* 0x0000008000077882 */ /* 0x000fe20000000000 */
[----:B------:R-:W-:Y:S02]  /*0ac0*/  ULEA UR9, UR37, UR9, 0x18 ;  /* 0x0000000925097291 */ /* 0x000fe4000f8ec0ff */
[----:B------:R-:W-:-:S04]  /*0ad0*/  UIADD3 UR12, UPT, UPT, -UR8, 0x100000, URZ ;  /* 0x00100000080c7890 */ /* 0x000fc8000fffe1ff */
[----:B------:R-:W-:Y:S02]  /*0ae0*/  USHF.L.U32 UR13, UR12, 0xb, URZ ;  /* 0x0000000b0c0d7899 */ /* 0x000fe400080006ff */
[----:B------:R-:W-:Y:S02]  /*0af0*/  USHF.L.U32 UR12, UR12, 0x1, URZ ;  /* 0x000000010c0c7899 */ /* 0x000fe400080006ff */
[----:B------:R-:W-:-:S04]  /*0b00*/  UIADD3 UR14, UPT, UPT, -UR7, 0x100000, URZ ;  /* 0x00100000070e7890 */ /* 0x000fc8000fffe1ff */
[----:B------:R-:W-:Y:S02]  /*0b10*/  USHF.L.U32 UR15, UR14, 0xb, URZ ;  /* 0x0000000b0e0f7899 */ /* 0x000fe400080006ff */
[----:B------:R-:W-:Y:S01]  /*0b20*/  USHF.L.U32 UR14, UR14, 0x1, URZ ;  /* 0x000000010e0e7899 */ /* 0x000fe200080006ff */
[----:B------:R-:W-:Y:S01]  /*0b30*/  ELECT P0, URZ, PT ;  /* 0x0000000000ff782f */ /* 0x000fe20003800000 */
[----:B------:R-:W3:Y:S02]  /*0b40*/  FENCE.VIEW.ASYNC.S ;  /* 0x00000000000073c6 */ /* 0x000ee40000000000 */
[----:B---3--:R3:W4:Y:S08]  /*0b50*/  SYNCS.EXCH.64 URZ, [UR9+0x210], UR12 ;  /* 0x0002100c09ff75b2 */ /* 0x0087300008000100 */
[----:B------:R3:W1:Y:S01]  /*0b60*/  SYNCS.EXCH.64 URZ, [UR9+0x230], UR14 ;  /* 0x0002300e09ff75b2 */ /* 0x0006620008000100 */
[----:B------:R3:W1:Y:S01]  /*0b70*/  SYNCS.EXCH.64 URZ, [UR9+0x218], UR12 ;  /* 0x0002180c09ff75b2 */ /* 0x0006620008000100 */
[----:B------:R3:W1:Y:S01]  /*0b80*/  SYNCS.EXCH.64 URZ, [UR9+0x238], UR14 ;  /* 0x0002380e09ff75b2 */ /* 0x0006620008000100 */
[----:B------:R3:W1:Y:S01]  /*0b90*/  SYNCS.EXCH.64 URZ, [UR9+0x220], UR12 ;  /* 0x0002200c09ff75b2 */ /* 0x0006620008000100 */
[----:B------:R3:W1:Y:S01]  /*0ba0*/  SYNCS.EXCH.64 URZ, [UR9+0x240], UR14 ;  /* 0x0002400e09ff75b2 */ /* 0x0006620008000100 */
[----:B------:R3:W1:Y:S01]  /*0bb0*/  SYNCS.EXCH.64 URZ, [UR9+0x228], UR12 ;  /* 0x0002280c09ff75b2 */ /* 0x0006620008000100 */
[----:B------:R3:W1:Y:S01]  /*0bc0*/  SYNCS.EXCH.64 URZ, [UR9+0x248], UR14 ;  /* 0x0002480e09ff75b2 */ /* 0x0006620008000100 */
[----:B------:R-:W-:Y:S01]  /*0bd0*/  NOP ;  /* 0x0000000000007918 */ /* 0x000fe20000000000 */
.L_x_11:
[----:B------:R-:W2:Y:S01]  /*0be0*/  SHFL.IDX PT, R0, R102, RZ, 0x1f ;  /* 0x00001fff66007589 */ /* 0x000ea200000e0000 */
[----:B------:R-:W-:Y:S01]  /*0bf0*/  NOP ;  /* 0x0000000000007918 */ /* 0x000fe20000000000 */
[----:B--2---:R-:W-:-:S13]  /*0c00*/  ISETP.NE.AND P0, PT, R0, 0x3, PT ;  /* 0x000000030000780c */ /* 0x004fda0003f05270 */
[----:B------:R-:W-:Y:S05]  /*0c10*/  @P0 BRA `(.L_x_12) ;  /* 0x00000000002c0947 */ /* 0x000fea0003800000 */
[----:B------:R-:W-:Y:S01]  /*0c20*/  UMOV UR8, 0x400 ;  /* 0x0000040000087882 */ /* 0x000fe20000000000 */
[----:B------:R-:W-:Y:S01]  /*0c30*/  UMOV UR7, 0x20 ;  /* 0x0000002000077882 */ /* 0x000fe20000000000 */
[----:B------:R-:W-:Y:S02]  /*0c40*/  ULEA UR8, UR37, UR8, 0x18 ;  /* 0x0000000825087291 */ /* 0x000fe4000f8ec0ff */
[----:B---3--:R-:W-:-:S04]  /*0c50*/  UIADD3 UR12, UPT, UPT, -UR7, 0x100000, URZ ;  /* 0x00100000070c7890 */ /* 0x008fc8000fffe1ff */
[----:B------:R-:W-:Y:S02]  /*0c60*/  USHF.L.U32 UR13, UR12, 0xb, URZ ;  /* 0x0000000b0c0d7899 */ /* 0x000fe400080006ff */
[----:B------:R-:W-:Y:S01]  /*0c70*/  USHF.L.U32 UR12, UR12, 0x1, URZ ;  /* 0x000000010c0c7899 */ /* 0x000fe200080006ff */
[----:B------:R-:W-:Y:S01]  /*0c80*/  ELECT P0, URZ, PT ;  /* 0x0000000000ff782f */ /* 0x000fe20003800000 */
[----:B------:R-:W2:Y:S10]  /*0c90*/  FENCE.VIEW.ASYNC.S ;  /* 0x00000000000073c6 */ /* 0x000eb40000000000 */
[----:B--2---:R2:W3:Y:S01]  /*0ca0*/  SYNCS.EXCH.64 URZ, [UR8+0x250], UR12 ;  /* 0x0002500c08ff75b2 */ /* 0x0044e20008000100 */
[----:B------:R2:W1:Y:S01]  /*0cb0*/  SYNCS.EXCH.64 URZ, [UR8+0x258], UR12 ;  /* 0x0002580c08ff75b2 */ /* 0x0004620008000100 */
[----:B------:R-:W-:Y:S01]  /*0cc0*/  NOP ;  /* 0x0000000000007918 */ /* 0x000fe20000000000 */
.L_x_12:
[----:B------:R-:W4:Y:S01]  /*0cd0*/  SHFL.IDX PT, R0, R102, RZ, 0x1f ;  /* 0x00001fff66007589 */ /* 0x000f2200000e0000 */
[----:B------:R-:W-:Y:S01]  /*0ce0*/  NOP ;  /* 0x0000000000007918 */ /* 0x000fe20000000000 */
[----:B----4-:R-:W-:-:S13]  /*0cf0*/  ISETP.NE.AND P0, PT, R0, 0x4, PT ;  /* 0x000000040000780c */ /* 0x010fda0003f05270 */
[----:B------:R-:W-:Y:S05]  /*0d00*/  @P0 BRA `(.L_x_13) ;  /* 0x0000000000480947 */ /* 0x000fea0003800000 */
[----:B---3--:R-:W-:Y:S01]  /*0d10*/  UMOV UR9, 0x1e0 ;  /* 0x000001e000097882 */ /* 0x008fe20000000000 */
[----:B--2---:R-:W-:Y:S01]  /*0d20*/  UMOV UR8, 0x400 ;  /* 0x0000040000087882 */ /* 0x004fe20000000000 */
[----:B------:R-:W-:Y:S01]  /*0d30*/  USEL UR9, UR9, 0x1a0, UP5 ;  /* 0x000001a009097887 */ /* 0x000fe2000a800000 */
        /* <DEDUP_REMOVED lines=9> */
[----:B------:R-:W2:Y:S02]  /*0dd0*/  FENCE.VIEW.ASYNC.S ;  /* 0x00000000000073c6 */ /* 0x000ea40000000000 */
[----:B--2---:R4:W2:Y:S08]  /*0de0*/  SYNCS.EXCH.64 URZ, [UR8+0x260], UR12 ;  /* 0x0002600c08ff75b2 */ /* 0x0048b00008000100 */
[----:B------:R4:W3:Y:S01]  /*0df0*/  SYNCS.EXCH.64 URZ, [UR8+0x270], UR14 ;  /* 0x0002700e08ff75b2 */ /* 0x0008e20008000100 */
[----:B------:R4:W1:Y:S01]  /*0e00*/  SYNCS.EXCH.64 URZ, [UR8+0x268], UR12 ;  /* 0x0002680c08ff75b2 */ /* 0x0008620008000100 */
[----:B------:R4:W1:Y:S02]  /*0e10*/  SYNCS.EXCH.64 URZ, [UR8+0x278], UR14 ;  /* 0x0002780e08ff75b2 */ /* 0x0008640008000100 */
[----:B----4-:R-:W-:Y:S01]  /*0e20*/  NOP ;  /* 0x0000000000007918 */ /* 0x010fe20000000000 */
.L_x_13:
[----:B------:R-:W4:Y:S01]  /*0e30*/  SHFL.IDX PT, R0, R102, RZ, 0x1f ;  /* 0x00001fff66007589 */ /* 0x000f2200000e0000 */
[----:B------:R-:W-:Y:S01]  /*0e40*/  NOP ;  /* 0x0000000000007918 */ /* 0x000fe20000000000 */
[----:B----4-:R-:W-:-:S13]  /*0e50*/  ISETP.NE.AND P0, PT, R0, 0x5, PT ;  /* 0x000000050000780c */ /* 0x010fda0003f05270 */
[----:B------:R-:W-:Y:S05]  /*0e60*/  @P0 BRA `(.L_x_14) ;  /* 0x0000000000540947 */ /* 0x000fea0003800000 */
[----:B---3--:R-:W-:Y:S01]  /*0e70*/  UMOV UR9, 0x400 ;  /* 0x0000040000097882 */ /* 0x008fe20000000000 */
[----:B--2---:R-:W-:Y:S01]  /*0e80*/  UMOV UR8, 0x1 ;  /* 0x0000000100087882 */ /* 0x004fe20000000000 */
        /* <DEDUP_REMOVED lines=13> */
[----:B------:R4:W1:Y:S01]  /*0f60*/  SYNCS.EXCH.64 URZ, [UR9+0x2a8], UR14 ;  /* 0x0002a80e09ff75b2 */ /* 0x0008620008000100 */
[----:B------:R4:W1:Y:S01]  /*0f70*/  SYNCS.EXCH.64 URZ, [UR9+0x290], UR12 ;  /* 0x0002900c09ff75b2 */ /* 0x0008620008000100 */
[----:B------:R4:W1:Y:S01]  /*0f80*/  SYNCS.EXCH.64 URZ, [UR9+0x2b0], UR14 ;  /* 0x0002b00e09ff75b2 */ /* 0x0008620008000100 */
[----:B------:R4:W1:Y:S01]  /*0f90*/  SYNCS.EXCH.64 URZ, [UR9+0x298], UR12 ;  /* 0x0002980c09ff75b2 */ /* 0x0008620008000100 */
[----:B------:R4:W1:Y:S02]  /*0fa0*/  SYNCS.EXCH.64 URZ, [UR9+0x2b8], UR14 ;  /* 0x0002b80e09ff75b2 */ /* 0x0008640008000100 */
[----:B----4-:R-:W-:Y:S01]  /*0fb0*/  NOP ;  /* 0x0000000000007918 */ /* 0x010fe20000000000 */
.L_x_14:
[----:B------:R-:W4:Y:S01]  /*0fc0*/  SHFL.IDX PT, R0, R102, RZ, 0x1f ;  /* 0x00001fff66007589 */ /* 0x000f2200000e0000 */
[----:B------:R-:W-:Y:S01]  /*0fd0*/  ISETP.NE.OR P1, PT, RZ, UR10, !P1 ;  /* 0x0000000aff007c0c */ /* 0x000fe2000cf25670 */
[----:B------:R-:W-:Y:S01]  /*0fe0*/  NOP ;  /* 0x0000000000007918 */ /* 0x000fe20000000000 */
[----:B----4-:R-:W-:-:S13]  /*0ff0*/  ISETP.NE.AND P0, PT, R0, 0x3, PT ;  /* 0x000000030000780c */ /* 0x010fda0003f05270 */
[----:B------:R-:W-:Y:S05]  /*1000*/  @P0 BRA `(.L_x_15) ;  /* 0x0000000000340947 */ /* 0x000fea0003800000 */
[----:B--2---:R-:W-:Y:S01]  /*1010*/  UMOV UR8, 0x400 ;  /* 0x0000040000087882 */ /* 0x004fe20000000000 */
[----:B------:R-:W-:Y:S01]  /*1020*/  UMOV UR7, 0x20 ;  /* 0x0000002000077882 */ /* 0x000fe20000000000 */
[----:B------:R-:W-:Y:S02]  /*1030*/  ULEA UR8, UR37, UR8, 0x18 ;  /* 0x0000000825087291 */ /* 0x000fe4000f8ec0ff */
[----:B---3--:R-:W-:-:S04]  /*1040*/  UIADD3 UR12, UPT, UPT, -UR7, 0x100000, URZ ;  /* 0x00100000070c7890 */ /* 0x008fc8000fffe1ff */
[----:B------:R-:W-:Y:S02]  /*1050*/  USHF.L.U32 UR13, UR12, 0xb, URZ ;  /* 0x0000000b0c0d7899 */ /* 0x000fe400080006ff */
[----:B------:R-:W-:Y:S01]  /*1060*/  USHF.L.U32 UR12, UR12, 0x1, URZ ;  /* 0x000000010c0c7899 */ /* 0x000fe200080006ff */
[----:B------:R-:W-:Y:S01]  /*1070*/  ELECT P0, URZ, PT ;  /* 0x0000000000ff782f */ /* 0x000fe20003800000 */
[----:B------:R-:W2:Y:S10]  /*1080*/  FENCE.VIEW.ASYNC.S ;  /* 0x00000000000073c6 */ /* 0x000eb40000000000 */
[----:B--2---:R4:W2:Y:S01]  /*1090*/  SYNCS.EXCH.64 URZ, [UR8+0x2c0], UR12 ;  /* 0x0002c00c08ff75b2 */ /* 0x0048a20008000100 */
[----:B------:R4:W3:Y:S01]  /*10a0*/  SYNCS.EXCH.64 URZ, [UR8+0x2d0], UR12 ;  /* 0x0002d00c08ff75b2 */ /* 0x0008e20008000100 */
[----:B------:R4:W1:Y:S01]  /*10b0*/  SYNCS.EXCH.64 URZ, [UR8+0x2c8], UR12 ;  /* 0x0002c80c08ff75b2 */ /* 0x0008620008000100 */
[----:B------:R4:W1:Y:S02]  /*10c0*/  SYNCS.EXCH.64 URZ, [UR8+0x2d8], UR12 ;  /* 0x0002d80c08ff75b2 */ /* 0x0008640008000100 */
[----:B----4-:R-:W-:Y:S01]  /*10d0*/  NOP ;  /* 0x0000000000007918 */ /* 0x010fe20000000000 */
.L_x_15:
[----:B------:R-:W-:Y:S01]  /*10e0*/  VOTEU.ALL UP1, P1 ;  /* 0x0000000000ff7886 */ /* 0x000fe20000820000 */
[----:B--2---:R-:W2:Y:S01]  /*10f0*/  LDCU UR8, c[0x0][0x36c] ;  /* 0x00006d80ff0877ac */ /* 0x004ea20008000800 */
[----:B------:R-:W-:Y:S01]  /*1100*/  NOP ;  /* 0x0000000000007918 */ /* 0x000fe20000000000 */
[----:B------:R-:W-:Y:S01]  /*1110*/  LOP3.LUT R10, R109, 0x1f, RZ, 0xc0, !PT ;  /* 0x0000001f6d0a7812 */ /* 0x000fe200078ec0ff */
[----:B---3--:R-:W-:Y:S01]  /*1120*/  UMOV UR12, 0x20 ;  /* 0x00000020000c7882 */ /* 0x008fe20000000000 */
[----:B------:R-:W-:Y:S01]  /*1130*/  @!UP1 UMOV UR7, 0x400 ;  /* 0x0000040000079882 */ /* 0x000fe20000000000 */
[----:B------:R-:W-:-:S04]  /*1140*/  @!UP1 UIADD3 UR12, UPT, UPT, -UR12, 0x100000, URZ ;  /* 0x001000000c0c9890 */ /* 0x000fc8000fffe1ff */
[----:B------:R-:W-:Y:S02]  /*1150*/  @!UP1 USHF.L.U32 UR13, UR12, 0xb, URZ ;  /* 0x0000000b0c0d9899 */ /* 0x000fe400080006ff */
[----:B------:R-:W-:Y:S02]  /*1160*/  @!UP1 USHF.L.U32 UR12, UR12, 0x1, URZ ;  /* 0x000000010c0c9899 */ /* 0x000fe400080006ff */
[----:B------:R-:W-:Y:S01]  /*1170*/  @!UP1 ULEA UR7, UR37, UR7, 0x18 ;  /* 0x0000000725079291 */ /* 0x000fe2000f8ec0ff */
[----:B------:R-:W-:Y:S01]  /*1180*/  VOTEU.ALL UP1, P1 ;  /* 0x0000000000ff7886 */ /* 0x000fe20000820000 */
[----:B------:R-:W-:Y:S01]  /*1190*/  UISETP.NE.AND UP4, UPT, UR10, URZ, UPT ;  /* 0x000000ff0a00728c */ /* 0x000fe2000bf85270 */
[----:B------:R-:W3:Y:S09]  /*11a0*/  FENCE.VIEW.ASYNC.S ;  /* 0x00000000000073c6 */ /* 0x000ef20000000000 */
[----:B---3--:R3:W4:Y:S01]  /*11b0*/  @!UP1 SYNCS.EXCH.64 URZ, [UR7+0x2e0], UR12 ;  /* 0x0002e00c07ff95b2 */ /* 0x0087220008000100 */
[----:B--2---:R-:W-:-:S09]  /*11c0*/  UISETP.EQ.U32.AND UP1, UPT, UR8, 0x1, UPT ;  /* 0x000000010800788c */ /* 0x004fd2000bf22070 */
[----:B------:R-:W-:Y:S05]  /*11d0*/  BRA.U !UP1, `(.L_x_16) ;  /* 0x0000000109087547 */ /* 0x000fea000b800000 */
[----:B-1--4-:R-:W-:Y:S01]  /*11e0*/  UCGABAR_ARV ;  /* 0x00000000000079c7 */ /* 0x012fe20008000000 */
[----:B------:R-:W-:Y:S05]  /*11f0*/  BRA `(.L_x_17) ;  /* 0x0000000000047947 */ /* 0x000fea0003800000 */
.L_x_16:
[----:B-1--4-:R-:W-:Y:S01]  /*1200*/  NOP ;  /* 0x0000000000007918 */ /* 0x012fe20000000000 */
.L_x_17:
[----:B------:R-:W1:Y:S01]  /*1210*/  S2R R15, SR_CTAID.Y ;  /* 0x00000000000f7919 */ /* 0x000e620000002600 */
[----:B------:R-:W-:-:S05]  /*1220*/  CS2R.32 R95, SR_CgaSize ;  /* 0x00000000005f7805 */ /* 0x000fca0000008a00 */
[----:B------:R-:W-:-:S05]  /*1230*/  IMAD R95, R95, -0xa0, RZ ;  /* 0xffffff605f5f7824 */ /* 0x000fca00078e02ff */
[----:B---3--:R-:W-:-:S14]  /*1240*/  R2UR UR7, R95 ;  /* 0x000000005f0772ca */ /* 0x008fdc00000e0000 */
[----:B------:R-:W2:Y:S01]  /*1250*/  LDCU UR7, c[0x0][UR7+0x2b4] ;  /* 0x00005680070777ac */ /* 0x000ea20008000800 */
[----:B------:R-:W-:-:S05]  /*1260*/  CS2R.32 R0, SR_CgaSize ;  /* 0x0000000000007805 */ /* 0x000fca0000008a00 */
[----:B------:R-:W-:-:S06]  /*1270*/  IMAD R0, R0, -0xa0, RZ ;  /* 0xffffff6000007824 */ /* 0x000fcc00078e02ff */
[----:B------:R-:W3:Y:S01]  /*1280*/  LDC R0, c[0x0][R0+0x2a4] ;  /* 0x0000a90000007b82 */ /* 0x000ee20000000800 */
[----:B------:R-:W-:Y:S01]  /*1290*/  PRMT R8, RZ, 0x7610, R8 ;  /* 0x00007610ff087816 */ /* 0x000fe20000000008 */
[----:B------:R-:W4:Y:S01]  /*12a0*/  S2R R9, SR_CTAID.X ;  /* 0x0000000000097919 */ /* 0x000f220000002500 */
[----:B------:R-:W-:-:S05]  /*12b0*/  CS2R.32 R95, SR_CgaSize ;  /* 0x00000000005f7805 */ /* 0x000fca0000008a00 */
[----:B------:R-:W-:-:S05]  /*12c0*/  IMAD R95, R95, -0xa0, RZ ;  /* 0xffffff605f5f7824 */ /* 0x000fca00078e02ff */
[----:B------:R-:W-:-:S14]  /*12d0*/  R2UR UR8, R95 ;  /* 0x000000005f0872ca */ /* 0x000fdc00000e0000 */
[----:B------:R-:W3:Y:S01]  /*12e0*/  LDCU UR8, c[0x0][UR8+0x2b0] ;  /* 0x00005600080877ac */ /* 0x000ee20008000800 */
[----:B------:R-:W-:Y:S01]  /*12f0*/  UISETP.NE.AND UP2, UPT, UR10, 0x2, UPT ;  /* 0x000000020a00788c */ /* 0x000fe2000bf45270 */
[----:B------:R-:W2:Y:S01]  /*1300*/  LDC R11, c[0x0][0xb24] ;  /* 0x0002c900ff0b7b82 */ /* 0x000ea20000000800 */
[----:B------:R-:W-:-:S05]  /*1310*/  CS2R.32 R2, SR_CgaSize ;  /* 0x0000000000027805 */ /* 0x000fca0000008a00 */
[----:B------:R-:W-:-:S06]  /*1320*/  IMAD R2, R2, -0xa0, RZ ;  /* 0xffffff6002027824 */ /* 0x000fcc00078e02ff */
[----:B------:R-:W3:Y:S08]  /*1330*/  LDC R2, c[0x0][R2+0x2a0] ;  /* 0x0000a80002027b82 */ /* 0x000ef00000000800 */
[----:B------:R-:W3:Y:S01]  /*1340*/  LDC R40, c[0x0][0xb24] ;  /* 0x0002c900ff287b82 */ /* 0x000ee20000000800 */
[----:B-1----:R-:W-:-:S07]  /*1350*/  I2FP.F32.U32 R94, R15 ;  /* 0x0000000f005e7245 */ /* 0x002fce0000201000 */
[----:B------:R-:W1:Y:S01]  /*1360*/  S2UR UR36, SR_CTAID.Z ;  /* 0x00000000002479c3 */ /* 0x000e620000002700 */
[----:B--2---:R-:W-:Y:S01]  /*1370*/  ISETP.GE.AND P0, PT, R11, 0x1, PT ;  /* 0x000000010b00780c */ /* 0x004fe20003f06270 */
[----:B----4-:R-:W-:Y:S01]  /*1380*/  IMAD.MOV.U32 R14, RZ, RZ, R9 ;  /* 0x000000ffff0e7224 */ /* 0x010fe200078e0009 */
[----:B------:R-:W-:Y:S01]  /*1390*/  I2FP.F32.U32 R95, R9 ;  /* 0x00000009005f7245 */ /* 0x000fe20000201000 */
[----:B------:R-:W-:Y:S01]  /*13a0*/  FMUL R94, R94, UR7 ;  /* 0x000000075e5e7c20 */ /* 0x000fe20008400000 */
[----:B------:R-:W2:Y:S03]  /*13b0*/  LDCU UR7, c[0x0][0xb30] ;  /* 0x00016600ff0777ac */ /* 0x000ea60008000800 */
[----:B---3--:R-:W-:Y:S02]  /*13c0*/  FMUL R95, R95, UR8 ;  /* 0x000000085f5f7c20 */ /* 0x008fe40008400000 */
[----:B------:R-:W3:Y:S08]  /*13d0*/  F2I.U32.TRUNC.NTZ R94, R94 ;  /* 0x0000005e005e7305 */ /* 0x000ef0000020f000 */
[----:B------:R-:W4:Y:S01]  /*13e0*/  F2I.U32.TRUNC.NTZ R95, R95 ;  /* 0x0000005f005f7305 */ /* 0x000f22000020f000 */
[----:B--2---:R-:W-:Y:S01]  /*13f0*/  UISETP.NE.AND UP3, UPT, UR7, 0x1, UPT ;  /* 0x000000010700788c */ /* 0x004fe2000bf65270 */
[----:B---3--:R-:W-:-:S05]  /*1400*/  IADD3 R94, PT, PT, -R94, RZ, RZ ;  /* 0x000000ff5e5e7210 */ /* 0x008fca0007ffe1ff */
[----:B------:R-:W-:Y:S01]  /*1410*/  IMAD R94, R0, R94, R15 ;  /* 0x0000005e005e7224 */ /* 0x000fe200078e020f */
[----:B------:R-:W-:Y:S01]  /*1420*/  PRMT R0, RZ, 0x7610, R0 ;  /* 0x00007610ff007816 */ /* 0x000fe20000000000 */
[----:B----4-:R-:W-:-:S04]  /*1430*/  IMAD.MOV R95, RZ, RZ, -R95 ;  /* 0x000000ffff5f7224 */ /* 0x010fc800078e0a5f */
[----:B------:R-:W-:Y:S01]  /*1440*/  IMAD R95, R2, R95, R9 ;  /* 0x0000005f025f7224 */ /* 0x000fe200078e0209 */
[----:B-1----:R-:W-:Y:S06]  /*1450*/  BRA.U UP4, `(.L_x_18) ;  /* 0x0000000104247547 */ /* 0x002fec000b800000 */
[----:B------:R-:W-:Y:S01]  /*1460*/  ISETP.NE.AND P1, PT, R94, RZ, PT ;  /* 0x000000ff5e00720c */ /* 0x000fe20003f25270 */
[----:B------:R-:W-:Y:S01]  /*1470*/  IMAD.MOV.U32 R0, RZ, RZ, 0x3 ;  /* 0x00000003ff007424 */ /* 0x000fe200078e00ff */
[C---:B------:R-:W-:Y:S02]  /*1480*/  LOP3.LUT R2, R95.reuse, 0xfffffffe, RZ, 0xc0, !PT ;  /* 0xfffffffe5f027812 */ /* 0x040fe400078ec0ff */
[----:B------:R-:W-:Y:S02]  /*1490*/  ISETP.LT.U32.OR P1, PT, R95, 0x2, !P1 ;  /* 0x000000025f00780c */ /* 0x000fe40004f21470 */
[----:B------:R-:W-:Y:S02]  /*14a0*/  SHF.L.U32 R0, R0, R2, RZ ;  /* 0x0000000200007219 */ /* 0x000fe400000006ff */
[----:B------:R-:W-:Y:S02]  /*14b0*/  SEL R4, RZ, 0x1, !P1 ;  /* 0x00000001ff047807 */ /* 0x000fe40004800000 */
[----:B------:R-:W-:-:S05]  /*14c0*/  SEL R3, RZ, 0x2, !P1 ;  /* 0x00000002ff037807 */ /* 0x000fca0004800000 */
[----:B------:R-:W-:-:S05]  /*14d0*/  IMAD.IADD R3, R4, 0x1, R3 ;  /* 0x0000000104037824 */ /* 0x000fca00078e0203 */
[----:B------:R-:W-:Y:S02]  /*14e0*/  PRMT R8, R3, 0x7610, R8 ;  /* 0x0000761003087816 */ /* 0x000fe40000000008 */
.L_x_18:
[----:B------:R-:W-:Y:S05]  /*14f0*/  @!P0 BRA `(.L_x_19) ;  /* 0x0000000000b88947 */ /* 0x000fea0003800000 */
[----:B------:R-:W1:Y:S01]  /*1500*/  LDC.64 R4, c[0x0][0xb18] ;  /* 0x0002c600ff047b82 */ /* 0x000e620000000a00 */
[----:B------:R-:W-:-:S07]  /*1510*/  ISETP.NE.AND P0, PT, R11, 0x1, PT ;  /* 0x000000010b00780c */ /* 0x000fce0003f05270 */
[----:B------:R-:W2:Y:S08]  /*1520*/  LDC R14, c[0x0][0xb0c] ;  /* 0x0002c300ff0e7b82 */ /* 0x000eb00000000800 */
[----:B------:R-:W3:Y:S08]  /*1530*/  LDC R16, c[0x0][0x370] ;  /* 0x0000dc00ff107b82 */ /* 0x000ef00000000800 */
[----:B------:R-:W4:Y:S01]  /*1540*/  LDC R13, c[0x0][0x374] ;  /* 0x0000dd00ff0d7b82 */ /* 0x000f220000000800 */
[----:B-1----:R-:W-:-:S07]  /*1550*/  ISETP.NE.AND P1, PT, R4, 0x1, PT ;  /* 0x000000010400780c */ /* 0x002fce0003f25270 */
[----:B------:R-:W3:Y:S01]  /*1560*/  LDC.64 R6, c[0x0][0xb10] ;  /* 0x0002c400ff067b82 */ /* 0x000ee20000000a00 */
[----:B--2---:R-:W-:-:S07]  /*1570*/  ISETP.NE.AND P2, PT, R14, 0x1, PT ;  /* 0x000000010e00780c */ /* 0x004fce0003f45270 */
[----:B------:R-:W1:Y:S08]  /*1580*/  LDC R12, c[0x0][0xb20] ;  /* 0x0002c800ff0c7b82 */ /* 0x000e700000000800 */
[----:B------:R-:W2:Y:S01]  /*1590*/  LDC.64 R2, c[0x0][0xb28] ;  /* 0x0002ca00ff027b82 */ /* 0x000ea20000000a00 */
[----:B----4-:R-:W-:-:S04]  /*15a0*/  IMAD.HI.U32 R17, R13, R5, RZ ;  /* 0x000000050d117227 */ /* 0x010fc800078e00ff */
[----:B------:R-:W-:-:S04]  /*15b0*/  IMAD.HI.U32 R5, R15, R5, RZ ;  /* 0x000000050f057227 */ /* 0x000fc800078e00ff */
[----:B---3--:R-:W-:-:S05]  /*15c0*/  IMAD.HI.U32 R18, R16, R6, RZ ;  /* 0x0000000610127227 */ /* 0x008fca00078e00ff */
[-C--:B------:R-:W-:Y:S01]  /*15d0*/  @P2 SHF.R.U32.HI R16, RZ, R7.reuse, R18 ;  /* 0x00000007ff102219 */ /* 0x080fe20000011612 */
[----:B------:R-:W-:Y:S01]  /*15e0*/  IMAD.HI.U32 R18, R9, R6, RZ ;  /* 0x0000000609127227 */ /* 0x000fe200078e00ff */
[-C--:B-1----:R-:W-:Y:S02]  /*15f0*/  @P1 SHF.R.U32.HI R13, RZ, R12.reuse, R17 ;  /* 0x0000000cff0d1219 */ /* 0x082fe40000011611 */
[----:B------:R-:W-:Y:S02]  /*1600*/  SHF.R.U32.HI R5, RZ, R12, R5 ;  /* 0x0000000cff057219 */ /* 0x000fe40000011605 */
[----:B------:R-:W-:Y:S02]  /*1610*/  SHF.R.U32.HI R18, RZ, R7, R18 ;  /* 0x00000007ff127219 */ /* 0x000fe40000011612 */
[----:B------:R-:W-:Y:S01]  /*1620*/  SEL R5, R15, R5, !P1 ;  /* 0x000000050f057207 */ /* 0x000fe20004800000 */
[----:B--2---:R-:W-:Y:S01]  /*1630*/  IMAD.HI.U32 R17, R13, R2, RZ ;  /* 0x000000020d117227 */ /* 0x004fe200078e00ff */
[----:B------:R-:W-:-:S03]  /*1640*/  SEL R18, R9, R18, !P2 ;  /* 0x0000001209127207 */ /* 0x000fc60005000000 */
[----:B------:R-:W-:Y:S01]  /*1650*/  IMAD.HI.U32 R6, R16, R2, RZ ;  /* 0x0000000210067227 */ /* 0x000fe200078e00ff */
[----:B------:R-:W-:-:S04]  /*1660*/  @P0 SHF.R.U32.HI R13, RZ, R3, R17 ;  /* 0x00000003ff0d0219 */ /* 0x000fc80000011611 */
[----:B------:R-:W-:Y:S01]  /*1670*/  @P0 SHF.R.U32.HI R16, RZ, R3, R6 ;  /* 0x00000003ff100219 */ /* 0x000fe20000011606 */
[----:B------:R-:W-:-:S04]  /*1680*/  IMAD R13, R13, R11, RZ ;  /* 0x0000000b0d0d7224 */ /* 0x000fc800078e02ff */
[----:B------:R-:W-:Y:S01]  /*1690*/  IMAD R6, R16, R11, RZ ;  /* 0x0000000b10067224 */ /* 0x000fe200078e02ff */
[----:B------:R-:W-:-:S04]  /*16a0*/  ISETP.GE.AND P1, PT, R5, R13, PT ;  /* 0x0000000d0500720c */ /* 0x000fc80003f26270 */
[----:B------:R-:W-:Y:S01]  /*16b0*/  ISETP.GE.OR P1, PT, R18, R6, P1 ;  /* 0x000000061200720c */ /* 0x000fe20000f26670 */
[----:B------:R-:W-:-:S05]  /*16c0*/  IMAD.HI.U32 R6, R5, R2, RZ ;  /* 0x0000000205067227 */ /* 0x000fca00078e00ff */
[----:B------:R-:W-:-:S04]  /*16d0*/  SHF.R.U32.HI R6, RZ, R3, R6 ;  /* 0x00000003ff067219 */ /* 0x000fc80000011606 */
[----:B------:R-:W-:-:S03]  /*16e0*/  SEL R6, R5, R6, !P0 ;  /* 0x0000000605067207 */ /* 0x000fc60004000000 */
[----:B------:R-:W-:Y:S01]  /*16f0*/  @!P1 IMAD.HI.U32 R7, R18, R2, RZ ;  /* 0x0000000212079227 */ /* 0x000fe200078e00ff */
[----:B------:R-:W-:-:S04]  /*1700*/  IADD3 R2, PT, PT, -R6, RZ, RZ ;  /* 0x000000ff06027210 */ /* 0x000fc80007ffe1ff */
[----:B------:R-:W-:Y:S01]  /*1710*/  @!P1 SHF.R.U32.HI R3, RZ, R3, R7 ;  /* 0x00000003ff039219 */ /* 0x000fe20000011607 */
[----:B------:R-:W-:Y:S01]  /*1720*/  IMAD R2, R11, R2, R5 ;  /* 0x000000020b027224 */ /* 0x000fe200078e0205 */
[----:B------:R-:W-:Y:S02]  /*1730*/  IADD3 R7, PT, PT, -R5, RZ, RZ ;  /* 0x000000ff05077210 */ /* 0x000fe40007ffe1ff */
[----:B------:R-:W-:-:S03]  /*1740*/  @!P1 SEL R3, R18, R3, !P0 ;  /* 0x0000000312039207 */ /* 0x000fc60004000000 */
[----:B------:R-:W-:Y:S02]  /*1750*/  IMAD R7, R4, R7, R15 ;  /* 0x0000000704077224 */ /* 0x000fe400078e020f */
[--C-:B------:R-:W-:Y:S02]  /*1760*/  @!P1 IMAD.IADD R6, R6, 0x1, -R3.reuse ;  /* 0x0000000106069824 */ /* 0x100fe400078e0a03 */
[----:B------:R-:W-:Y:S01]  /*1770*/  @!P1 IMAD R3, R2, R16, R3 ;  /* 0x0000001002039224 */ /* 0x000fe200078e0203 */
[----:B------:R-:W-:Y:S01]  /*1780*/  IADD3 R2, PT, PT, -R18, RZ, RZ ;  /* 0x000000ff12027210 */ /* 0x000fe20007ffe1ff */
[----:B------:R-:W-:Y:S02]  /*1790*/  @!P1 IMAD R5, R6, R11, R18 ;  /* 0x0000000b06059224 */ /* 0x000fe400078e0212 */
[----:B------:R-:W-:Y:S02]  /*17a0*/  @!P1 IMAD.MOV.U32 R18, RZ, RZ, R3 ;  /* 0x000000ffff129224 */ /* 0x000fe400078e0003 */
[----:B------:R-:W-:-:S02]  /*17b0*/  IMAD R2, R14, R2, R9 ;  /* 0x000000020e027224 */ /* 0x000fc400078e0209 */
[----:B------:R-:W-:Y:S02]  /*17c0*/  IMAD R15, R5, R4, R7 ;  /* 0x00000004050f7224 */ /* 0x000fe400078e0207 */
[----:B------:R-:W-:Y:S02]  /*17d0*/  IMAD R14, R18, R14, R2 ;  /* 0x0000000e120e7224 */ /* 0x000fe400078e0202 */
.L_x_19:
[----:B------:R-:W-:Y:S05]  /*17e0*/  BRA.U UP3, `(.L_x_20) ;  /* 0x0000000103407547 */ /* 0x000fea000b800000 */
[----:B------:R-:W1:Y:S08]  /*17f0*/  LDC.64 R4, c[0x0][0xb10] ;  /* 0x0002c400ff047b82 */ /* 0x000e700000000a00 */
[----:B------:R-:W2:Y:S08]  /*1800*/  LDC.64 R2, c[0x0][0xb18] ;  /* 0x0002c600ff027b82 */ /* 0x000eb00000000a00 */
[----:B------:R-:W3:Y:S08]  /*1810*/  LDC R6, c[0x0][0xb20] ;  /* 0x0002c800ff067b82 */ /* 0x000ef00000000800 */
[----:B------:R-:W4:Y:S01]  /*1820*/  LDC R7, c[0x0][0xb0c] ;  /* 0x0002c300ff077b82 */ /* 0x000f220000000800 */
[----:B-1----:R-:W-:-:S05]  /*1830*/  IMAD.HI.U32 R4, R14, R4, RZ ;  /* 0x000000040e047227 */ /* 0x002fca00078e00ff */
[----:B------:R-:W-:Y:S01]  /*1840*/  SHF.R.U32.HI R4, RZ, R5, R4 ;  /* 0x00000005ff047219 */ /* 0x000fe20000011604 */
[----:B--2---:R-:W-:Y:S01]  /*1850*/  IMAD.HI.U32 R3, R15, R3, RZ ;  /* 0x000000030f037227 */ /* 0x004fe200078e00ff */
[----:B------:R-:W-:-:S04]  /*1860*/  ISETP.NE.AND P0, PT, R2, 0x1, PT ;  /* 0x000000010200780c */ /* 0x000fc80003f05270 */
[----:B---3--:R-:W-:-:S04]  /*1870*/  SHF.R.U32.HI R3, RZ, R6, R3 ;  /* 0x00000006ff037219 */ /* 0x008fc80000011603 */
[----:B------:R-:W-:Y:S02]  /*1880*/  SEL R3, R15, R3, !P0 ;  /* 0x000000030f037207 */ /* 0x000fe40004000000 */
[----:B----4-:R-:W-:-:S04]  /*1890*/  ISETP.NE.AND P1, PT, R7, 0x1, PT ;  /* 0x000000010700780c */ /* 0x010fc80003f25270 */
[----:B------:R-:W-:-:S05]  /*18a0*/  SEL R5, R14, R4, !P1 ;  /* 0x000000040e057207 */ /* 0x000fca0004800000 */
[----:B------:R-:W-:Y:S02]  /*18b0*/  IMAD.IADD R4, R3, 0x1, -R5 ;  /* 0x0000000103047824 */ /* 0x000fe400078e0a05 */
[----:B------:R-:W-:Y:S02]  /*18c0*/  IMAD.IADD R3, R5, 0x1, -R3 ;  /* 0x0000000105037824 */ /* 0x000fe400078e0a03 */
[----:B------:R-:W-:Y:S02]  /*18d0*/  IMAD R14, R4, R7, R14 ;  /* 0x00000007040e7224 */ /* 0x000fe400078e020e */
[----:B------:R-:W-:Y:S02]  /*18e0*/  IMAD R15, R3, R2, R15 ;  /* 0x00000002030f7224 */ /* 0x000fe400078e020f */
.L_x_20:
[----:B------:R-:W-:Y:S05]  /*18f0*/  BRA.U !UP1, `(.L_x_21) ;  /* 0x00000001090c7547 */ /* 0x000fea000b800000 */
[----:B------:R-:W-:Y:S01]  /*1900*/  UCGABAR_WAIT ;  /* 0x0000000000007dc7 */ /* 0x000fe20008000000 */
[----:B------:R-:W-:Y:S01]  /*1910*/  CCTL.IVALL ;  /* 0x00000000ff00798f */ /* 0x000fe20002000000 */
[----:B------:R-:W-:Y:S05]  /*1920*/  BRA `(.L_x_22) ;  /* 0x0000000000047947 */ /* 0x000fea0003800000 */
.L_x_21:
[----:B------:R-:W-:Y:S06]  /*1930*/  BAR.SYNC.DEFER_BLOCKING 0x0 ;  /* 0x0000000000007b1d */ /* 0x000fec0000010000 */
.L_x_22:
[----:B------:R-:W-:Y:S05]  /*1940*/  BRA.U UP2, `(.L_x_23) ;  /* 0x0000002102c87547 */ /* 0x000fea000b800000 */
[----:B------:R-:W1:Y:S01]  /*1950*/  LDCU UR4, c[0x0][0x38c] ;  /* 0x00007180ff0477ac */ /* 0x000e620008000800 */
[----:B------:R-:W2:Y:S01]  /*1960*/  LDC R8, c[0x0][0x370] ;  /* 0x0000dc00ff087b82 */ /* 0x000ea20000000800 */
[C---:B------:R-:W-:Y:S01]  /*1970*/  IMAD.SHL.U32 R19, R9.reuse, 0x80, RZ ;  /* 0x0000008009137824 */ /* 0x040fe200078e00ff */
[----:B------:R-:W-:Y:S01]  /*1980*/  PLOP3.LUT P1, PT, PT, PT, UP5, 0x80, 0x8 ;  /* 0x000000000008781c */ /* 0x000fe20003f2f058 */
[----:B------:R-:W-:Y:S01]  /*1990*/  UISETP.NE.AND UP1, UPT, UR10, URZ, UPT ;  /* 0x000000ff0a00728c */ /* 0x000fe2000bf25270 */
[----:B------:R-:W-:Y:S01]  /*19a0*/  ISETP.NE.AND P4, PT, R10, RZ, P5 ;  /* 0x000000ff0a00720c */ /* 0x000fe20002f85270 */
[----:B------:R-:W-:Y:S01]  /*19b0*/  IMAD.SHL.U32 R18, R9, 0x40, RZ ;  /* 0x0000004009127824 */ /* 0x000fe200078e00ff */
[----:B------:R-:W-:Y:S01]  /*19c0*/  PLOP3.LUT P1, PT, P1, PT, PT, 0x8, 0x80 ;  /* 0x000000000080781c */ /* 0x000fe20000f2e170 */
[----:B------:R-:W-:Y:S01]  /*19d0*/  IMAD.MOV.U32 R17, RZ, RZ, 0x1 ;  /* 0x00000001ff117424 */ /* 0x000fe200078e00ff */
[----:B------:R-:W3:Y:S01]  /*19e0*/  LDC R0, c[0x0][0x374] ;  /* 0x0000dd00ff007b82 */ /* 0x000ee20000000800 */
[----:B------:R-:W-:Y:S01]  /*19f0*/  IMAD.MOV.U32 R16, RZ, RZ, RZ ;  /* 0x000000ffff107224 */ /* 0x000fe200078e00ff */
[----:B------:R-:W-:Y:S01]  /*1a00*/  CS2R R12, SRZ ;  /* 0x00000000000c7805 */ /* 0x000fe2000001ff00 */
[----:B------:R-:W-:Y:S01]  /*1a10*/  IMAD.MOV.U32 R11, RZ, RZ, 0x1 ;  /* 0x00000001ff0b7424 */ /* 0x000fe200078e00ff */
[----:B------:R-:W-:Y:S01]  /*1a20*/  LOP3.LUT R19, R19, 0x80, RZ, 0xc0, !PT ;  /* 0x0000008013137812 */ /* 0x000fe200078ec0ff */
[----:B------:R-:W4:Y:S01]  /*1a30*/  LDCU.64 UR14, c[0x0][0x348] ;  /* 0x00006900ff0e77ac */ /* 0x000f220008000a00 */
[----:B-1----:R-:W-:-:S02]  /*1a40*/  UIADD3 UR5, UPT, UPT, UR4, 0x1f, URZ ;  /* 0x0000001f04057890 */ /* 0x002fc4000fffe0ff */
[----:B------:R-:W-:Y:S02]  /*1a50*/  USEL UR22, UR6, 0x2, UP1 ;  /* 0x0000000206167887 */ /* 0x000fe40008800000 */
[----:B------:R-:W-:Y:S01]  /*1a60*/  USHF.R.S32.HI UR7, URZ, 0x1f, UR5 ;  /* 0x0000001fff077899 */ /* 0x000fe20008011405 */
[----:B------:R-:W-:-:S03]  /*1a70*/  UMOV UR23, URZ ;  /* 0x000000ff00177c82 */ /* 0x000fc60008000000 */
[----:B------:R-:W-:Y:S02]  /*1a80*/  ULEA.HI UR7, UR7, UR5, URZ, 0x5 ;  /* 0x0000000507077291 */ /* 0x000fe4000f8f28ff */
[----:B------:R-:W-:Y:S02]  /*1a90*/  UIADD3 UR5, UPT, UPT, UR4, -0x1, URZ ;  /* 0xffffffff04057890 */ /* 0x000fe4000fffe0ff */
[----:B------:R-:W-:Y:S02]  /*1aa0*/  USHF.R.S32.HI UR7, URZ, 0x5, UR7 ;  /* 0x00000005ff077899 */ /* 0x000fe40008011407 */
[----:B------:R-:W-:Y:S02]  /*1ab0*/  UISETP.GE.U32.AND UP2, UPT, UR5, -0x3f, UPT ;  /* 0xffffffc10500788c */ /* 0x000fe4000bf46070 */
[----:B------:R-:W-:Y:S02]  /*1ac0*/  UISETP.LT.U32.AND UP0, UPT, UR7, 0x21, UPT ;  /* 0x000000210700788c */ /* 0x000fe4000bf01070 */
[----:B------:R-:W-:-:S02]  /*1ad0*/  UIADD3 UR4, UPT, UPT, UR4, 0x3e, URZ ;  /* 0x0000003e04047890 */ /* 0x000fc4000fffe0ff */
[----:B------:R-:W-:-:S04]  /*1ae0*/  USEL UR5, UR7, 0x21, UP0 ;  /* 0x0000002107057887 */ /* 0x000fc80008000000 */
[----:B------:R-:W-:Y:S02]  /*1af0*/  UIADD3 UR21, UPT, UPT, UR5, -0x1, URZ ;  /* 0xffffffff05157890 */ /* 0x000fe4000fffe0ff */
[----:B------:R-:W-:Y:S02]  /*1b00*/  @UP2 UIADD3 UR21, UPT, UPT, UR5, URZ, URZ ;  /* 0x000000ff05152290 */ /* 0x000fe4000fffe0ff */
[----:B------:R-:W-:Y:S02]  /*1b10*/  UIADD3 UR24, UPT, UPT, UR7, -UR5, URZ ;  /* 0x8000000507187290 */ /* 0x000fe4000fffe0ff */
[----:B------:R-:W-:Y:S02]  /*1b20*/  UIADD3 UR13, UPT, UPT, UR21, 0x1, URZ ;  /* 0x00000001150d7890 */ /* 0x000fe4000fffe0ff */
[----:B--2-4-:R-:W-:-:S12]  /*1b30*/  UIADD3 UR21, UPT, UPT, -UR21, URZ, URZ ;  /* 0x000000ff15157290 */ /* 0x014fd8000fffe1ff */
.L_x_43:
[----:B------:R-:W-:Y:S01]  /*1b40*/  UISETP.NE.AND UP0, UPT, UR37, URZ, UPT ;  /* 0x000000ff2500728c */ /* 0x000fe2000bf05270 */
[----:B------:R-:W1:Y:S08]  /*1b50*/  S2UR UR37, SR_CgaCtaId ;  /* 0x00000000002579c3 */ /* 0x000e700000008800 */
[----:B------:R-:W-:Y:S05]  /*1b60*/  BRA.U UP0, `(.L_x_24) ;  /* 0x0000000100347547 */ /* 0x000fea000b800000 */
[----:B------:R-:W2:Y:S01]  /*1b70*/  S2R R2, SR_CgaCtaId ;  /* 0x0000000000027919 */ /* 0x000ea20000008800 */
[----:B------:R-:W-:-:S04]  /*1b80*/  MOV R3, 0x400 ;  /* 0x0000040000037802 */ /* 0x000fc80000000f00 */
[----:B--2---:R-:W-:Y:S02]  /*1b90*/  LEA R2, R2, R3, 0x18 ;  /* 0x0000000302027211 */ /* 0x004fe400078ec0ff */
[----:B------:R-:W-:-:S03]  /*1ba0*/  SHF.L.U32 R3, R11, 0x1f, RZ ;  /* 0x0000001f0b037819 */ /* 0x000fc600000006ff */
[----:B------:R-:W-:-:S04]  /*1bb0*/  IMAD R2, R12, 0x8, R2 ;  /* 0x000000080c027824 */ /* 0x000fc800078e0202 */
[----:B------:R-:W2:Y:S02]  /*1bc0*/  SYNCS.PHASECHK.TRANS64.TRYWAIT P0, [R2+URZ+0x2d0], R3 ;  /* 0x0002d003020075a7 */ /* 0x000ea400080011ff */
[----:B--2---:R-:W-:Y:S05]  /*1bd0*/  @!P0 BRA `(.L_x_25) ;  /* 0x0000009000348947 */ /* 0x004fea0003800000 */
.L_x_173:
[----:B------:R-:W-:Y:S01]  /*1be0*/  VIADD R12, R12, 0x1 ;  /* 0x000000010c0c7836 */ /* 0x000fe20000000000 */
[----:B------:R2:W-:Y:S04]  /*1bf0*/  SYNCS.ARRIVE.TRANS64.A1T0 RZ, [R2+URZ+0x2c0], RZ ;  /* 0x0002c0ff02ff79a7 */ /* 0x0005e800081000ff */
[----:B------:R-:W-:-:S04]  /*1c00*/  ISETP.NE.AND P0, PT, R12, 0x2, PT ;  /* 0x000000020c00780c */ /* 0x000fc80003f05270 */
[----:B------:R-:W-:Y:S02]  /*1c10*/  SEL R12, R12, RZ, P0 ;  /* 0x000000ff0c0c7207 */ /* 0x000fe40000000000 */
[----:B--2---:R-:W-:-:S04]  /*1c20*/  SEL R2, RZ, 0x1, P0 ;  /* 0x00000001ff027807 */ /* 0x004fc80000000000 */
[----:B------:R-:W-:-:S07]  /*1c30*/  LOP3.LUT R11, R11, R2, RZ, 0x3c, !PT ;  /* 0x000000020b0b7212 */ /* 0x000fce00078e3cff */
.L_x_24:
[----:B------:R-:W-:Y:S01]  /*1c40*/  UMOV UR6, 0x400 ;  /* 0x0000040000067882 */ /* 0x000fe20000000000 */
[----:B------:R-:W-:Y:S01]  /*1c50*/  SHF.L.U32 R2, R17, 0x1f, RZ ;  /* 0x0000001f11027819 */ /* 0x000fe200000006ff */
[----:B-1----:R-:W-:Y:S01]  /*1c60*/  ULEA UR6, UR37, UR6, 0x18 ;  /* 0x0000000625067291 */ /* 0x002fe2000f8ec0ff */
[----:B------:R-:W-:Y:S01]  /*1c70*/  R2UR UR35, R18 ;  /* 0x00000000122372ca */ /* 0x000fe200000e0000 */
[----:B------:R-:W-:Y:S01]  /*1c80*/  UISETP.GE.U32.AND UP0, UPT, UR4, 0x3f, UPT ;  /* 0x0000003f0400788c */ /* 0x000fe2000bf06070 */
[----:B------:R-:W-:Y:S01]  /*1c90*/  R2UR UR11, R19 ;  /* 0x00000000130b72ca */ /* 0x000fe200000e0000 */
[----:B------:R-:W-:Y:S01]  /*1ca0*/  ULEA UR8, UR23, UR6, 0x3 ;  /* 0x0000000617087291 */ /* 0x000fe2000f8e18ff */
[----:B------:R-:W-:-:S08]  /*1cb0*/  UMOV UR25, URZ ;  /* 0x000000ff00197c82 */ /* 0x000fd00008000000 */
[----:B------:R1:W2:Y:S01]  /*1cc0*/  SYNCS.PHASECHK.TRANS64.TRYWAIT P0, [UR8+0x108], R2 ;  /* 0x00010802ff0075a7 */ /* 0x0002a20008001108 */
[----:B------:R-:W-:-:S13]  /*1cd0*/  R2UR UR8, R15 ;  /* 0x000000000f0872ca */ /* 0x000fda00000e0000 */
[----:B------:R-:W-:Y:S01]  /*1ce0*/  ULEA UR11, UR8, UR11, 0x8 ;  /* 0x0000000b080b7291 */ /* 0x000fe2000f8e40ff */
[----:B-1----:R-:W-:-:S05]  /*1cf0*/  LEA.HI R2, R14, R14, RZ, 0x1 ;  /* 0x0000000e0e027211 */ /* 0x002fca00078f08ff */
[----:B------:R-:W-:-:S05]  /*1d00*/  IMAD.SHL.U32 R2, R2, 0x40, RZ ;  /* 0x0000004002027824 */ /* 0x000fca00078e00ff */
[----:B------:R-:W-:-:S04]  /*1d10*/  LOP3.LUT R2, R2, 0xffffff80, RZ, 0xc0, !PT ;  /* 0xffffff8002027812 */ /* 0x000fc800078ec0ff */
[----:B------:R-:W-:-:S13]  /*1d20*/  R2UR UR9, R2 ;  /* 0x00000000020972ca */ /* 0x000fda00000e0000 */
[----:B------:R-:W-:Y:S01]  /*1d30*/  ULOP3.LUT UR35, UR9, 0x40, UR35, 0xf8, !UPT ;  /* 0x0000004009237892 */ /* 0x000fe2000f8ef823 */
[----:B------:R-:W-:Y:S11]  /*1d40*/  BRA.U !UP0, `(.L_x_26) ;  /* 0x0000000108c07547 */ /* 0x000ff6000b800000 */
[----:B------:R-:W-:Y:S01]  /*1d50*/  UMOV UR16, UR21 ;  /* 0x0000001500107c82 */ /* 0x000fe20008000000 */
[----:B------:R-:W-:Y:S01]  /*1d60*/  UMOV UR17, UR23 ;  /* 0x0000001700117c82 */ /* 0x000fe20008000000 */
[----:B------:R-:W-:-:S05]  /*1d70*/  UMOV UR34, URZ ;  /* 0x000000ff00227c82 */ /* 0x000fca0008000000 */
.L_x_32:
[----:B------:R-:W-:Y:S01]  /*1d80*/  ULEA UR33, UR17, UR6, 0x3 ;  /* 0x0000000611217291 */ /* 0x000fe2000f8e18ff */
[----:B------:R-:W-:Y:S01]  /*1d90*/  @P5 MOV R3, 0x3000 ;  /* 0x0000300000035802 */ /* 0x000fe20000000f00 */
[----:B-12-4-:R-:W-:Y:S10]  /*1da0*/  @P0 BRA `(.L_x_27) ;  /* 0x00000000000c0947 */ /* 0x016ff40003800000 */
[----:B------:R-:W-:-:S04]  /*1db0*/  SHF.L.U32 R4, R17, 0x1f, RZ ;  /* 0x0000001f11047819 */ /* 0x000fc800000006ff */
[----:B------:R-:W1:Y:S02]  /*1dc0*/  SYNCS.PHASECHK.TRANS64.TRYWAIT P0, [UR33+0x108], R4 ;  /* 0x00010804ff0075a7 */ /* 0x000e640008001121 */
[----:B-1----:R-:W-:Y:S05]  /*1dd0*/  @!P0 BRA `(.L_x_28) ;  /* 0x0000008c00c88947 */ /* 0x002fea0003800000 */
.L_x_27:
[----:B------:R2:W-:Y:S01]  /*1de0*/  @P5 SYNCS.ARRIVE.TRANS64 RZ, [UR33], R3 ;  /* 0x00000003ffff59a7 */ /* 0x0005e20008000021 */
[----:B------:R-:W-:Y:S02]  /*1df0*/  ULOP3.LUT UR8, UR22, 0x2, URZ, 0xfc, !UPT ;  /* 0x0000000216087892 */ /* 0x000fe4000f8efcff */
[----:B------:R-:W-:Y:S02]  /*1e00*/  UIADD3 UR16, UPT, UPT, UR16, 0x1, URZ ;  /* 0x0000000110107890 */ /* 0x000fe4000fffe0ff */
[----:B------:R-:W-:Y:S02]  /*1e10*/  UISETP.NE.AND UP0, UPT, UR8, 0x2, UPT ;  /* 0x000000020800788c */ /* 0x000fe4000bf05270 */
[----:B------:R-:W-:-:S07]  /*1e20*/  UISETP.NE.AND UP2, UPT, UR16, 0x1, UPT ;  /* 0x000000011000788c */ /* 0x000fce000bf45270 */
[----:B------:R-:W-:Y:S05]  /*1e30*/  BRA.U UP0, `(.L_x_29) ;  /* 0x0000000100047547 */ /* 0x000fea000b800000 */
[----:B------:R-:W-:Y:S05]  /*1e40*/  BPT.TRAP 0x1 ;  /* 0x000000040000795c */ /* 0x000fea0000300000 */
.L_x_29:
[----:B------:R-:W-:Y:S04]  /*1e50*/  BSSY.RECONVERGENT B0, `(.L_x_30) ;  /* 0x0000003000007945 */ /* 0x000fe80003800200 */
[----:B------:R-:W-:Y:S05]  /*1e60*/  @!P4 BRA `(.L_x_31) ;  /* 0x000000000004c947 */ /* 0x000fea0003800000 */
[----:B------:R-:W-:Y:S05]  /*1e70*/  BPT.TRAP 0x1 ;  /* 0x000000040000795c */ /* 0x000fea0000300000 */
.L_x_31:
[----:B------:R-:W-:Y:S05]  /*1e80*/  BSYNC.RECONVERGENT B0 ;  /* 0x0000000000007941 */ /* 0x000fea0003800200 */
.L_x_30:
[----:B------:R-:W-:Y:S02]  /*1e90*/  UIADD3 UR23, UPT, UPT, UR17, 0x1, URZ ;  /* 0x0000000111177890 */ /* 0x000fe4000fffe0ff */
[----:B------:R-:W-:Y:S02]  /*1ea0*/  ULEA UR32, UR17, UR6, 0xb ;  /* 0x0000000611207291 */ /* 0x000fe4000f8e58ff */
[----:B------:R-:W-:Y:S02]  /*1eb0*/  UISETP.NE.AND UP0, UPT, UR23, 0x21, UPT ;  /* 0x000000211700788c */ /* 0x000fe4000bf05270 */
[----:B------:R-:W-:Y:S02]  /*1ec0*/  UIADD3 UR28, UP1, UPT, UR14, 0x80, URZ ;  /* 0x000000800e1c7890 */ /* 0x000fe4000ff3e0ff */
[----:B------:R-:W-:Y:S02]  /*1ed0*/  USEL UR9, URZ, 0x1, UP0 ;  /* 0x00000001ff097887 */ /* 0x000fe40008000000 */
[----:B------:R-:W-:-:S02]  /*1ee0*/  USEL UR23, UR23, URZ, UP0 ;  /* 0x000000ff17177287 */ /* 0x000fc40008000000 */
[----:B------:R-:W-:Y:S02]  /*1ef0*/  UIADD3 UR26, UP0, UPT, UR14, 0x180, URZ ;  /* 0x000001800e1a7890 */ /* 0x000fe4000ff1e0ff */
[----:B------:R-:W-:Y:S01]  /*1f00*/  ULEA UR8, UR23, UR6, 0x3 ;  /* 0x0000000617087291 */ /* 0x000fe2000f8e18ff */
[----:B------:R-:W-:Y:S01]  /*1f10*/  LOP3.LUT R17, R17, UR9, RZ, 0x3c, !PT ;  /* 0x0000000911117c12 */ /* 0x000fe2000f8e3cff */
[----:B------:R-:W-:Y:S02]  /*1f20*/  ULOP3.LUT UR33, UR33, 0xfefffff8, URZ, 0xc0, !UPT ;  /* 0xfefffff821217892 */ /* 0x000fe4000f8ec0ff */
[----:B------:R-:W-:Y:S01]  /*1f30*/  UIADD3.X UR29, UPT, UPT, URZ, UR15, URZ, UP1, !UPT ;  /* 0x0000000fff1d7290 */ /* 0x000fe20008ffe4ff */
[----:B-1----:R-:W-:Y:S01]  /*1f40*/  SHF.L.U32 R2, R17, 0x1f, RZ ;  /* 0x0000001f11027819 */ /* 0x002fe200000006ff */
[----:B------:R-:W-:Y:S02]  /*1f50*/  UIADD3 UR32, UPT, UPT, UR32, 0x6500, URZ ;  /* 0x0000650020207890 */ /* 0x000fe4000fffe0ff */
[----:B------:R-:W-:Y:S01]  /*1f60*/  UIADD3.X UR27, UPT, UPT, URZ, UR15, URZ, UP0, !UPT ;  /* 0x0000000fff1b7290 */ /* 0x000fe200087fe4ff */
[----:B------:R1:W4:Y:S01]  /*1f70*/  SYNCS.PHASECHK.TRANS64.TRYWAIT P0, [UR8+0x108], R2 ;  /* 0x00010802ff0075a7 */ /* 0x0003220008001108 */
[----:B------:R-:W-:Y:S01]  /*1f80*/  ULEA UR8, UR17, UR6, 0xc ;  /* 0x0000000611087291 */ /* 0x000fe2000f8e60ff */
[----:B------:R-:W-:Y:S01]  /*1f90*/  UMOV UR18, 0x0 ;  /* 0x0000000000127882 */ /* 0x000fe20000000000 */
[----:B------:R-:W-:-:S02]  /*1fa0*/  UMOV UR19, 0x10000000 ;  /* 0x1000000000137882 */ /* 0x000fc40000000000 */
[----:B------:R-:W-:Y:S01]  /*1fb0*/  UIADD3 UR8, UPT, UPT, UR8, 0x16d00, URZ ;  /* 0x00016d0008087890 */ /* 0x000fe2000fffe0ff */
[----:B------:R2:W-:Y:S01]  /*1fc0*/  UTMALDG.3D.2CTA [UR32], [UR28], desc[UR18] ;  /* 0x000012201c0075b4 */ /* 0x0005e20008211000 */
[----:B------:R-:W-:Y:S01]  /*1fd0*/  UMOV UR10, UR34 ;  /* 0x00000022000a7c82 */ /* 0x000fe20008000000 */
[----:B------:R-:W-:Y:S01]  /*1fe0*/  UMOV UR12, UR36 ;  /* 0x00000024000c7c82 */ /* 0x000fe20008000000 */
[----:B------:R-:W-:Y:S01]  /*1ff0*/  UMOV UR9, UR33 ;  /* 0x0000002100097c82 */ /* 0x000fe20008000000 */
[----:B------:R-:W-:Y:S01]  /*2000*/  UMOV UR25, UR13 ;  /* 0x0000000d00197c82 */ /* 0x000fe20008000000 */
[----:B------:R-:W-:-:S03]  /*2010*/  UMOV UR17, UR23 ;  /* 0x0000001700117c82 */ /* 0x000fc60008000000 */
[----:B------:R1:W-:Y:S01]  /*2020*/  UTMALDG.3D.2CTA [UR8], [UR26], desc[UR18] ;  /* 0x000012081a0075b4 */ /* 0x0003e20008211000 */
[----:B--2---:R-:W-:Y:S01]  /*2030*/  UIADD3 UR34, UPT, UPT, UR34, 0x20, URZ ;  /* 0x0000002022227890 */ /* 0x004fe2000fffe0ff */
[----:B------:R-:W-:Y:S11]  /*2040*/  BRA.U UP2, `(.L_x_32) ;  /* 0xfffffffd024c7547 */ /* 0x000ff6000b83ffff */
.L_x_26:
[----:B-1----:R-:W-:Y:S01]  /*2050*/  ULEA UR8, UR23, UR6, 0x3 ;  /* 0x0000000617087291 */ /* 0x002fe2000f8e18ff */
[----:B------:R-:W-:Y:S01]  /*2060*/  SHF.L.U32 R2, R17, 0x1f, RZ ;  /* 0x0000001f11027819 */ /* 0x000fe200000006ff */
[----:B------:R-:W-:Y:S01]  /*2070*/  @!P1 SYNCS.ARRIVE.TRANS64.A1T0 RZ, [UR6+0x258], RZ ;  /* 0x000258ffffff99a7 */ /* 0x000fe20008100006 */
[----:B------:R-:W-:-:S06]  /*2080*/  UISETP.GT.AND UP0, UPT, UR7, UR5, UPT ;  /* 0x000000050700728c */ /* 0x000fcc000bf04270 */
[----:B--2-4-:R1:W2:Y:S03]  /*2090*/  SYNCS.PHASECHK.TRANS64.TRYWAIT P0, [UR8+0x108], R2 ;  /* 0x00010802ff0075a7 */ /* 0x0142a60008001108 */
[----:B------:R-:W-:Y:S05]  /*20a0*/  BRA.U !UP0, `(.L_x_33) ;  /* 0x0000000108c07547 */ /* 0x000fea000b800000 */
[----:B------:R-:W-:Y:S01]  /*20b0*/  UIADD3 UR26, UPT, UPT, UR24, UR25, URZ ;  /* 0x00000019181a7290 */ /* 0x000fe2000fffe0ff */
[----:B------:R-:W-:-:S11]  /*20c0*/  UMOV UR27, UR23 ;  /* 0x00000017001b7c82 */ /* 0x000fd60008000000 */
.L_x_39:
[----:B------:R-:W-:Y:S01]  /*20d0*/  ULEA UR17, UR27, UR6, 0x3 ;  /* 0x000000061b117291 */ /* 0x000fe2000f8e18ff */
[----:B--2---:R-:W-:Y:S01]  /*20e0*/  @P5 MOV R3, 0x3000 ;  /* 0x0000300000035802 */ /* 0x004fe20000000f00 */
[----:B-12---:R-:W-:Y:S10]  /*20f0*/  @P0 BRA `(.L_x_34) ;  /* 0x00000000000c0947 */ /* 0x006ff40003800000 */
[----:B------:R-:W-:-:S04]  /*2100*/  SHF.L.U32 R4, R17, 0x1f, RZ ;  /* 0x0000001f11047819 */ /* 0x000fc800000006ff */
[----:B------:R-:W2:Y:S02]  /*2110*/  SYNCS.PHASECHK.TRANS64.TRYWAIT P0, [UR17+0x108], R4 ;  /* 0x00010804ff0075a7 */ /* 0x000ea40008001111 */
[----:B--2---:R-:W-:Y:S05]  /*2120*/  @!P0 BRA `(.L_x_35) ;  /* 0x0000008c000c8947 */ /* 0x004fea0003800000 */
.L_x_34:
[----:B------:R2:W-:Y:S01]  /*2130*/  @P5 SYNCS.ARRIVE.TRANS64 RZ, [UR17], R3 ;  /* 0x00000003ffff59a7 */ /* 0x0005e20008000011 */
[----:B------:R-:W-:-:S04]  /*2140*/  ULOP3.LUT UR8, UR22, 0x2, URZ, 0xfc, !UPT ;  /* 0x0000000216087892 */ /* 0x000fc8000f8efcff */
[----:B------:R-:W-:-:S09]  /*2150*/  UISETP.NE.AND UP0, UPT, UR8, 0x2, UPT ;  /* 0x000000020800788c */ /* 0x000fd2000bf05270 */
[----:B------:R-:W-:Y:S05]  /*2160*/  BRA.U UP0, `(.L_x_36) ;  /* 0x0000000100047547 */ /* 0x000fea000b800000 */
[----:B------:R-:W-:Y:S05]  /*2170*/  BPT.TRAP 0x1 ;  /* 0x000000040000795c */ /* 0x000fea0000300000 */
.L_x_36:
[----:B------:R-:W-:Y:S04]  /*2180*/  BSSY.RECONVERGENT B0, `(.L_x_37) ;  /* 0x0000003000007945 */ /* 0x000fe80003800200 */
[----:B------:R-:W-:Y:S05]  /*2190*/  @!P4 BRA `(.L_x_38) ;  /* 0x000000000004c947 */ /* 0x000fea0003800000 */
[----:B------:R-:W-:Y:S05]  /*21a0*/  BPT.TRAP 0x1 ;  /* 0x000000040000795c */ /* 0x000fea0000300000 */
.L_x_38:
[----:B------:R-:W-:Y:S05]  /*21b0*/  BSYNC.RECONVERGENT B0 ;  /* 0x0000000000007941 */ /* 0x000fea0003800200 */
.L_x_37:
        /* <DEDUP_REMOVED lines=9> */
[----:B------:R-:W-:Y:S02]  /*2250*/  USHF.L.U32 UR18, UR25, 0x5, URZ ;  /* 0x0000000519127899 */ /* 0x000fe400080006ff */
[----:B------:R-:W-:Y:S01]  /*2260*/  ULOP3.LUT UR17, UR17, 0xfefffff8, URZ, 0xc0, !UPT ;  /* 0xfefffff811117892 */ /* 0x000fe2000f8ec0ff */
[----:B-1----:R-:W-:Y:S01]  /*2270*/  SHF.L.U32 R2, R17, 0x1f, RZ ;  /* 0x0000001f11027819 */ /* 0x002fe200000006ff */
[----:B------:R-:W-:Y:S02]  /*2280*/  UIADD3 UR16, UPT, UPT, UR16, 0x6500, URZ ;  /* 0x0000650010107890 */ /* 0x000fe4000fffe0ff */
[----:B------:R-:W-:Y:S01]  /*2290*/  UIADD3.X UR33, UPT, UPT, URZ, UR15, URZ, UP1, !UPT ;  /* 0x0000000fff217290 */ /* 0x000fe20008ffe4ff */
[----:B------:R4:W1:Y:S01]  /*22a0*/  SYNCS.PHASECHK.TRANS64.TRYWAIT P0, [UR8+0x108], R2 ;  /* 0x00010802ff0075a7 */ /* 0x0008620008001108 */
[----:B------:R-:W-:-:S02]  /*22b0*/  ULEA UR8, UR27, UR6, 0xc ;  /* 0x000000061b087291 */ /* 0x000fc4000f8e60ff */
[----:B------:R-:W-:Y:S02]  /*22c0*/  UIADD3.X UR31, UPT, UPT, URZ, UR15, URZ, UP0, !UPT ;  /* 0x0000000fff1f7290 */ /* 0x000fe400087fe4ff */
[----:B------:R-:W-:Y:S01]  /*22d0*/  UIADD3 UR8, UPT, UPT, UR8, 0x16d00, URZ ;  /* 0x00016d0008087890 */ /* 0x000fe2000fffe0ff */
[----:B------:R-:W-:Y:S01]  /*22e0*/  UMOV UR28, 0x0 ;  /* 0x00000000001c7882 */ /* 0x000fe20000000000 */
[----:B------:R-:W-:Y:S01]  /*22f0*/  UMOV UR29, 0x10000000 ;  /* 0x10000000001d7882 */ /* 0x000fe20000000000 */
[----:B------:R-:W-:Y:S01]  /*2300*/  UMOV UR19, UR35 ;  /* 0x0000002300137c82 */ /* 0x000fe20008000000 */
[----:B------:R-:W-:Y:S01]  /*2310*/  UMOV UR20, UR36 ;  /* 0x0000002400147c82 */ /* 0x000fe20008000000 */
[----:B------:R-:W-:Y:S01]  /*2320*/  UMOV UR12, UR36 ;  /* 0x00000024000c7c82 */ /* 0x000fe20008000000 */
[----:B------:R-:W-:Y:S01]  /*2330*/  UMOV UR9, UR17 ;  /* 0x0000001100097c82 */ /* 0x000fe20008000000 */
[----:B------:R-:W-:Y:S01]  /*2340*/  UMOV UR10, UR18 ;  /* 0x00000012000a7c82 */ /* 0x000fe20008000000 */
[----:B------:R4:W-:Y:S01]  /*2350*/  UTMALDG.3D.2CTA [UR16], [UR32], desc[UR28] ;  /* 0x00001c10200075b4 */ /* 0x0009e20008211000 */
[----:B------:R-:W-:Y:S01]  /*2360*/  UIADD3 UR25, UPT, UPT, UR25, 0x1, URZ ;  /* 0x0000000119197890 */ /* 0x000fe2000fffe0ff */
[----:B------:R-:W-:-:S03]  /*2370*/  UMOV UR27, UR23 ;  /* 0x00000017001b7c82 */ /* 0x000fc60008000000 */
[----:B------:R-:W-:Y:S01]  /*2380*/  UISETP.NE.AND UP0, UPT, UR25, UR26, UPT ;  /* 0x0000001a1900728c */ /* 0x000fe2000bf05270 */
[----:B------:R4:W-:Y:S08]  /*2390*/  UTMALDG.3D.2CTA [UR8], [UR30], desc[UR28] ;  /* 0x00001c081e0075b4 */ /* 0x0009f00008211000 */
[----:B----4-:R-:W-:Y:S05]  /*23a0*/  BRA.U UP0, `(.L_x_39) ;  /* 0xfffffffd00487547 */ /* 0x010fea000b83ffff */
.L_x_33:
[C---:B-1----:R-:W-:Y:S01]  /*23b0*/  LEA R2, R16.reuse, UR6, 0x3 ;  /* 0x0000000610027c11 */ /* 0x042fe2000f8e18ff */
[----:B------:R-:W-:Y:S01]  /*23c0*/  NOP ;  /* 0x0000000000007918 */ /* 0x000fe20000000000 */
[----:B--2---:R-:W-:Y:S02]  /*23d0*/  SHF.L.U32 R3, R13, 0x1f, RZ ;  /* 0x0000001f0d037819 */ /* 0x004fe400000006ff */
[----:B------:R-:W-:Y:S02]  /*23e0*/  LEA R4, R16, UR6, 0x4 ;  /* 0x0000000610047c11 */ /* 0x000fe4000f8e20ff */
[----:B------:R-:W1:Y:S02]  /*23f0*/  SYNCS.PHASECHK.TRANS64.TRYWAIT P0, [R2+URZ+0x260], R3 ;  /* 0x00026003020075a7 */ /* 0x000e6400080011ff */
[----:B-1----:R-:W-:Y:S05]  /*2400*/  @!P0 BRA `(.L_x_40) ;  /* 0x00000088006c8947 */ /* 0x002fea0003800000 */
.L_x_176:
[----:B------:R-:W2:Y:S01]  /*2410*/  LDS.128 R4, [R4+0x2f0] ;  /* 0x0002f00004047984 */ /* 0x000ea20000000c00 */
[----:B------:R-:W-:Y:S01]  /*2420*/  ISETP.GE.AND P0, PT, R40, 0x1, PT ;  /* 0x000000012800780c */ /* 0x000fe20003f06270 */
[----:B-1----:R-:W-:Y:S01]  /*2430*/  VIADD R2, R2, 0x270 ;  /* 0x0000027002027836 */ /* 0x002fe20000000000 */
[----:B------:R-:W-:Y:S01]  /*2440*/  @!PT LDS RZ, [RZ] ;  /* 0x00000000fffff984 */ /* 0x000fe20000000800 */
[----:B------:R-:W-:Y:S01]  /*2450*/  @!PT LDS RZ, [RZ] ;  /* 0x00000000fffff984 */ /* 0x000fe20000000800 */
[----:B------:R-:W-:Y:S01]  /*2460*/  @!PT LDS RZ, [RZ] ;  /* 0x00000000fffff984 */ /* 0x000fe20000000800 */
[----:B------:R-:W-:Y:S01]  /*2470*/  @!PT LDS RZ, [RZ] ;  /* 0x00000000fffff984 */ /* 0x000fe20000000800 */
[----:B------:R1:W-:Y:S06]  /*2480*/  MEMBAR.ALL.CTA ;  /* 0x0000000000007992 */ /* 0x0003ec0000008000 */
[----:B-1----:R-:W1:Y:S01]  /*2490*/  FENCE.VIEW.ASYNC.S ;  /* 0x00000000000073c6 */ /* 0x002e620000000000 */
[----:B------:R-:W-:-:S04]  /*24a0*/  PRMT R2, RZ, 0x654, R2 ;  /* 0x00000654ff027816 */ /* 0x000fc80000000002 */
[----:B-1----:R1:W-:Y:S01]  /*24b0*/  SYNCS.ARRIVE.TRANS64.RED.A1T0 RZ, [R2+URZ], RZ ;  /* 0x000000ff02ff79a7 */ /* 0x0023e200081004ff */
[----:B--2---:R-:W-:-:S13]  /*24c0*/  LOP3.LUT P2, RZ, R6, 0x1, RZ, 0xc0, !PT ;  /* 0x0000000106ff7812 */ /* 0x004fda000784c0ff */
[----:B------:R-:W-:Y:S01]  /*24d0*/  @P2 SHF.R.U32.HI R3, RZ, 0x10, R5 ;  /* 0x00000010ff032819 */ /* 0x000fe20000011605 */
[----:B------:R-:W-:Y:S01]  /*24e0*/  VOTEU.ANY UP0, P2 ;  /* 0x0000000000ff7886 */ /* 0x000fe20001000100 */
[----:B------:R-:W-:Y:S02]  /*24f0*/  @P2 MOV R10, R4 ;  /* 0x00000004000a2202 */ /* 0x000fe40000000f00 */
[----:B------:R-:W-:Y:S02]  /*2500*/  @P2 R2UR.BROADCAST UR8, R3 ;  /* 0x00000000030822ca */ /* 0x000fe400008e0000 */
[----:B------:R-:W-:-:S11]  /*2510*/  @P2 LOP3.LUT R9, R5, 0xffff, RZ, 0xc0, !PT ;  /* 0x0000ffff05092812 */ /* 0x000fd600078ec0ff */
[----:B------:R-:W-:Y:S01]  /*2520*/  @UP0 UMOV UR36, UR8 ;  /* 0x0000000800240c82 */ /* 0x000fe20008000000 */
[----:B-1----:R-:W-:Y:S05]  /*2530*/  @!P0 BRA `(.L_x_41) ;  /* 0x0000000000b88947 */ /* 0x002fea0003800000 */
[----:B------:R-:W3:Y:S01]  /*2540*/  LDC.64 R4, c[0x0][0xb18] ;  /* 0x0002c600ff047b82 */ /* 0x000ee20000000a00 */
[----:B------:R-:W-:-:S07]  /*2550*/  ISETP.NE.AND P3, PT, R40, 0x1, PT ;  /* 0x000000012800780c */ /* 0x000fce0003f65270 */
[----:B------:R-:W1:Y:S08]  /*2560*/  LDC.64 R6, c[0x0][0xb10] ;  /* 0x0002c400ff067b82 */ /* 0x000e700000000a00 */
[----:B------:R-:W2:Y:S08]  /*2570*/  LDC R14, c[0x0][0xb20] ;  /* 0x0002c800ff0e7b82 */ /* 0x000eb00000000800 */
[----:B------:R-:W4:Y:S01]  /*2580*/  LDC R15, c[0x0][0xb0c] ;  /* 0x0002c300ff0f7b82 */ /* 0x000f220000000800 */
[----:B---3--:R-:W-:Y:S01]  /*2590*/  IMAD.HI.U32 R21, R0, R5, RZ ;  /* 0x0000000500157227 */ /* 0x008fe200078e00ff */
[----:B------:R-:W-:-:S03]  /*25a0*/  ISETP.NE.AND P0, PT, R4, 0x1, PT ;  /* 0x000000010400780c */ /* 0x000fc60003f05270 */
[----:B------:R-:W-:-:S03]  /*25b0*/  IMAD.HI.U32 R5, R9, R5, RZ ;  /* 0x0000000509057227 */ /* 0x000fc600078e00ff */
[----:B------:R-:W3:Y:S01]  /*25c0*/  LDC.64 R2, c[0x0][0xb28] ;  /* 0x0002ca00ff027b82 */ /* 0x000ee20000000a00 */
[----:B-1----:R-:W-:-:S04]  /*25d0*/  IMAD.HI.U32 R22, R8, R6, RZ ;  /* 0x0000000608167227 */ /* 0x002fc800078e00ff */
[----:B------:R-:W-:Y:S01]  /*25e0*/  IMAD.HI.U32 R23, R10, R6, RZ ;  /* 0x000000060a177227 */ /* 0x000fe200078e00ff */
[----:B------:R-:W-:Y:S02]  /*25f0*/  SHF.R.U32.HI R22, RZ, R7, R22 ;  /* 0x00000007ff167219 */ /* 0x000fe40000011616 */
[-C--:B--2---:R-:W-:Y:S02]  /*2600*/  SHF.R.U32.HI R21, RZ, R14.reuse, R21 ;  /* 0x0000000eff157219 */ /* 0x084fe40000011615 */
[----:B------:R-:W-:Y:S02]  /*2610*/  SHF.R.U32.HI R5, RZ, R14, R5 ;  /* 0x0000000eff057219 */ /* 0x000fe40000011605 */
[----:B------:R-:W-:Y:S02]  /*2620*/  SEL R21, R0, R21, !P0 ;  /* 0x0000001500157207 */ /* 0x000fe40004000000 */
[----:B------:R-:W-:Y:S02]  /*2630*/  SHF.R.U32.HI R23, RZ, R7, R23 ;  /* 0x00000007ff177219 */ /* 0x000fe40000011617 */
[----:B----4-:R-:W-:-:S02]  /*2640*/  ISETP.NE.AND P1, PT, R15, 0x1, PT ;  /* 0x000000010f00780c */ /* 0x010fc40003f25270 */
[----:B------:R-:W-:Y:S02]  /*2650*/  SEL R5, R9, R5, !P0 ;  /* 0x0000000509057207 */ /* 0x000fe40004000000 */
[----:B------:R-:W-:Y:S02]  /*2660*/  SEL R22, R8, R22, !P1 ;  /* 0x0000001608167207 */ /* 0x000fe40004800000 */
[----:B------:R-:W-:Y:S01]  /*2670*/  SEL R23, R10, R23, !P1 ;  /* 0x000000170a177207 */ /* 0x000fe20004800000 */
[----:B---3--:R-:W-:-:S04]  /*2680*/  IMAD.HI.U32 R20, R21, R2, RZ ;  /* 0x0000000215147227 */ /* 0x008fc800078e00ff */
        /* <DEDUP_REMOVED lines=10> */
[----:B------:R-:W-:-:S04]  /*2730*/  @!P0 IMAD.HI.U32 R7, R23, R2, RZ ;  /* 0x0000000217078227 */ /* 0x000fc800078e00ff */
[----:B------:R-:W-:Y:S01]  /*2740*/  IMAD.MOV R2, RZ, RZ, -R6 ;  /* 0x000000ffff027224 */ /* 0x000fe200078e0a06 */
[----:B------:R-:W-:Y:S02]  /*2750*/  @!P0 SHF.R.U32.HI R3, RZ, R3, R7 ;  /* 0x00000003ff038219 */ /* 0x000fe40000011607 */
[----:B------:R-:W-:Y:S01]  /*2760*/  IADD3 R7, PT, PT, -R5, RZ, RZ ;  /* 0x000000ff05077210 */ /* 0x000fe20007ffe1ff */
[----:B------:R-:W-:Y:S01]  /*2770*/  IMAD R2, R40, R2, R5 ;  /* 0x0000000228027224 */ /* 0x000fe200078e0205 */
        /* <DEDUP_REMOVED lines=10> */
.L_x_41:
[----:B------:R-:W1:Y:S02]  /*2820*/  LDCU UR8, c[0x0][0xb30] ;  /* 0x00016600ff0877ac */ /* 0x000e640008000800 */
[----:B-1----:R-:W-:-:S09]  /*2830*/  UISETP.NE.AND UP0, UPT, UR8, 0x1, UPT ;  /* 0x000000010800788c */ /* 0x002fd2000bf05270 */
[----:B------:R-:W-:Y:S05]  /*2840*/  BRA.U UP0, `(.L_x_42) ;  /* 0x0000000100407547 */ /* 0x000fea000b800000 */
[----:B------:R-:W1:Y:S08]  /*2850*/  LDC.64 R4, c[0x0][0xb10] ;  /* 0x0002c400ff047b82 */ /* 0x000e700000000a00 */
[----:B------:R-:W2:Y:S08]  /*2860*/  LDC.64 R2, c[0x0][0xb18] ;  /* 0x0002c600ff027b82 */ /* 0x000eb00000000a00 */
[----:B------:R-:W4:Y:S08]  /*2870*/  LDC R6, c[0x0][0xb20] ;  /* 0x0002c800ff067b82 */ /* 0x000f300000000800 */
[----:B------:R-:W3:Y:S01]  /*2880*/  LDC R7, c[0x0][0xb0c] ;  /* 0x0002c300ff077b82 */ /* 0x000ee20000000800 */
[----:B-1----:R-:W-:-:S05]  /*2890*/  IMAD.HI.U32 R4, R10, R4, RZ ;  /* 0x000000040a047227 */ /* 0x002fca00078e00ff */
[----:B------:R-:W-:Y:S01]  /*28a0*/  SHF.R.U32.HI R4, RZ, R5, R4 ;  /* 0x00000005ff047219 */ /* 0x000fe20000011604 */
[----:B--2---:R-:W-:Y:S01]  /*28b0*/  IMAD.HI.U32 R3, R9, R3, RZ ;  /* 0x0000000309037227 */ /* 0x004fe200078e00ff */
[----:B------:R-:W-:-:S04]  /*28c0*/  ISETP.NE.AND P0, PT, R2, 0x1, PT ;  /* 0x000000010200780c */ /* 0x000fc80003f05270 */
[----:B----4-:R-:W-:-:S04]  /*28d0*/  SHF.R.U32.HI R3, RZ, R6, R3 ;  /* 0x00000006ff037219 */ /* 0x010fc80000011603 */
[----:B------:R-:W-:Y:S02]  /*28e0*/  SEL R3, R9, R3, !P0 ;  /* 0x0000000309037207 */ /* 0x000fe40004000000 */
[----:B---3--:R-:W-:-:S04]  /*28f0*/  ISETP.NE.AND P1, PT, R7, 0x1, PT ;  /* 0x000000010700780c */ /* 0x008fc80003f25270 */
[----:B------:R-:W-:-:S05]  /*2900*/  SEL R4, R10, R4, !P1 ;  /* 0x000000040a047207 */ /* 0x000fca0004800000 */
[----:B------:R-:W-:Y:S02]  /*2910*/  IMAD.IADD R5, R3, 0x1, -R4 ;  /* 0x0000000103057824 */ /* 0x000fe400078e0a04 */
[----:B------:R-:W-:Y:S02]  /*2920*/  IMAD.IADD R3, R4, 0x1, -R3 ;  /* 0x0000000104037824 */ /* 0x000fe400078e0a03 */
[----:B------:R-:W-:Y:S02]  /*2930*/  IMAD R10, R5, R7, R10 ;  /* 0x00000007050a7224 */ /* 0x000fe400078e020a */
[----:B------:R-:W-:-:S07]  /*2940*/  IMAD R9, R3, R2, R9 ;  /* 0x0000000203097224 */ /* 0x000fce00078e0209 */
.L_x_42:
[----:B------:R-:W-:Y:S01]  /*2950*/  VIADD R16, R16, 0x1 ;  /* 0x0000000110107836 */ /* 0x000fe20000000000 */
[----:B------:R-:W-:Y:S01]  /*2960*/  PLOP3.LUT P1, PT, PT, PT, PT, 0x80, 0x8 ;  /* 0x000000000008781c */ /* 0x000fe20003f2f070 */
[----:B------:R-:W-:Y:S02]  /*2970*/  IMAD.IADD R14, R10, 0x1, R95 ;  /* 0x000000010a0e7824 */ /* 0x000fe400078e025f */
[----:B------:R-:W-:Y:S01]  /*2980*/  IMAD.IADD R15, R9, 0x1, R94 ;  /* 0x00000001090f7824 */ /* 0x000fe200078e025e */
[----:B------:R-:W-:-:S04]  /*2990*/  ISETP.NE.AND P0, PT, R16, 0x2, PT ;  /* 0x000000021000780c */ /* 0x000fc80003f05270 */
[----:B------:R-:W-:Y:S02]  /*29a0*/  SEL R2, RZ, 0x1, P0 ;  /* 0x00000001ff027807 */ /* 0x000fe40000000000 */
[----:B------:R-:W-:Y:S02]  /*29b0*/  SEL R16, R16, RZ, P0 ;  /* 0x000000ff10107207 */ /* 0x000fe40000000000 */
[----:B------:R-:W-:Y:S01]  /*29c0*/  LOP3.LUT R13, R13, R2, RZ, 0x3c, !PT ;  /* 0x000000020d0d7212 */ /* 0x000fe200078e3cff */
[----:B------:R-:W-:Y:S06]  /*29d0*/  @P2 BRA `(.L_x_43) ;  /* 0xfffffff000582947 */ /* 0x000fec000383ffff */
[----:B------:R-:W-:Y:S01]  /*29e0*/  UIADD3 UR6, UPT, UPT, UR6, 0x108, URZ ;  /* 0x0000010806067890 */ /* 0x000fe2000fffe0ff */
[----:B------:R-:W-:-:S03]  /*29f0*/  SHF.L.U32 R2, R17, 0x1f, RZ ;  /* 0x0000001f11027819 */ /* 0x000fc600000006ff */
[----:B------:R-:W-:-:S09]  /*2a00*/  ULEA UR4, UR23, UR6, 0x3 ;  /* 0x0000000617047291 */ /* 0x000fd2000f8e18ff */
[----:B------:R-:W1:Y:S02]  /*2a10*/  SYNCS.PHASECHK.TRANS64.TRYWAIT P0, [UR4], R2 ;  /* 0x00000002ff0075a7 */ /* 0x000e640008001104 */
[----:B-1----:R-:W-:Y:S05]  /*2a20*/  @!P0 BRA `(.L_x_44) ;  /* 0x0000008000f88947 */ /* 0x002fea0003800000 */
.L_x_178:
[----:B------:R-:W-:-:S04]  /*2a30*/  UIADD3 UR5, UPT, UPT, UR23, 0x1, URZ ;  /* 0x0000000117057890 */ /* 0x000fc8000fffe0ff */
[----:B------:R-:W-:-:S04]  /*2a40*/  UISETP.NE.AND UP0, UPT, UR5, 0x21, UPT ;  /* 0x000000210500788c */ /* 0x000fc8000bf05270 */
[----:B------:R-:W-:Y:S02]  /*2a50*/  USEL UR7, URZ, 0x1, UP0 ;  /* 0x00000001ff077887 */ /* 0x000fe40008000000 */
[----:B------:R-:W-:-:S04]  /*2a60*/  USEL UR5, UR5, URZ, UP0 ;  /* 0x000000ff05057287 */ /* 0x000fc80008000000 */
[----:B------:R-:W-:Y:S01]  /*2a70*/  ULEA UR4, UR5, UR6, 0x3 ;  /* 0x0000000605047291 */ /* 0x000fe2000f8e18ff */
[----:B-1----:R-:W-:-:S04]  /*2a80*/  LOP3.LUT R2, R17, UR7, RZ, 0x3c, !PT ;  /* 0x0000000711027c12 */ /* 0x002fc8000f8e3cff */
[----:B------:R-:W-:-:S04]  /*2a90*/  SHF.L.U32 R3, R2, 0x1f, RZ ;  /* 0x0000001f02037819 */ /* 0x000fc800000006ff */
[----:B------:R-:W1:Y:S02]  /*2aa0*/  SYNCS.PHASECHK.TRANS64.TRYWAIT P0, [UR4], R3 ;  /* 0x00000003ff0075a7 */ /* 0x000e640008001104 */
[----:B-1----:R-:W-:Y:S05]  /*2ab0*/  @!P0 BRA `(.L_x_45) ;  /* 0x0000008000ec8947 */ /* 0x002fea0003800000 */
.L_x_180:
[----:B------:R-:W-:-:S04]  /*2ac0*/  UIADD3 UR5, UPT, UPT, UR5, 0x1, URZ ;  /* 0x0000000105057890 */ /* 0x000fc8000fffe0ff */
[----:B------:R-:W-:-:S04]  /*2ad0*/  UISETP.NE.AND UP0, UPT, UR5, 0x21, UPT ;  /* 0x000000210500788c */ /* 0x000fc8000bf05270 */
[----:B------:R-:W-:Y:S02]  /*2ae0*/  USEL UR7, URZ, 0x1, UP0 ;  /* 0x00000001ff077887 */ /* 0x000fe40008000000 */
[----:B------:R-:W-:-:S04]  /*2af0*/  USEL UR5, UR5, URZ, UP0 ;  /* 0x000000ff05057287 */ /* 0x000fc80008000000 */
[----:B------:R-:W-:Y:S01]  /*2b00*/  ULEA UR4, UR5, UR6, 0x3 ;  /* 0x0000000605047291 */ /* 0x000fe2000f8e18ff */
[----:B------:R-:W-:-:S04]  /*2b10*/  LOP3.LUT R2, R2, UR7, RZ, 0x3c, !PT ;  /* 0x0000000702027c12 */ /* 0x000fc8000f8e3cff */
[----:B-1----:R-:W-:-:S04]  /*2b20*/  SHF.L.U32 R3, R2, 0x1f, RZ ;  /* 0x0000001f02037819 */ /* 0x002fc800000006ff */
[----:B------:R-:W1:Y:S02]  /*2b30*/  SYNCS.PHASECHK.TRANS64.TRYWAIT P0, [UR4], R3 ;  /* 0x00000003ff0075a7 */ /* 0x000e640008001104 */
[----:B-1----:R-:W-:Y:S05]  /*2b40*/  @!P0 BRA `(.L_x_46) ;  /* 0x0000008000e08947 */ /* 0x002fea0003800000 */
.L_x_182:
        /* <DEDUP_REMOVED lines=9> */
.L_x_184:
        /* <DEDUP_REMOVED lines=9> */
.L_x_186:
        /* <DEDUP_REMOVED lines=9> */
.L_x_188:
        /* <DEDUP_REMOVED lines=9> */
.L_x_190:
        /* <DEDUP_REMOVED lines=9> */
.L_x_192:
        /* <DEDUP_REMOVED lines=9> */
.L_x_194:
        /* <DEDUP_REMOVED lines=9> */
.L_x_196:
        /* <DEDUP_REMOVED lines=9> */
.L_x_198:
        /* <DEDUP_REMOVED lines=9> */
.L_x_200:
        /* <DEDUP_REMOVED lines=9> */
.L_x_202:
        /* <DEDUP_REMOVED lines=9> */
.L_x_204:
        /* <DEDUP_REMOVED lines=9> */
.L_x_206:
        /* <DEDUP_REMOVED lines=9> */
.L_x_208:
        /* <DEDUP_REMOVED lines=9> */
.L_x_210:
        /* <DEDUP_REMOVED lines=9> */
.L_x_212:
        /* <DEDUP_REMOVED lines=9> */
.L_x_214:
        /* <DEDUP_REMOVED lines=9> */
.L_x_216:
        /* <DEDUP_REMOVED lines=9> */
.L_x_218:
        /* <DEDUP_REMOVED lines=9> */
.L_x_220:
        /* <DEDUP_REMOVED lines=9> */
.L_x_222:
        /* <DEDUP_REMOVED lines=9> */
.L_x_224:
        /* <DEDUP_REMOVED lines=9> */
.L_x_226:
        /* <DEDUP_REMOVED lines=9> */
.L_x_228:
        /* <DEDUP_REMOVED lines=9> */
.L_x_230:
        /* <DEDUP_REMOVED lines=9> */
.L_x_232:
        /* <DEDUP_REMOVED lines=9> */
.L_x_234:
        /* <DEDUP_REMOVED lines=9> */
.L_x_236:
        /* <DEDUP_REMOVED lines=9> */
.L_x_238:
        /* <DEDUP_REMOVED lines=9> */
.L_x_240:
[----:B------:R-:W-:-:S04]  /*3ba0*/  UIADD3 UR5, UPT, UPT, UR5, 0x1, URZ ;  /* 0x0000000105057890 */ /* 0x000fc8000fffe0ff */
[----:B------:R-:W-:-:S04]  /*3bb0*/  UISETP.NE.AND UP0, UPT, UR5, 0x21, UPT ;  /* 0x000000210500788c */ /* 0x000fc8000bf05270 */
[----:B------:R-:W-:Y:S02]  /*3bc0*/  USEL UR4, URZ, 0x1, UP0 ;  /* 0x00000001ff047887 */ /* 0x000fe40008000000 */
[----:B------:R-:W-:-:S04]  /*3bd0*/  USEL UR5, UR5, URZ, UP0 ;  /* 0x000000ff05057287 */ /* 0x000fc80008000000 */
[----:B------:R-:W-:Y:S01]  /*3be0*/  ULEA UR5, UR5, UR6, 0x3 ;  /* 0x0000000605057291 */ /* 0x000fe2000f8e18ff */
[----:B------:R-:W-:-:S04]  /*3bf0*/  LOP3.LUT R2, R2, UR4, RZ, 0x3c, !PT ;  /* 0x0000000402027c12 */ /* 0x000fc8000f8e3cff */
[----:B------:R-:W-:Y:S01]  /*3c00*/  SHF.L.U32 R2, R2, 0x1f, RZ ;  /* 0x0000001f02027819 */ /* 0x000fe200000006ff */
[----:B-1-3--:R-:W-:-:S07]  /*3c10*/  IMAD.U32 R0, RZ, RZ, UR5 ;  /* 0x00000005ff007e24 */ /* 0x00afce000f8e00ff */
.L_x_76:
[----:B-1----:R1:W2:Y:S02]  /*3c20*/  SYNCS.PHASECHK.TRANS64.TRYWAIT P0, [R0+URZ], R2 ;  /* 0x00000002000075a7 */ /* 0x0022a400080011ff */
[----:B--2---:R-:W-:Y:S05]  /*3c30*/  @!P0 NANOSLEEP.SYNCS 0x989680 ;  /* 0x009896800000895d */ /* 0x004fea0003900000 */
[----:B------:R-:W2:Y:S02]  /*3c40*/  @!P0 SYNCS.PHASECHK.TRANS64 P0, [R0+URZ], R2 ;  /* 0x00000002000085a7 */ /* 0x000ea400080010ff */
[----:B--2---:R-:W-:Y:S05]  /*3c50*/  @P0 EXIT ;  /* 0x000000000000094d */ /* 0x004fea0003800000 */
[----:B------:R-:W-:Y:S05]  /*3c60*/  BRA `(.L_x_76) ;  /* 0xfffffffc00ec7947 */ /* 0x000fea000383ffff */
.L_x_23:
[----:B------:R-:W-:-:S04]  /*3c70*/  UISETP.NE.AND UP1, UPT, UR37, URZ, UPT ;  /* 0x000000ff2500728c */ /* 0x000fc8000bf25270 */
[----:B------:R-:W-:-:S09]  /*3c80*/  UISETP.NE.OR UP1, UPT, UR10, 0x1, UP1 ;  /* 0x000000010a00788c */ /* 0x000fd20008f25670 */
[----:B------:R-:W-:Y:S05]  /*3c90*/  BRA.U UP1, `(.L_x_77) ;  /* 0x00000005014c7547 */ /* 0x000fea000b800000 */
[----:B------:R-:W-:Y:S01]  /*3ca0*/  HFMA2 R11, -RZ, RZ, 0, 0 ;  /* 0x00000000ff0b7431 */ /* 0x000fe200000001ff */
[----:B------:R-:W-:Y:S01]  /*3cb0*/  ISETP.GE.U32.AND P2, PT, R10, 0x2, PT ;  /* 0x000000020a00780c */ /* 0x000fe20003f46070 */
[----:B------:R-:W-:Y:S01]  /*3cc0*/  IMAD.MOV.U32 R12, RZ, RZ, 0x1 ;  /* 0x00000001ff0c7424 */ /* 0x000fe200078e00ff */
[----:B------:R-:W-:Y:S01]  /*3cd0*/  CS2R R8, SRZ ;  /* 0x0000000000087805 */ /* 0x000fe2000001ff00 */
[----:B------:R-:W-:Y:S01]  /*3ce0*/  IMAD.MOV.U32 R3, RZ, RZ, RZ ;  /* 0x000000ffff037224 */ /* 0x000fe200078e00ff */
[----:B------:R-:W-:Y:S01]  /*3cf0*/  UMOV UR4, 0x400 ;  /* 0x0000040000047882 */ /* 0x000fe20000000000 */
[----:B------:R-:W-:Y:S01]  /*3d00*/  UMOV UR6, URZ ;  /* 0x000000ff00067c82 */ /* 0x000fe20008000000 */
[----:B------:R-:W-:-:S12]  /*3d10*/  ULEA UR37, UR37, UR4, 0x18 ;  /* 0x0000000425257291 */ /* 0x000fd8000f8ec0ff */
.L_x_81:
[----:B------:R-:W-:Y:S02]  /*3d20*/  LEA R0, R3, UR37, 0x3 ;  /* 0x0000002503007c11 */ /* 0x000fe4000f8e18ff */
[----:B------:R-:W-:-:S03]  /*3d30*/  SHF.L.U32 R4, R8, 0x1f, RZ ;  /* 0x0000001f08047819 */ /* 0x000fc600000006ff */
[----:B------:R-:W-:Y:S01]  /*3d40*/  VIADD R5, R0, 0x2d0 ;  /* 0x000002d000057836 */ /* 0x000fe20000000000 */
[----:B------:R-:W1:Y:S02]  /*3d50*/  SYNCS.PHASECHK.TRANS64.TRYWAIT P0, [R0+URZ+0x2c0], R4 ;  /* 0x0002c004000075a7 */ /* 0x000e6400080011ff */
[----:B-1----:R-:W-:Y:S05]  /*3d60*/  @!P0 BRA `(.L_x_78) ;  /* 0x0000007c00288947 */ /* 0x002fea0003800000 */
.L_x_241:
[----:B------:R-:W-:Y:S01]  /*3d70*/  ULEA UR5, UR6, UR37, 0x3 ;  /* 0x0000002506057291 */ /* 0x000fe2000f8e18ff */
[----:B-1----:R-:W-:Y:S01]  /*3d80*/  PRMT R0, RZ, 0x654, R5 ;  /* 0x00000654ff007816 */ /* 0x002fe20000000005 */
[----:B------:R-:W-:Y:S01]  /*3d90*/  @!P2 IMAD.MOV.U32 R4, RZ, RZ, 0x10 ;  /* 0x00000010ff04a424 */ /* 0x000fe200078e00ff */
[----:B------:R-:W-:Y:S01]  /*3da0*/  SHF.L.U32 R5, R12, 0x1f, RZ ;  /* 0x0000001f0c057819 */ /* 0x000fe200000006ff */
[----:B------:R-:W-:Y:S01]  /*3db0*/  UIADD3 UR4, UPT, UPT, UR5, 0x260, URZ ;  /* 0x0000026005047890 */ /* 0x000fe2000fffe0ff */
[----:B------:R1:W-:Y:S05]  /*3dc0*/  SYNCS.ARRIVE.TRANS64.RED.A1T0 RZ, [R0+URZ], RZ ;  /* 0x000000ff00ff79a7 */ /* 0x0003ea00081004ff */
[----:B------:R-:W-:Y:S01]  /*3dd0*/  IMAD.U32 R6, RZ, RZ, UR4 ;  /* 0x00000004ff067e24 */ /* 0x000fe2000f8e00ff */
[----:B------:R-:W2:Y:S04]  /*3de0*/  SYNCS.PHASECHK.TRANS64.TRYWAIT P0, [UR5+0x270], R5 ;  /* 0x00027005ff0075a7 */ /* 0x000ea80008001105 */
[----:B------:R-:W-:Y:S01]  /*3df0*/  PRMT R6, R10, 0x654, R6 ;  /* 0x000006540a067816 */ /* 0x000fe20000000006 */
[----:B-12---:R-:W-:Y:S06]  /*3e00*/  @!P0 BRA `(.L_x_79) ;  /* 0x0000007c00148947 */ /* 0x006fec0003800000 */
.L_x_243:
[----:B------:R-:W-:Y:S01]  /*3e10*/  ULEA UR4, UR6, UR37, 0x4 ;  /* 0x0000002506047291 */ /* 0x000fe2000f8e20ff */
[----:B------:R-:W-:Y:S01]  /*3e20*/  SEL R2, R6, R2, !P2 ;  /* 0x0000000206027207 */ /* 0x000fe20005000000 */
[----:B------:R-:W-:Y:S01]  /*3e30*/  UIADD3 UR5, UPT, UPT, UR5, 0x260, URZ ;  /* 0x0000026005057890 */ /* 0x000fe2000fffe0ff */
[----:B-1----:R-:W-:Y:S01]  /*3e40*/  LEA R0, R11, UR37, 0x3 ;  /* 0x000000250b007c11 */ /* 0x002fe2000f8e18ff */
[----:B------:R-:W-:Y:S01]  /*3e50*/  UIADD3 UR4, UPT, UPT, UR4, 0x2f0, URZ ;  /* 0x000002f004047890 */ /* 0x000fe2000fffe0ff */
[----:B------:R1:W-:Y:S01]  /*3e60*/  @!P2 SYNCS.ARRIVE.TRANS64.RED RZ, [R2+URZ], R4 ;  /* 0x0000000402ffa9a7 */ /* 0x0003e200080004ff */
[----:B------:R-:W-:Y:S01]  /*3e70*/  UIADD3 UR6, UPT, UPT, UR6, 0x1, URZ ;  /* 0x0000000106067890 */ /* 0x000fe2000fffe0ff */
[----:B------:R-:W-:-:S03]  /*3e80*/  VIADD R3, R3, 0x1 ;  /* 0x0000000103037836 */ /* 0x000fc60000000000 */
[----:B------:R-:W-:Y:S02]  /*3e90*/  UISETP.NE.AND UP0, UPT, UR6, 0x2, UPT ;  /* 0x000000020600788c */ /* 0x000fe4000bf05270 */
[----:B------:R-:W-:Y:S01]  /*3ea0*/  ISETP.NE.AND P0, PT, R3, 0x2, PT ;  /* 0x000000020300780c */ /* 0x000fe20003f05270 */
[----:B------:R-:W-:Y:S06]  /*3eb0*/  UGETNEXTWORKID.BROADCAST [UR4], [UR5] ;  /* 0x00000000040073ca */ /* 0x000fec0008000100 */
[----:B------:R-:W-:Y:S02]  /*3ec0*/  USEL UR4, URZ, 0x1, UP0 ;  /* 0x00000001ff047887 */ /* 0x000fe40008000000 */
[----:B------:R-:W-:-:S04]  /*3ed0*/  USEL UR6, UR6, URZ, UP0 ;  /* 0x000000ff06067287 */ /* 0x000fc80008000000 */
[----:B------:R-:W-:Y:S02]  /*3ee0*/  LOP3.LUT R12, R12, UR4, RZ, 0x3c, !PT ;  /* 0x000000040c0c7c12 */ /* 0x000fe4000f8e3cff */
[----:B-1----:R-:W-:-:S04]  /*3ef0*/  SHF.L.U32 R4, R9, 0x1f, RZ ;  /* 0x0000001f09047819 */ /* 0x002fc800000006ff */
[----:B------:R-:W1:Y:S02]  /*3f00*/  SYNCS.PHASECHK.TRANS64.TRYWAIT P1, [R0+URZ+0x260], R4 ;  /* 0x00026004000075a7 */ /* 0x000e6400080211ff */
[----:B-1----:R-:W-:Y:S05]  /*3f10*/  @!P1 BRA `(.L_x_80) ;  /* 0x0000007800e89947 */ /* 0x002fea0003800000 */
.L_x_244:
[----:B-1----:R-:W-:Y:S01]  /*3f20*/  LEA R4, R11, UR37, 0x4 ;  /* 0x000000250b047c11 */ /* 0x002fe2000f8e20ff */
[----:B------:R-:W-:Y:S01]  /*3f30*/  VIADD R0, R0, 0x270 ;  /* 0x0000027000007836 */ /* 0x000fe20000000000 */
[----:B------:R-:W-:Y:S01]  /*3f40*/  SEL R3, R3, RZ, P0 ;  /* 0x000000ff03037207 */ /* 0x000fe20000000000 */
[----:B------:R-:W-:-:S03]  /*3f50*/  VIADD R11, R11, 0x1 ;  /* 0x000000010b0b7836 */ /* 0x000fc60000000000 */
[----:B------:R-:W1:Y:S01]  /*3f60*/  LDS.128 R4, [R4+0x2f0] ;  /* 0x0002f00004047984 */ /* 0x000e620000000c00 */
[----:B------:R-:W-:Y:S02]  /*3f70*/  PRMT R0, RZ, 0x654, R0 ;  /* 0x00000654ff007816 */ /* 0x000fe40000000000 */
[C---:B------:R-:W-:Y:S01]  /*3f80*/  ISETP.NE.AND P1, PT, R11.reuse, 0x2, PT ;  /* 0x000000020b00780c */ /* 0x040fe20003f25270 */
[----:B------:R-:W-:Y:S01]  /*3f90*/  @!PT LDS RZ, [RZ] ;  /* 0x00000000fffff984 */ /* 0x000fe20000000800 */
[----:B------:R-:W-:Y:S01]  /*3fa0*/  @!PT LDS RZ, [RZ] ;  /* 0x00000000fffff984 */ /* 0x000fe20000000800 */
[----:B------:R-:W-:Y:S01]  /*3fb0*/  @!PT LDS RZ, [RZ] ;  /* 0x00000000fffff984 */ /* 0x000fe20000000800 */
[----:B------:R-:W-:Y:S01]  /*3fc0*/  @!PT LDS RZ, [RZ] ;  /* 0x00000000fffff984 */ /* 0x000fe20000000800 */
[----:B------:R2:W-:Y:S06]  /*3fd0*/  MEMBAR.ALL.CTA ;  /* 0x0000000000007992 */ /* 0x0005ec0000008000 */
[----:B--2---:R-:W2:Y:S01]  /*3fe0*/  FENCE.VIEW.ASYNC.S ;  /* 0x00000000000073c6 */ /* 0x004ea20000000000 */
[----:B------:R-:W-:Y:S01]  /*3ff0*/  SEL R11, R11, RZ, P1 ;  /* 0x000000ff0b0b7207 */ /* 0x000fe20000800000 */
[----:B--2---:R2:W-:Y:S01]  /*4000*/  SYNCS.ARRIVE.TRANS64.RED.A1T0 RZ, [R0+URZ], RZ ;  /* 0x000000ff00ff79a7 */ /* 0x0045e200081004ff */
[----:B-1----:R-:W-:-:S02]  /*4010*/  LOP3.LUT P3, RZ, R6, 0x1, RZ, 0xc0, !PT ;  /* 0x0000000106ff7812 */ /* 0x002fc4000786c0ff */
[----:B------:R-:W-:-:S04]  /*4020*/  SEL R4, RZ, 0x1, P1 ;  /* 0x00000001ff047807 */ /* 0x000fc80000800000 */
[----:B------:R-:W-:Y:S02]  /*4030*/  LOP3.LUT R9, R9, R4, RZ, 0x3c, !PT ;  /* 0x0000000409097212 */ /* 0x000fe400078e3cff */
[----:B--2---:R-:W-:-:S04]  /*4040*/  SEL R0, RZ, 0x1, P0 ;  /* 0x00000001ff007807 */ /* 0x004fc80000000000 */
[----:B------:R-:W-:Y:S01]  /*4050*/  LOP3.LUT R8, R8, R0, RZ, 0x3c, !PT ;  /* 0x0000000008087212 */ /* 0x000fe200078e3cff */
[----:B------:R-:W-:Y:S06]  /*4060*/  @P3 BRA `(.L_x_81) ;  /* 0xfffffffc002c3947 */ /* 0x000fec000383ffff */
[----:B------:R-:W-:Y:S01]  /*4070*/  ULEA UR5, UR6, UR37, 0x3 ;  /* 0x0000002506057291 */ /* 0x000fe2000f8e18ff */
[----:B------:R-:W-:-:S08]  /*4080*/  SHF.L.U32 R2, R12, 0x1f, RZ ;  /* 0x0000001f0c027819 */ /* 0x000fd000000006ff */
[----:B------:R-:W1:Y:S02]  /*4090*/  SYNCS.PHASECHK.TRANS64 P0, [UR5+0x270], R2 ;  /* 0x00027002ff0075a7 */ /* 0x000e640008001005 */
[----:B-1----:R-:W-:Y:S05]  /*40a0*/  @P0 BRA `(.L_x_82) ;  /* 0x0000000000080947 */ /* 0x002fea0003800000 */
[----:B------:R-:W1:Y:S02]  /*40b0*/  SYNCS.PHASECHK.TRANS64.TRYWAIT P0, [UR5+0x270], R2 ;  /* 0x00027002ff0075a7 */ /* 0x000e640008001105 */
[----:B-1----:R-:W-:Y:S05]  /*40c0*/  @!P0 BRA `(.L_x_83) ;  /* 0x0000007800908947 */ /* 0x002fea0003800000 */
.L_x_82:
[----:B------:R-:W-:-:S04]  /*40d0*/  UIADD3 UR4, UPT, UPT, UR6, 0x1, URZ ;  /* 0x0000000106047890 */ /* 0x000fc8000fffe0ff */
[----:B------:R-:W-:-:S04]  /*40e0*/  UISETP.NE.AND UP0, UPT, UR4, 0x2, UPT ;  /* 0x000000020400788c */ /* 0x000fc8000bf05270 */
[----:B------:R-:W-:Y:S02]  /*40f0*/  USEL UR7, URZ, 0x1, UP0 ;  /* 0x00000001ff077887 */ /* 0x000fe40008000000 */
[----:B------:R-:W-:-:S04]  /*4100*/  USEL UR4, UR4, URZ, UP0 ;  /* 0x000000ff04047287 */ /* 0x000fc80008000000 */
[----:B------:R-:W-:Y:S01]  /*4110*/  ULEA UR4, UR4, UR37, 0x3 ;  /* 0x0000002504047291 */ /* 0x000fe2000f8e18ff */
[----:B-1----:R-:W-:-:S04]  /*4120*/  LOP3.LUT R2, R12, UR7, RZ, 0x3c, !PT ;  /* 0x000000070c027c12 */ /* 0x002fc8000f8e3cff */
[----:B------:R-:W-:-:S04]  /*4130*/  SHF.L.U32 R0, R2, 0x1f, RZ ;  /* 0x0000001f02007819 */ /* 0x000fc800000006ff */
[----:B------:R-:W1:Y:S02]  /*4140*/  SYNCS.PHASECHK.TRANS64 P0, [UR4+0x270], R0 ;  /* 0x00027000ff0075a7 */ /* 0x000e640008001004 */
[----:B-1----:R-:W-:Y:S05]  /*4150*/  @P0 EXIT ;  /* 0x000000000000094d */ /* 0x002fea0003800000 */
[----:B------:R-:W-:Y:S02]  /*4160*/  SHF.L.U32 R2, R2, 0x1f, RZ ;  /* 0x0000001f02027819 */ /* 0x000fe400000006ff */
[----:B------:R-:W-:-:S07]  /*4170*/  MOV R0, UR4 ;  /* 0x0000000400007c02 */ /* 0x000fce0008000f00 */
.L_x_84:
[----:B-1----:R1:W2:Y:S02]  /*4180*/  SYNCS.PHASECHK.TRANS64.TRYWAIT P0, [R0+URZ+0x270], R2 ;  /* 0x00027002000075a7 */ /* 0x0022a400080011ff */
[----:B--2---:R-:W-:Y:S05]  /*4190*/  @!P0 NANOSLEEP.SYNCS 0x989680 ;  /* 0x009896800000895d */ /* 0x004fea0003900000 */
[----:B------:R-:W2:Y:S02]  /*41a0*/  @!P0 SYNCS.PHASECHK.TRANS64 P0, [R0+URZ+0x270], R2 ;  /* 0x00027002000085a7 */ /* 0x000ea400080010ff */
[----:B--2---:R-:W-:Y:S05]  /*41b0*/  @P0 EXIT ;  /* 0x000000000000094d */ /* 0x004fea0003800000 */
[----:B------:R-:W-:Y:S05]  /*41c0*/  BRA `(.L_x_84) ;  /* 0xfffffffc00ec7947 */ /* 0x000fea000383ffff */
.L_x_77:
[----:B------:R-:W-:Y:S05]  /*41d0*/  BRA.U UP4, `(.L_x_85) ;  /* 0x0000001104847547 */ /* 0x000fea000b800000 */
[----:B------:R-:W-:Y:S01]  /*41e0*/  UMOV UR6, 0x40 ;  /* 0x0000004000067882 */ /* 0x000fe20000000000 */
[----:B------:R-:W-:Y:S01]  /*41f0*/  NOP ;  /* 0x0000000000007918 */ /* 0x000fe20000000000 */
[----:B------:R-:W-:Y:S01]  /*4200*/  ULEA UR6, UR37, UR6, 0x18 ;  /* 0x0000000625067291 */ /* 0x000fe2000f8ec0ff */
[----:B------:R-:W-:Y:S02]  /*4210*/  UMOV UR7, 0x400 ;  /* 0x0000040000077882 */ /* 0x000fe40000000000 */
[----:B------:R-:W-:-:S06]  /*4220*/  ULEA UR37, UR37, UR7, 0x18 ;  /* 0x0000000725257291 */ /* 0x000fcc000f8ec0ff */
[----:B------:R-:W1:Y:S02]  /*4230*/  LDS.U8 R2, [UR6+0x1c] ;  /* 0x00001c06ff027984 */ /* 0x000e640008000000 */
[----:B-1----:R-:W-:-:S13]  /*4240*/  ISETP.NE.AND P0, PT, R2, RZ, PT ;  /* 0x000000ff0200720c */ /* 0x002fda0003f05270 */
[----:B------:R-:W-:Y:S05]  /*4250*/  @P0 BRA `(.L_x_86) ;  /* 0x0000000400080947 */ /* 0x000fea0003800000 */
[----:B------:R-:W-:Y:S02]  /*4260*/  UISETP.NE.U32.AND UP0, UPT, UR5, 0x1, UPT ;  /* 0x000000010500788c */ /* 0x000fe4000bf05070 */
[----:B------:R-:W-:-:S07]  /*4270*/  UIADD3 UR8, UPT, UPT, UR6, 0x8, URZ ;  /* 0x0000000806087890 */ /* 0x000fce000fffe0ff */
[----:B------:R-:W-:Y:S05]  /*4280*/  BRA.U !UP0, `(.L_x_87) ;  /* 0x00000001089c7547 */ /* 0x000fea000b800000 */
[----:B------:R-:W-:Y:S01]  /*4290*/  ELECT P0, URZ, PT ;  /* 0x0000000000ff782f */ /* 0x000fe20003800000 */
[----:B------:R-:W-:-:S12]  /*42a0*/  BSSY B0, `(.L_x_87) ;  /* 0x0000025000007945 */ /* 0x000fd80003800000 */
[----:B------:R-:W-:Y:S05]  /*42b0*/  @!P0 BRA `(.L_x_88) ;  /* 0x00000000008c8947 */ /* 0x000fea0003800000 */
[----:B------:R-:W-:-:S05]  /*42c0*/  UMOV UR7, 0x10 ;  /* 0x0000001000077882 */ /* 0x000fca0000000000 */
[----:B------:R-:W-:Y:S04]  /*42d0*/  DEPBAR.LE SB1, 0x36 ;  /* 0x00009d800000791a */ /* 0x000fe80000000000 */
[----:B------:R-:W1:Y:S02]  /*42e0*/  UTCATOMSWS.2CTA.FIND_AND_SET.ALIGN UP1, UR7, UR7 ;  /* 0x00000007000775e3 */ /* 0x000e640008220800 */
[----:B-1----:R-:W-:Y:S01]  /*42f0*/  MOV R10, UR7 ;  /* 0x00000007000a7c02 */ /* 0x002fe20008000f00 */
[----:B------:R-:W-:Y:S06]  /*4300*/  BRA.U UP1, `(.L_x_89) ;  /* 0x0000000101187547 */ /* 0x000fec000b800000 */
.L_x_90:
[----:B------:R-:W-:Y:S05]  /*4310*/  NANOSLEEP 0x64 ;  /* 0x000000640000795d */ /* 0x000fea0003800000 */
[----:B------:R-:W-:-:S05]  /*4320*/  UMOV UR7, 0x10 ;  /* 0x0000001000077882 */ /* 0x000fca0000000000 */
[----:B------:R-:W-:Y:S04]  /*4330*/  DEPBAR.LE SB1, 0x36 ;  /* 0x00009d800000791a */ /* 0x000fe80000000000 */
[----:B------:R-:W1:Y:S02]  /*4340*/  UTCATOMSWS.2CTA.FIND_AND_SET.ALIGN UP1, UR7, UR7 ;  /* 0x00000007000775e3 */ /* 0x000e640008220800 */
[----:B-1----:R-:W-:Y:S01]  /*4350*/  MOV R10, UR7 ;  /* 0x00000007000a7c02 */ /* 0x002fe20008000f00 */
[----:B------:R-:W-:Y:S05]  /*4360*/  BRA.U !UP1, `(.L_x_90) ;  /* 0xfffffffd09e87547 */ /* 0x000fea000b83ffff */
.L_x_89:
[----:B------:R-:W1:Y:S01]  /*4370*/  LDS R5, [UR6+0x10] ;  /* 0x00001006ff057984 */ /* 0x000e620008000800 */
[----:B------:R-:W-:Y:S01]  /*4380*/  IMAD.U32 R3, RZ, RZ, UR37 ;  /* 0x00000025ff037e24 */ /* 0x000fe2000f8e00ff */
[----:B------:R-:W-:-:S03]  /*4390*/  MOV R2, UR4 ;  /* 0x0000000400027c02 */ /* 0x000fc60008000f00 */
[----:B------:R-:W-:Y:S01]  /*43a0*/  VIADD R3, R3, 0x310 ;  /* 0x0000031003037836 */ /* 0x000fe20000000000 */
[----:B-1----:R-:W-:-:S04]  /*43b0*/  SHF.L.U32 R5, R5, 0x1f, RZ ;  /* 0x0000001f05057819 */ /* 0x002fc800000006ff */
[----:B------:R-:W1:Y:S02]  /*43c0*/  SYNCS.PHASECHK.TRANS64.TRYWAIT P0, [UR6+0x8], R5 ;  /* 0x00000805ff0075a7 */ /* 0x000e640008001106 */
[----:B-1----:R-:W-:Y:S05]  /*43d0*/  @P0 BRA `(.L_x_91) ;  /* 0x0000000000080947 */ /* 0x002fea0003800000 */
[----:B------:R-:W1:Y:S02]  /*43e0*/  SYNCS.PHASECHK.TRANS64.TRYWAIT P0, [UR6+0x8], R5 ;  /* 0x00000805ff0075a7 */ /* 0x000e640008001106 */
[----:B-1----:R-:W-:Y:S05]  /*43f0*/  @!P0 BRA `(.L_x_92) ;  /* 0x0000007400dc8947 */ /* 0x002fea0003800000 */
.L_x_91:
[----:B-1----:R-:W-:Y:S01]  /*4400*/  HFMA2 R4, -RZ, RZ, 0, 5.9604644775390625e-08 ;  /* 0x00000001ff047431 */ /* 0x002fe200000001ff */
[----:B------:R-:W-:Y:S01]  /*4410*/  UPRMT UR7, UR4, 0x654, UR8 ;  /* 0x0000065404077896 */ /* 0x000fe20008000008 */
[----:B------:R-:W-:Y:S01]  /*4420*/  IMAD.MOV.U32 R7, RZ, RZ, 0xffff ;  /* 0x0000ffffff077424 */ /* 0x000fe200078e00ff */
[----:B------:R-:W-:Y:S01]  /*4430*/  PRMT R2, R2, 0x654, R3 ;  /* 0x0000065402027816 */ /* 0x000fe20000000003 */
[----:B------:R-:W-:Y:S02]  /*4440*/  IMAD.MOV.U32 R5, RZ, RZ, 0x4 ;  /* 0x00000004ff057424 */ /* 0x000fe400078e00ff */
[----:B------:R-:W-:Y:S01]  /*4450*/  IMAD.SHL.U32 R9, R10, 0x20, RZ ;  /* 0x000000200a097824 */ /* 0x000fe200078e00ff */
[----:B------:R-:W-:Y:S02]  /*4460*/  MOV R3, UR7 ;  /* 0x0000000700037c02 */ /* 0x000fe40008000f00 */
[-C--:B------:R-:W-:Y:S01]  /*4470*/  SHF.L.U32 R7, R7, R10.reuse, RZ ;  /* 0x0000000a07077219 */ /* 0x080fe200000006ff */
[----:B------:R1:W-:Y:S01]  /*4480*/  SYNCS.ARRIVE.TRANS64.RED RZ, [UR7], R5 ;  /* 0x00000005ffff79a7 */ /* 0x0003e20008000407 */
[----:B------:R-:W-:Y:S01]  /*4490*/  SHF.L.U32 R6, R4, R10, RZ ;  /* 0x0000000a04067219 */ /* 0x000fe200000006ff */
[----:B------:R1:W-:Y:S04]  /*44a0*/  STS [UR37+0x310], R9 ;  /* 0x00031009ff007988 */ /* 0x0003e80008000825 */
[----:B------:R1:W-:Y:S04]  /*44b0*/  STAS [R2.64], R10 ;  /* 0x0000000a02007dbd */ /* 0x0003e8000c0008ff */
[----:B------:R1:W-:Y:S04]  /*44c0*/  ATOMS.OR RZ, [UR6+0x14], R7 ;  /* 0x00001407ffff798c */ /* 0x0003e8000b000006 */
[----:B------:R1:W-:Y:S04]  /*44d0*/  ATOMS.OR RZ, [UR6+0x18], R6 ;  /* 0x00001806ffff798c */ /* 0x0003e8000b000006 */
[----:B------:R1:W-:Y:S02]  /*44e0*/  ATOMS.XOR RZ, [UR6+0x10], R4 ;  /* 0x00001004ffff798c */ /* 0x0003e4000b800006 */
.L_x_88:
[----:B------:R-:W-:Y:S05]  /*44f0*/  BSYNC B0 ;  /* 0x0000000000007941 */ /* 0x000fea0003800000 */
.L_x_87:
[----:B------:R-:W-:Y:S05]  /*4500*/  BRA.U UP0, `(.L_x_93) ;  /* 0x00000001006c7547 */ /* 0x000fea000b800000 */
[----:B------:R-:W-:-:S03]  /*4510*/  UMOV UR7, 0xffffffff ;  /* 0xffffffff00077882 */ /* 0x000fc60000000000 */
[----:B------:R-:W-:Y:S05]  /*4520*/  BRA.DIV UR7, `(.L_x_94) ;  /* 0x0000007607a87947 */ /* 0x000fea000b800000 */
[----:B------:R-:W-:-:S13]  /*4530*/  ELECT P6, URZ, PT ;  /* 0x0000000000ff782f */ /* 0x000fda00038c0000 */
.L_x_248:
[----:B------:R-:W-:Y:S05]  /*4540*/  @!P6 BRA `(.L_x_93) ;  /* 0x00000000005ce947 */ /* 0x000fea0003800000 */
[----:B-1----:R-:W1:Y:S02]  /*4550*/  LDS R3, [UR6+0x10] ;  /* 0x00001006ff037984 */ /* 0x002e640008000800 */
[----:B-1----:R-:W-:-:S04]  /*4560*/  SHF.L.U32 R3, R3, 0x1f, RZ ;  /* 0x0000001f03037819 */ /* 0x002fc800000006ff */
[----:B------:R-:W1:Y:S02]  /*4570*/  SYNCS.PHASECHK.TRANS64.TRYWAIT P0, [UR6+0x8], R3 ;  /* 0x00000803ff0075a7 */ /* 0x000e640008001106 */
[----:B-1----:R-:W-:Y:S05]  /*4580*/  @P0 BRA `(.L_x_95) ;  /* 0x0000000000080947 */ /* 0x002fea0003800000 */
[----:B------:R-:W1:Y:S02]  /*4590*/  SYNCS.PHASECHK.TRANS64.TRYWAIT P0, [UR6+0x8], R3 ;  /* 0x00000803ff0075a7 */ /* 0x000e640008001106 */
[----:B-1----:R-:W-:Y:S05]  /*45a0*/  @!P0 BRA `(.L_x_96) ;  /* 0x0000007400a88947 */ /* 0x002fea0003800000 */
.L_x_95:
[----:B------:R-:W2:Y:S01]  /*45b0*/  LDS R5, [UR37+0x310] ;  /* 0x00031025ff057984 */ /* 0x000ea20008000800 */
[----:B-1----:R-:W-:Y:S02]  /*45c0*/  HFMA2 R2, -RZ, RZ, 0, 5.9604644775390625e-08 ;  /* 0x00000001ff027431 */ /* 0x002fe400000001ff */
[----:B------:R-:W-:Y:S01]  /*45d0*/  IMAD.MOV.U32 R3, RZ, RZ, 0xffff ;  /* 0x0000ffffff037424 */ /* 0x000fe200078e00ff */
[----:B------:R-:W-:Y:S01]  /*45e0*/  UPRMT UR7, UR4, 0x654, UR8 ;  /* 0x0000065404077896 */ /* 0x000fe20008000008 */
[----:B--2---:R-:W-:-:S03]  /*45f0*/  IMAD.SHL.U32 R4, R5, 0x20, RZ ;  /* 0x0000002005047824 */ /* 0x004fc600078e00ff */
[-C--:B------:R-:W-:Y:S02]  /*4600*/  SHF.L.U32 R3, R3, R5.reuse, RZ ;  /* 0x0000000503037219 */ /* 0x080fe400000006ff */
[----:B------:R-:W-:Y:S01]  /*4610*/  SHF.L.U32 R5, R2, R5, RZ ;  /* 0x0000000502057219 */ /* 0x000fe200000006ff */
[----:B------:R2:W-:Y:S04]  /*4620*/  STS [UR37+0x310], R4 ;  /* 0x00031004ff007988 */ /* 0x0005e80008000825 */
[----:B------:R2:W-:Y:S04]  /*4630*/  ATOMS.OR RZ, [UR6+0x14], R3 ;  /* 0x00001403ffff798c */ /* 0x0005e8000b000006 */
[----:B------:R2:W-:Y:S01]  /*4640*/  ATOMS.OR RZ, [UR6+0x18], R5 ;  /* 0x00001805ffff798c */ /* 0x0005e2000b000006 */
[----:B------:R-:W-:Y:S03]  /*4650*/  SYNCS.ARRIVE.TRANS64.RED.A1T0 RZ, [UR7], RZ ;  /* 0x000000ffffff79a7 */ /* 0x000fe60008100407 */
[----:B------:R2:W-:Y:S01]  /*4660*/  ATOMS.XOR RZ, [UR6+0x10], R2 ;  /* 0x00001002ffff798c */ /* 0x0005e2000b800006 */
[----:B------:R-:W-:Y:S05]  /*4670*/  BRA `(.L_x_93) ;  /* 0x0000000000107947 */ /* 0x000fea0003800000 */
.L_x_86:
[----:B------:R-:W-:-:S05]  /*4680*/  MOV R2, 0xffffffff ;  /* 0xffffffff00027802 */ /* 0x000fca0000000f00 */
[----:B------:R1:W-:Y:S02]  /*4690*/  STS [UR37+0x310], R2 ;  /* 0x00031002ff007988 */ /* 0x0003e40008000825 */
[----:B-1----:R-:W-:Y:S02]  /*46a0*/  MOV R2, 0x46c0 ;  /* 0x000046c000027802 */ /* 0x002fe40000000f00 */
[----:B-----5:R-:W-:Y:S05]  /*46b0*/  CALL.REL.NOINC `($__internal_1_$__cuda_sm10x_tcgen05_guardrail_trap_phase_invalid_during_alloc) ;  /* 0x0000007c00787944 */ /* 0x020fea0003c00000 */
.L_x_93:
[----:B------:R-:W-:Y:S05]  /*46c0*/  WARPSYNC.ALL ;  /* 0x0000000000007948 */ /* 0x000fea0003800000 */
[----:B------:R-:W3:Y:S01]  /*46d0*/  S2UR UR8, SR_CgaCtaId ;  /* 0x00000000000879c3 */ /* 0x000ee20000008800 */
[----:B------:R-:W-:Y:S01]  /*46e0*/  UMOV UR6, 0x400 ;  /* 0x0000040000067882 */ /* 0x000fe20000000000 */
[----:B------:R-:W-:-:S06]  /*46f0*/  NOP ;  /* 0x0000000000007918 */ /* 0x000fcc0000000000 */
[----:B------:R-:W-:Y:S06]  /*4700*/  BAR.ARV 0x6, 0xa0 ;  /* 0x0182800000007b1d */ /* 0x000fec0000002000 */
[----:B------:R-:W-:Y:S01]  /*4710*/  LOP3.LUT R0, R0, 0xffff, RZ, 0xc0, !PT ;  /* 0x0000ffff00007812 */ /* 0x000fe200078ec0ff */
[----:B-1----:R-:W-:Y:S01]  /*4720*/  IMAD.MOV.U32 R9, RZ, RZ, 0x1 ;  /* 0x00000001ff097424 */ /* 0x002fe200078e00ff */
[----:B------:R-:W-:Y:S01]  /*4730*/  LOP3.LUT R8, R8, 0xffff, RZ, 0xc0, !PT ;  /* 0x0000ffff08087812 */ /* 0x000fe200078ec0ff */
[----:B------:R-:W-:Y:S01]  /*4740*/  UMOV UR22, URZ ;  /* 0x000000ff00167c82 */ /* 0x000fe20008000000 */
[----:B------:R-:W-:Y:S01]  /*4750*/  R2UR UR12, R0 ;  /* 0x00000000000c72ca */ /* 0x000fe200000e0000 */
[----:B------:R-:W-:Y:S01]  /*4760*/  UMOV UR21, URZ ;  /* 0x000000ff00157c82 */ /* 0x000fe20008000000 */
[----:B------:R-:W-:Y:S01]  /*4770*/  R2UR UR13, R8 ;  /* 0x00000000080d72ca */ /* 0x000fe200000e0000 */
[----:B------:R-:W-:Y:S01]  /*4780*/  IMAD.MOV.U32 R8, RZ, RZ, RZ ;  /* 0x000000ffff087224 */ /* 0x000fe200078e00ff */
[----:B------:R-:W-:-:S02]  /*4790*/  UISETP.NE.AND UP2, UPT, UR5, URZ, UPT ;  /* 0x000000ff0500728c */ /* 0x000fc4000bf45270 */
[----:B---3--:R-:W-:Y:S01]  /*47a0*/  ULEA UR8, UR8, UR6, 0x18 ;  /* 0x0000000608087291 */ /* 0x008fe2000f8ec0ff */
[----:B------:R-:W1:Y:S03]  /*47b0*/  LDCU UR6, c[0x0][0x38c] ;  /* 0x00007180ff0677ac */ /* 0x000e660008000800 */
[----:B------:R-:W-:Y:S02]  /*47c0*/  UIADD3 UR14, UPT, UPT, UR8, 0x6500, URZ ;  /* 0x00006500080e7890 */ /* 0x000fe4000fffe0ff */
[----:B------:R-:W-:-:S03]  /*47d0*/  UIADD3 UR15, UPT, UPT, UR8, 0x16d00, URZ ;  /* 0x00016d00080f7890 */ /* 0x000fc6000fffe0ff */
[----:B--2---:R-:W2:Y:S01]  /*47e0*/  LDS R2, [UR8+0x310] ;  /* 0x00031008ff027984 */ /* 0x004ea20008000800 */
[----:B------:R-:W-:Y:S02]  /*47f0*/  USHF.R.U32.HI UR14, URZ, 0x4, UR14 ;  /* 0x00000004ff0e7899 */ /* 0x000fe4000801160e */
[----:B------:R-:W-:Y:S02]  /*4800*/  USHF.R.U32.HI UR15, URZ, 0x4, UR15 ;  /* 0x00000004ff0f7899 */ /* 0x000fe4000801160f */
[----:B------:R-:W-:Y:S02]  /*4810*/  ULOP3.LUT UR14, UR14, 0x3fff, URZ, 0xc0, !UPT ;  /* 0x00003fff0e0e7892 */ /* 0x000fe4000f8ec0ff */
[----:B------:R-:W-:Y:S02]  /*4820*/  ULOP3.LUT UR15, UR15, 0x3fff, URZ, 0xc0, !UPT ;  /* 0x00003fff0f0f7892 */ /* 0x000fe4000f8ec0ff */
[----:B------:R-:W-:Y:S02]  /*4830*/  ULOP3.LUT UR14, UR14, 0x10000, URZ, 0xfc, !UPT ;  /* 0x000100000e0e7892 */ /* 0x000fe4000f8efcff */
[----:B-1----:R-:W-:-:S02]  /*4840*/  UIADD3 UR6, UPT, UPT, UR6, 0x1f, URZ ;  /* 0x0000001f06067890 */ /* 0x002fc4000fffe0ff */
[----:B------:R-:W-:Y:S02]  /*4850*/  ULOP3.LUT UR15, UR15, 0x10000, URZ, 0xfc, !UPT ;  /* 0x000100000f0f7892 */ /* 0x000fe4000f8efcff */
[----:B------:R-:W-:Y:S01]  /*4860*/  USHF.R.S32.HI UR7, URZ, 0x1f, UR6 ;  /* 0x0000001fff077899 */ /* 0x000fe20008011406 */
[----:B------:R-:W-:Y:S01]  /*4870*/  UMOV UR20, URZ ;  /* 0x000000ff00147c82 */ /* 0x000fe20008000000 */
[----:B------:R-:W-:Y:S02]  /*4880*/  UMOV UR26, 0x0 ;  /* 0x00000000001a7882 */ /* 0x000fe40000000000 */
[----:B------:R-:W-:Y:S01]  /*4890*/  ULEA.HI UR7, UR7, UR6, URZ, 0x5 ;  /* 0x0000000607077291 */ /* 0x000fe2000f8f28ff */
[----:B------:R-:W-:-:S03]  /*48a0*/  UMOV UR27, 0x8400490 ;  /* 0x08400490001b7882 */ /* 0x000fc60000000000 */
[----:B------:R-:W-:-:S04]  /*48b0*/  USHF.R.S32.HI UR7, URZ, 0x5, UR7 ;  /* 0x00000005ff077899 */ /* 0x000fc80008011407 */
[----:B------:R-:W-:-:S04]  /*48c0*/  UISETP.LT.AND UP0, UPT, UR7, 0x1, UPT ;  /* 0x000000010700788c */ /* 0x000fc8000bf01270 */
[----:B------:R-:W-:Y:S01]  /*48d0*/  USEL UR23, UR7, 0x1, !UP0 ;  /* 0x0000000107177887 */ /* 0x000fe2000c000000 */
[----:B--2---:R-:W-:Y:S02]  /*48e0*/  R2UR UR24, R2 ;  /* 0x00000000021872ca */ /* 0x004fe400000e0000 */
[----:B------:R-:W-:-:S13]  /*48f0*/  CS2R R2, SRZ ;  /* 0x0000000000027805 */ /* 0x000fda000001ff00 */
.L_x_104:
[C---:B------:R-:W-:Y:S02]  /*4900*/  LEA R0, R8.reuse, UR8, 0x3 ;  /* 0x0000000808007c11 */ /* 0x040fe4000f8e18ff */
[----:B------:R-:W-:Y:S02]  /*4910*/  SHF.L.U32 R4, R3, 0x1f, RZ ;  /* 0x0000001f03047819 */ /* 0x000fe400000006ff */
[----:B------:R-:W-:Y:S02]  /*4920*/  LEA R5, R8, UR8, 0x4 ;  /* 0x0000000808057c11 */ /* 0x000fe4000f8e20ff */
[----:B------:R-:W1:Y:S02]  /*4930*/  SYNCS.PHASECHK.TRANS64.TRYWAIT P0, [R0+URZ+0x260], R4 ;  /* 0x00026004000075a7 */ /* 0x000e6400080011ff */
[----:B-1-34-:R-:W-:Y:S05]  /*4940*/  @!P0 BRA `(.L_x_97) ;  /* 0x0000007000d88947 */ /* 0x01afea0003800000 */
.L_x_249:
[----:B-1----:R-:W1:Y:S01]  /*4950*/  LDS.128 R4, [R5+0x2f0] ;  /* 0x0002f00005047984 */ /* 0x002e620000000c00 */
[----:B------:R-:W-:Y:S02]  /*4960*/  VIADD R0, R0, 0x270 ;  /* 0x0000027000007836 */ /* 0x000fe40000000000 */
[----:B------:R-:W-:Y:S01]  /*4970*/  VIADD R8, R8, 0x1 ;  /* 0x0000000108087836 */ /* 0x000fe20000000000 */
[----:B------:R-:W-:Y:S01]  /*4980*/  @!PT LDS RZ, [RZ] ;  /* 0x00000000fffff984 */ /* 0x000fe20000000800 */
[----:B------:R-:W-:Y:S01]  /*4990*/  @!PT LDS RZ, [RZ] ;  /* 0x00000000fffff984 */ /* 0x000fe20000000800 */
[----:B------:R-:W-:Y:S01]  /*49a0*/  @!PT LDS RZ, [RZ] ;  /* 0x00000000fffff984 */ /* 0x000fe20000000800 */
[----:B------:R-:W-:Y:S01]  /*49b0*/  @!PT LDS RZ, [RZ] ;  /* 0x00000000fffff984 */ /* 0x000fe20000000800 */
[----:B------:R2:W-:Y:S06]  /*49c0*/  MEMBAR.ALL.CTA ;  /* 0x0000000000007992 */ /* 0x0005ec0000008000 */
[----:B--2---:R-:W2:Y:S01]  /*49d0*/  FENCE.VIEW.ASYNC.S ;  /* 0x00000000000073c6 */ /* 0x004ea20000000000 */
[----:B------:R-:W-:-:S04]  /*49e0*/  PRMT R0, RZ, 0x654, R0 ;  /* 0x00000654ff007816 */ /* 0x000fc80000000000 */
[----:B--2---:R2:W-:Y:S01]  /*49f0*/  SYNCS.ARRIVE.TRANS64.RED.A1T0 RZ, [R0+URZ], RZ ;  /* 0x000000ff00ff79a7 */ /* 0x0045e200081004ff */
[----:B-1----:R-:W-:Y:S01]  /*4a00*/  LOP3.LUT P1, RZ, R6, 0x1, RZ, 0xc0, !PT ;  /* 0x0000000106ff7812 */ /* 0x002fe2000782c0ff */
[----:B--2---:R-:W-:-:S12]  /*4a10*/  BRA.U UP2, `(.L_x_98) ;  /* 0x0000000102cc7547 */ /* 0x004fd8000b800000 */
[----:B------:R-:W1:Y:S01]  /*4a20*/  LDCU UR6, c[0x0][0x38c] ;  /* 0x00007180ff0677ac */ /* 0x000e620008000800 */
[----:B------:R-:W-:Y:S02]  /*4a30*/  PLOP3.LUT P2, PT, PT, PT, PT, 0x80, 0x8 ;  /* 0x000000000008781c */ /* 0x000fe40003f4f070 */
[----:B------:R-:W-:Y:S01]  /*4a40*/  SHF.L.U32 R4, R9, 0x1f, RZ ;  /* 0x0000001f09047819 */ /* 0x000fe200000006ff */
[----:B------:R-:W-:Y:S02]  /*4a50*/  ULEA UR11, UR22, UR8, 0x3 ;  /* 0x00000008160b7291 */ /* 0x000fe4000f8e18ff */
[----:B-1----:R-:W-:-:S06]  /*4a60*/  UISETP.GE.AND UP0, UPT, UR6, 0x1, UPT ;  /* 0x000000010600788c */ /* 0x002fcc000bf06270 */
[----:B------:R-:W-:-:S05]  /*4a70*/  PLOP3.LUT P0, PT, PT, PT, UP0, 0x80, 0x8 ;  /* 0x000000000008781c */ /* 0x000fca0003f0f008 */
[----:B------:R-:W-:-:S08]  /*4a80*/  @UP0 ULEA UR6, UR21, UR8, 0x3 ;  /* 0x0000000815060291 */ /* 0x000fd0000f8e18ff */
[----:B------:R-:W-:-:S04]  /*4a90*/  @P0 SHF.L.U32 R0, R2, 0x1f, RZ ;  /* 0x0000001f02000819 */ /* 0x000fc800000006ff */
[----:B------:R1:W2:Y:S01]  /*4aa0*/  @P0 SYNCS.PHASECHK.TRANS64.TRYWAIT P2, [UR6], R0 ;  /* 0x00000000ff0005a7 */ /* 0x0002a20008041106 */
[----:B------:R-:W3:Y:S02]  /*4ab0*/  SYNCS.PHASECHK.TRANS64.TRYWAIT P0, [UR11+0x2a0], R4 ;  /* 0x0002a004ff0075a7 */ /* 0x000ee4000800110b */
[----:B-123--:R-:W-:Y:S05]  /*4ac0*/  @!P0 BRA `(.L_x_99) ;  /* 0x00000070008c8947 */ /* 0x00efea0003800000 */
.L_x_251:
[----:B------:R-:W-:Y:S01]  /*4ad0*/  UMOV UR19, UR20 ;  /* 0x0000001400137c82 */ /* 0x000fe20008000000 */
[----:B------:R-:W-:Y:S05]  /*4ae0*/  BRA.U !UP0, `(.L_x_100) ;  /* 0x0000000108887547 */ /* 0x000fea000b800000 */
[----:B------:R-:W-:Y:S02]  /*4af0*/  UIADD3 UR19, UPT, UPT, UR23, UR20, URZ ;  /* 0x0000001417137290 */ /* 0x000fe4000fffe0ff */
[----:B------:R-:W-:Y:S02]  /*4b00*/  ULEA UR10, UR22, UR24, 0x7 ;  /* 0x00000018160a7291 */ /* 0x000fe4000f8e38ff */
[----:B------:R-:W-:Y:S01]  /*4b10*/  UPLOP3.LUT UP3, UPT, UPT, UPT, UPT, 0x40, 0x4 ;  /* 0x000000000004789c */ /* 0x000fe20003f6e870 */
[----:B------:R-:W-:Y:S01]  /*4b20*/  UMOV UR18, UR7 ;  /* 0x0000000700127c82 */ /* 0x000fe20008000000 */
[----:B------:R-:W-:-:S09]  /*4b30*/  UMOV UR17, UR21 ;  /* 0x0000001500117c82 */ /* 0x000fd20008000000 */
.L_x_103:
[----:B--2---:R-:W-:Y:S01]  /*4b40*/  ULEA UR9, UR17, UR8, 0x3 ;  /* 0x0000000811097291 */ /* 0x004fe2000f8e18ff */
[----:B---3--:R-:W-:Y:S11]  /*4b50*/  @P2 BRA `(.L_x_101) ;  /* 0x00000000000c2947 */ /* 0x008ff60003800000 */
[----:B-1----:R-:W-:Y:S04]  /*4b60*/  SHF.L.U32 R4, R2, 0x1f, RZ ;  /* 0x0000001f02047819 */ /* 0x002fe800000006ff */
[----:B------:R-:W1:Y:S02]  /*4b70*/  SYNCS.PHASECHK.TRANS64.TRYWAIT P0, [UR9], R4 ;  /* 0x00000004ff0075a7 */ /* 0x000e640008001109 */
[----:B-1----:R-:W-:Y:S05]  /*4b80*/  @!P0 BRA `(.L_x_102) ;  /* 0x0000007000748947 */ /* 0x002fea0003800000 */
.L_x_101:
[----:B------:R-:W-:Y:S01]  /*4b90*/  UISETP.NE.AND UP0, UPT, UR18, 0x1, UPT ;  /* 0x000000011200788c */ /* 0x000fe2000bf05270 */
[----:B------:R-:W-:Y:S01]  /*4ba0*/  PLOP3.LUT P2, PT, PT, PT, PT, 0x80, 0x8 ;  /* 0x000000000008781c */ /* 0x000fe20003f4f070 */
[----:B------:R-:W-:Y:S02]  /*4bb0*/  UIADD3 UR21, UPT, UPT, UR17, 0x1, URZ ;  /* 0x0000000111157890 */ /* 0x000fe4000fffe0ff */
[----:B------:R-:W-:Y:S02]  /*4bc0*/  ULEA UR28, UR17, UR15, 0x8 ;  /* 0x0000000f111c7291 */ /* 0x000fe4000f8e40ff */
[----:B------:R-:W-:Y:S01]  /*4bd0*/  UISETP.NE.AND UP1, UPT, UR21, 0x21, UPT ;  /* 0x000000211500788c */ /* 0x000fe2000bf25270 */
[----:B------:R-:W-:Y:S01]  /*4be0*/  PLOP3.LUT P0, PT, PT, PT, UP0, 0x80, 0x8 ;  /* 0x000000000008781c */ /* 0x000fe20003f0f008 */
[----:B------:R-:W-:Y:S02]  /*4bf0*/  ULEA UR30, UR17, UR14, 0x7 ;  /* 0x0000000e111e7291 */ /* 0x000fe4000f8e38ff */
[----:B------:R-:W-:Y:S02]  /*4c00*/  USEL UR16, URZ, 0x1, UP1 ;  /* 0x00000001ff107887 */ /* 0x000fe40008800000 */
[----:B------:R-:W-:Y:S02]  /*4c10*/  USEL UR21, UR21, URZ, UP1 ;  /* 0x000000ff15157287 */ /* 0x000fe40008800000 */
[----:B------:R-:W-:Y:S02]  /*4c20*/  UIADD3 UR9, UPT, UPT, UR9, 0x108, URZ ;  /* 0x0000010809097890 */ /* 0x000fe4000fffe0ff */
[----:B------:R-:W-:Y:S01]  /*4c30*/  @UP0 ULEA UR6, UR21, UR8, 0x3 ;  /* 0x0000000815060291 */ /* 0x000fe2000f8e18ff */
[----:B------:R-:W-:Y:S01]  /*4c40*/  LOP3.LUT R2, R2, UR16, RZ, 0x3c, !PT ;  /* 0x0000001002027c12 */ /* 0x000fe2000f8e3cff */
[----:B------:R-:W-:Y:S01]  /*4c50*/  UMOV UR29, 0xc0004010 ;  /* 0xc0004010001d7882 */ /* 0x000fe20000000000 */
[----:B------:R-:W-:Y:S01]  /*4c60*/  UMOV UR31, 0xc0004010 ;  /* 0xc0004010001f7882 */ /* 0x000fe20000000000 */
[----:B------:R-:W-:Y:S01]  /*4c70*/  UIADD3 UR20, UPT, UPT, UR20, 0x1, URZ ;  /* 0x0000000114147890 */ /* 0x000fe2000fffe0ff */
[----:B-1----:R-:W-:Y:S01]  /*4c80*/  @P0 SHF.L.U32 R0, R2, 0x1f, RZ ;  /* 0x0000001f02000819 */ /* 0x002fe200000006ff */
[----:B------:R-:W-:Y:S02]  /*4c90*/  UIADD3 UR18, UPT, UPT, UR18, -0x1, URZ ;  /* 0xffffffff12127890 */ /* 0x000fe4000fffe0ff */
[----:B------:R-:W-:Y:S01]  /*4ca0*/  UISETP.NE.AND UP0, UPT, UR20, UR19, UPT ;  /* 0x000000131400728c */ /* 0x000fe2000bf05270 */
[----:B------:R2:W3:Y:S01]  /*4cb0*/  @P0 SYNCS.PHASECHK.TRANS64.TRYWAIT P2, [UR6], R0 ;  /* 0x00000000ff0005a7 */ /* 0x0004e20008041106 */
[----:B------:R2:W-:Y:S01]  /*4cc0*/  UTCQMMA.2CTA gdesc[UR30], gdesc[UR28], tmem[UR10], tmem[UR26], idesc[UR27], UP3 ;  /* 0x00ff1a1c1e0075ea */ /* 0x0005e20009a0030a */
[----:B------:R-:W-:Y:S01]  /*4cd0*/  UPLOP3.LUT UP3, UPT, UPT, UPT, UPT, 0x80, 0x8 ;  /* 0x000000000008789c */ /* 0x000fe20003f6f070 */
[----:B------:R2:W-:Y:S01]  /*4ce0*/  UTCBAR.2CTA.MULTICAST [UR9], URZ, UR13 ;  /* 0x000000ff090073e9 */ /* 0x0005e2000820080d */
[----:B------:R-:W-:Y:S04]  /*4cf0*/  UMOV UR17, UR21 ;  /* 0x0000001500117c82 */ /* 0x000fe80008000000 */
[----:B------:R-:W-:Y:S05]  /*4d00*/  BRA.U UP0, `(.L_x_103) ;  /* 0xfffffffd008c7547 */ /* 0x000fea000b83ffff */
.L_x_100:
[----:B------:R-:W-:Y:S01]  /*4d10*/  UIADD3 UR11, UPT, UPT, UR11, 0x280, URZ ;  /* 0x000002800b0b7890 */ /* 0x000fe2000fffe0ff */
[----:B------:R-:W-:-:S08]  /*4d20*/  UMOV UR20, UR19 ;  /* 0x0000001300147c82 */ /* 0x000fd00008000000 */
[----:B------:R4:W-:Y:S01]  /*4d30*/  UTCBAR.2CTA.MULTICAST [UR11], URZ, UR12 ;  /* 0x000000ff0b0073e9 */ /* 0x0009e2000820080c */
[----:B------:R-:W-:Y:S02]  /*4d40*/  NOP ;  /* 0x0000000000007918 */ /* 0x000fe40000000000 */
.L_x_98:
[----:B------:R-:W-:Y:S01]  /*4d50*/  UIADD3 UR22, UPT, UPT, UR22, 0x1, URZ ;  /* 0x0000000116167890 */ /* 0x000fe2000fffe0ff */
[----:B------:R-:W-:-:S03]  /*4d60*/  ISETP.NE.AND P0, PT, R8, 0x2, PT ;  /* 0x000000020800780c */ /* 0x000fc60003f05270 */
[----:B------:R-:W-:Y:S01]  /*4d70*/  UISETP.NE.AND UP0, UPT, UR22, 0x4, UPT ;  /* 0x000000041600788c */ /* 0x000fe2000bf05270 */
[----:B-12---:R-:W-:Y:S02]  /*4d80*/  SEL R0, RZ, 0x1, P0 ;  /* 0x00000001ff007807 */ /* 0x006fe40000000000 */
[----:B------:R-:W-:Y:S01]  /*4d90*/  SEL R8, R8, RZ, P0 ;  /* 0x000000ff08087207 */ /* 0x000fe20000000000 */
[----:B------:R-:W-:Y:S01]  /*4da0*/  USEL UR6, URZ, 0x1, UP0 ;  /* 0x00000001ff067887 */ /* 0x000fe20008000000 */
[----:B------:R-:W-:Y:S01]  /*4db0*/  LOP3.LUT R3, R3, R0, RZ, 0x3c, !PT ;  /* 0x0000000003037212 */ /* 0x000fe200078e3cff */
[----:B------:R-:W-:-:S04]  /*4dc0*/  USEL UR22, UR22, URZ, UP0 ;  /* 0x000000ff16167287 */ /* 0x000fc80008000000 */
[----:B------:R-:W-:Y:S01]  /*4dd0*/  LOP3.LUT R9, R9, UR6, RZ, 0x3c, !PT ;  /* 0x0000000609097c12 */ /* 0x000fe2000f8e3cff */
[----:B------:R-:W-:Y:S07]  /*4de0*/  @P1 BRA `(.L_x_104) ;  /* 0xfffffff800c41947 */ /* 0x000fee000383ffff */
[----:B------:R-:W1:Y:S01]  /*4df0*/  S2UR UR6, SR_CgaCtaId ;  /* 0x00000000000679c3 */ /* 0x000e620000008800 */
[----:B------:R-:W-:Y:S01]  /*4e00*/  ELECT P0, URZ, PT ;  /* 0x0000000000ff782f */ /* 0x000fe20003800000 */
[----:B------:R-:W-:Y:S01]  /*4e10*/  HFMA2 R0, -RZ, RZ, 0, 5.9604644775390625e-08 ;  /* 0x00000001ff007431 */ /* 0x000fe200000001ff */
[----:B------:R-:W-:-:S05]  /*4e20*/  UMOV UR7, 0x40 ;  /* 0x0000004000077882 */ /* 0x000fca0000000000 */
[----:B------:R-:W-:Y:S01]  /*4e30*/  UVIRTCOUNT.DEALLOC.SMPOOL 0x80 ;  /* 0x000000800000784c */ /* 0x000fe20000000000 */
[----:B------:R-:W-:Y:S02]  /*4e40*/  UISETP.NE.AND UP0, UPT, UR5, URZ, UPT ;  /* 0x000000ff0500728c */ /* 0x000fe4000bf05270 */
[----:B-1----:R-:W-:-:S09]  /*4e50*/  ULEA UR6, UR6, UR7, 0x18 ;  /* 0x0000000706067291 */ /* 0x002fd2000f8ec0ff */
[----:B------:R1:W-:Y:S01]  /*4e60*/  @P0 STS.U8 [UR6+0x1c], R0 ;  /* 0x00001c00ff000988 */ /* 0x0003e20008000006 */
[----:B------:R-:W-:Y:S05]  /*4e70*/  BRA.U UP0, `(.L_x_105) ;  /* 0x0000000100a07547 */ /* 0x000fea000b800000 */
[----:B------:R-:W-:Y:S01]  /*4e80*/  UIADD3 UR5, UPT, UPT, UR8, 0x2a0, URZ ;  /* 0x000002a008057890 */ /* 0x000fe2000fffe0ff */
[----:B------:R-:W-:-:S03]  /*4e90*/  SHF.L.U32 R2, R9, 0x1f, RZ ;  /* 0x0000001f09027819 */ /* 0x000fc600000006ff */
[----:B------:R-:W-:-:S09]  /*4ea0*/  ULEA UR7, UR22, UR5, 0x3 ;  /* 0x0000000516077291 */ /* 0x000fd2000f8e18ff */
[----:B------:R-:W2:Y:S02]  /*4eb0*/  SYNCS.PHASECHK.TRANS64.TRYWAIT P0, [UR7], R2 ;  /* 0x00000002ff0075a7 */ /* 0x000ea40008001107 */
[----:B--2---:R-:W-:Y:S05]  /*4ec0*/  @!P0 BRA `(.L_x_106) ;  /* 0x0000006c00bc8947 */ /* 0x004fea0003800000 */
.L_x_254:
        /* <DEDUP_REMOVED lines=9> */
.L_x_256:
        /* <DEDUP_REMOVED lines=9> */
.L_x_258:
[----:B------:R-:W-:-:S04]  /*4ff0*/  UIADD3 UR9, UPT, UPT, UR9, 0x1, URZ ;  /* 0x0000000109097890 */ /* 0x000fc8000fffe0ff */
[----:B------:R-:W-:-:S04]  /*5000*/  UISETP.NE.AND UP1, UPT, UR9, 0x4, UPT ;  /* 0x000000040900788c */ /* 0x000fc8000bf25270 */
[----:B------:R-:W-:Y:S02]  /*5010*/  USEL UR7, URZ, 0x1, UP1 ;  /* 0x00000001ff077887 */ /* 0x000fe40008800000 */
[----:B------:R-:W-:-:S04]  /*5020*/  USEL UR9, UR9, URZ, UP1 ;  /* 0x000000ff09097287 */ /* 0x000fc80008800000 */
[----:B------:R-:W-:Y:S01]  /*5030*/  ULEA UR9, UR9, UR5, 0x3 ;  /* 0x0000000509097291 */ /* 0x000fe2000f8e18ff */
[----:B------:R-:W-:-:S04]  /*5040*/  LOP3.LUT R2, R2, UR7, RZ, 0x3c, !PT ;  /* 0x0000000702027c12 */ /* 0x000fc8000f8e3cff */
[----:B------:R-:W-:Y:S01]  /*5050*/  SHF.L.U32 R2, R2, 0x1f, RZ ;  /* 0x0000001f02027819 */ /* 0x000fe200000006ff */
[----:B-1----:R-:W-:-:S04]  /*5060*/  IMAD.U32 R0, RZ, RZ, UR9 ;  /* 0x00000009ff007e24 */ /* 0x002fc8000f8e00ff */
[----:B------:R1:W2:Y:S03]  /*5070*/  SYNCS.PHASECHK.TRANS64.TRYWAIT P0, [R0+URZ], R2 ;  /* 0x00000002000075a7 */ /* 0x0002a600080011ff */
[----:B--2---:R-:W-:Y:S05]  /*5080*/  @!P0 NANOSLEEP.SYNCS 0x989680 ;  /* 0x009896800000895d */ /* 0x004fea0003900000 */
[----:B------:R-:W2:Y:S02]  /*5090*/  @!P0 SYNCS.PHASECHK.TRANS64 P0, [R0+URZ], R2 ;  /* 0x00000002000085a7 */ /* 0x000ea400080010ff */
[----:B--2---:R-:W-:Y:S05]  /*50a0*/  @P0 BRA `(.L_x_109) ;  /* 0x0000000000200947 */ /* 0x004fea0003800000 */
.L_x_110:
[----:B--2---:R2:W1:Y:S02]  /*50b0*/  SYNCS.PHASECHK.TRANS64.TRYWAIT P0, [R0+URZ], R2 ;  /* 0x00000002000075a7 */ /* 0x00446400080011ff */
[----:B-1----:R-:W-:Y:S05]  /*50c0*/  @!P0 NANOSLEEP.SYNCS 0x989680 ;  /* 0x009896800000895d */ /* 0x002fea0003900000 */
[----:B------:R-:W1:Y:S02]  /*50d0*/  @!P0 SYNCS.PHASECHK.TRANS64 P0, [R0+URZ], R2 ;  /* 0x00000002000085a7 */ /* 0x000e6400080010ff */
[----:B-1----:R-:W-:Y:S05]  /*50e0*/  @!P0 BRA `(.L_x_110) ;  /* 0xfffffffc00f08947 */ /* 0x002fea000383ffff */
[----:B------:R-:W-:Y:S05]  /*50f0*/  BRA `(.L_x_109) ;  /* 0x00000000000c7947 */ /* 0x000fea0003800000 */
.L_x_105:
[----:B------:R-:W-:-:S04]  /*5100*/  UIADD3 UR5, UPT, UPT, UR8, 0x2e0, URZ ;  /* 0x000002e008057890 */ /* 0x000fc8000fffe0ff */
[----:B------:R-:W-:-:S09]  /*5110*/  UPRMT UR5, UR4, 0x654, UR5 ;  /* 0x0000065404057896 */ /* 0x000fd20008000005 */
[----:B------:R-:W-:Y:S03]  /*5120*/  SYNCS.ARRIVE.TRANS64.RED.A1T0 RZ, [UR5], RZ ;  /* 0x000000ffffff79a7 */ /* 0x000fe60008100405 */
.L_x_109:
[----:B-12---:R-:W-:Y:S01]  /*5130*/  SHF.L.U32 R2, RZ, 0x1f, RZ ;  /* 0x0000001fff027819 */ /* 0x006fe200000006ff */
[----:B------:R-:W-:Y:S01]  /*5140*/  UIADD3 UR5, UPT, UPT, UR8, 0x2e0, URZ ;  /* 0x000002e008057890 */ /* 0x000fe2000fffe0ff */
[----:B------:R-:W-:Y:S02]  /*5150*/  PLOP3.LUT P0, PT, PT, PT, UP0, 0x80, 0x8 ;  /* 0x000000000008781c */ /* 0x000fe40003f0f008 */
[----:B------:R-:W1:Y:S02]  /*5160*/  SYNCS.PHASECHK.TRANS64.TRYWAIT P1, [UR8+0x2e0], R2 ;  /* 0x0002e002ff0075a7 */ /* 0x000e640008021108 */
[----:B-1----:R-:W-:Y:S09]  /*5170*/  @!P1 BRA `(.L_x_111) ;  /* 0x0000006c00589947 */ /* 0x002ff20003800000 */
.L_x_260:
[----:B------:R-:W-:Y:S01]  /*5180*/  @!UP0 UPRMT UR5, UR4, 0x654, UR5 ;  /* 0x0000065404058896 */ /* 0x000fe20008000005 */
[----:B------:R-:W-:Y:S02]  /*5190*/  UMOV UR8, 0xffff ;  /* 0x0000ffff00087882 */ /* 0x000fe40000000000 */
[----:B------:R-:W-:-:S06]  /*51a0*/  UMOV UR4, 0x1 ;  /* 0x0000000100047882 */ /* 0x000fcc0000000000 */
[----:B------:R-:W-:Y:S01]  /*51b0*/  @!P0 SYNCS.ARRIVE.TRANS64.RED.A1T0 RZ, [UR5], RZ ;  /* 0x000000ffffff89a7 */ /* 0x000fe20008100405 */
[----:B------:R-:W-:Y:S01]  /*51c0*/  NOP ;  /* 0x0000000000007918 */ /* 0x000fe20000000000 */
[----:B-1----:R-:W1:Y:S01]  /*51d0*/  LDS R0, [UR6+0x14] ;  /* 0x00001406ff007984 */ /* 0x002e620008000800 */
[----:B------:R-:W-:-:S04]  /*51e0*/  ULOP3.LUT UR5, UR24, 0xffff, URZ, 0xc0, !UPT ;  /* 0x0000ffff18057892 */ /* 0x000fc8000f8ec0ff */
[----:B------:R-:W-:-:S04]  /*51f0*/  USHF.R.U32.HI UR5, URZ, 0x5, UR5 ;  /* 0x00000005ff057899 */ /* 0x000fc80008011605 */
[----:B------:R-:W-:Y:S02]  /*5200*/  USHF.L.U32 UR8, UR8, UR5, URZ ;  /* 0x0000000508087299 */ /* 0x000fe400080006ff */
[----:B------:R-:W-:-:S04]  /*5210*/  USHF.L.U32 UR4, UR4, UR5, URZ ;  /* 0x0000000504047299 */ /* 0x000fc800080006ff */
[----:B-1----:R-:W-:-:S04]  /*5220*/  LOP3.LUT R0, R0, UR8, RZ, 0xc0, !PT ;  /* 0x0000000800007c12 */ /* 0x002fc8000f8ec0ff */
[----:B------:R-:W-:-:S13]  /*5230*/  ISETP.NE.AND P0, PT, R0, UR8, PT ;  /* 0x0000000800007c0c */ /* 0x000fda000bf05270 */
[----:B------:R-:W-:Y:S05]  /*5240*/  @P0 BRA `(.L_x_112) ;  /* 0x0000000000580947 */ /* 0x000fea0003800000 */
[----:B------:R-:W1:Y:S02]  /*5250*/  LDS R0, [UR6+0x18] ;  /* 0x00001806ff007984 */ /* 0x000e640008000800 */
[----:B-1----:R-:W-:-:S04]  /*5260*/  LOP3.LUT R0, R0, UR4, RZ, 0xc0, !PT ;  /* 0x0000000400007c12 */ /* 0x002fc8000f8ec0ff */
[----:B------:R-:W-:-:S13]  /*5270*/  ISETP.NE.AND P0, PT, R0, UR4, PT ;  /* 0x0000000400007c0c */ /* 0x000fda000bf05270 */
[----:B------:R-:W-:Y:S05]  /*5280*/  @P0 BRA `(.L_x_113) ;  /* 0x00000000003c0947 */ /* 0x000fea0003800000 */
[----:B------:R-:W1:Y:S01]  /*5290*/  S2R R2, SR_LANEID ;  /* 0x0000000000027919 */ /* 0x000e620000000000 */
[----:B------:R-:W-:Y:S01]  /*52a0*/  ULOP3.LUT UR8, URZ, UR8, URZ, 0x33, !UPT ;  /* 0x00000008ff087292 */ /* 0x000fe2000f8e33ff */
[----:B------:R-:W-:Y:S02]  /*52b0*/  VOTEU.ANY UR7, UPT, PT ;  /* 0x0000000000077886 */ /* 0x000fe400038e0100 */
[----:B------:R-:W-:-:S03]  /*52c0*/  UFLO.U32 UR7, UR7 ;  /* 0x00000007000772bd */ /* 0x000fc600080e0000 */
[----:B------:R-:W-:-:S04]  /*52d0*/  IMAD.U32 R0, RZ, RZ, UR8 ;  /* 0x00000008ff007e24 */ /* 0x000fc8000f8e00ff */
[----:B------:R2:W3:Y:S02]  /*52e0*/  REDUX UR5, R0 ;  /* 0x00000000000573c4 */ /* 0x0004e40000000000 */
[----:B------:R1:W-:Y:S02]  /*52f0*/  UTCATOMSWS.AND URZ, UR8 ;  /* 0x0000000800ff79e3 */ /* 0x0003e40008000000 */
[----:B-1----:R-:W-:Y:S02]  /*5300*/  ISETP.EQ.U32.AND P0, PT, R2, UR7, PT ;  /* 0x0000000702007c0c */ /* 0x002fe4000bf02070 */
[----:B--2---:R-:W-:Y:S02]  /*5310*/  LOP3.LUT R0, RZ, UR4, RZ, 0x33, !PT ;  /* 0x00000004ff007c12 */ /* 0x004fe4000f8e33ff */
[----:B---3--:R-:W-:Y:S02]  /*5320*/  MOV R2, UR5 ;  /* 0x0000000500027c02 */ /* 0x008fe40008000f00 */
[----:B------:R-:W1:Y:S07]  /*5330*/  REDUX UR4, R0 ;  /* 0x00000000000473c4 */ /* 0x000e6e0000000000 */
[----:B------:R2:W-:Y:S01]  /*5340*/  @P0 ATOMS.AND RZ, [UR6+0x14], R2 ;  /* 0x00001402ffff098c */ /* 0x0005e2000a800006 */
[----:B-1----:R-:W-:-:S05]  /*5350*/  IMAD.U32 R0, RZ, RZ, UR4 ;  /* 0x00000004ff007e24 */ /* 0x002fca000f8e00ff */
[----:B------:R2:W-:Y:S01]  /*5360*/  @P0 ATOMS.AND RZ, [UR6+0x18], R0 ;  /* 0x00001800ffff098c */ /* 0x0005e2000a800006 */
[----:B------:R-:W-:Y:S05]  /*5370*/  BRA `(.L_x_114) ;  /* 0x0000000000147947 */ /* 0x000fea0003800000 */
.L_x_113:
[----:B------:R-:W-:Y:S02]  /*5380*/  MOV R2, 0x53a0 ;  /* 0x000053a000027802 */ /* 0x000fe40000000f00 */
[----:B---345:R-:W-:Y:S05]  /*5390*/  CALL.REL.NOINC `($__internal_0_$__cuda_sm10x_tcgen05_guardrail_trap_col_being_dealloced_not_returned_by_alloc) ;  /* 0x0000007000347944 */ /* 0x038fea0003c00000 */
[----:B------:R-:W-:Y:S05]  /*53a0*/  BRA `(.L_x_114) ;  /* 0x0000000000087947 */ /* 0x000fea0003800000 */
.L_x_112:
[----:B------:R-:W-:Y:S02]  /*53b0*/  MOV R2, 0x53d0 ;  /* 0x000053d000027802 */ /* 0x000fe40000000f00 */
[----:B---345:R-:W-:Y:S05]  /*53c0*/  CALL.REL.NOINC `($__internal_2_$__cuda_sm10x_tcgen05_guardrail_trap_unallocated_columns_being_dealloced) ;  /* 0x0000007000407944 */ /* 0x038fea0003c00000 */
.L_x_114:
[----:B------:R-:W-:Y:S01]  /*53d0*/  NOP ;  /* 0x0000000000007918 */ /* 0x000fe20000000000 */
[----:B----4-:R-:W-:Y:S05]  /*53e0*/  EXIT ;  /* 0x000000000000794d */ /* 0x010fea0003800000 */
.L_x_85:
[----:B------:R-:W-:-:S09]  /*53f0*/  UISETP.NE.OR UP5, UPT, UR10, 0x3, !UP5 ;  /* 0x000000030a00788c */ /* 0x000fd2000efa5670 */
[----:B------:R-:W-:Y:S05]  /*5400*/  BRA.U UP5, `(.L_x_115) ;  /* 0x0000001105747547 */ /* 0x000fea000b800000 */
[----:B------:R-:W1:Y:S01]  /*5410*/  LDC R0, c[0x0][0xb30] ;  /* 0x0002cc00ff007b82 */ /* 0x000e620000000800 */
[----:B------:R-:W2:Y:S01]  /*5420*/  LDCU.64 UR8, c[0x0][0x888] ;  /* 0x00011100ff0877ac */ /* 0x000ea20008000a00 */
[----:B------:R-:W-:Y:S02]  /*5430*/  HFMA2 R27, -RZ, RZ, 0, 0 ;  /* 0x00000000ff1b7431 */ /* 0x000fe400000001ff */
[----:B------:R-:W-:Y:S01]  /*5440*/  IMAD.MOV.U32 R29, RZ, RZ, 0x1 ;  /* 0x00000001ff1d7424 */ /* 0x000fe200078e00ff */
[----:B------:R-:W-:Y:S01]  /*5450*/  MOV R25, 0x1000 ;  /* 0x0000100000197802 */ /* 0x000fe20000000f00 */
[----:B------:R-:W3:Y:S01]  /*5460*/  LDCU.64 UR4, c[0x0][0x890] ;  /* 0x00011200ff0477ac */ /* 0x000ee20008000a00 */
[----:B------:R-:W-:Y:S01]  /*5470*/  IMAD.MOV.U32 R28, RZ, RZ, RZ ;  /* 0x000000ffff1c7224 */ /* 0x000fe200078e00ff */
[----:B------:R-:W4:Y:S01]  /*5480*/  LDC R24, c[0x0][0x370] ;  /* 0x0000dc00ff187b82 */ /* 0x000f220000000800 */
[----:B------:R-:W-:Y:S01]  /*5490*/  UMOV UR7, 0x400 ;  /* 0x0000040000077882 */ /* 0x000fe20000000000 */
[----:B------:R-:W-:-:S02]  /*54a0*/  UPLOP3.LUT UP1, UPT, UPT, UPT, UPT, 0x40, 0x4 ;  /* 0x000000000004789c */ /* 0x000fc40003f2e870 */
[----:B------:R-:W-:-:S04]  /*54b0*/  ULEA UR7, UR37, UR7, 0x18 ;  /* 0x0000000725077291 */ /* 0x000fc8000f8ec0ff */
[----:B------:R-:W4:Y:S01]  /*54c0*/  LDC R3, c[0x0][0xb0c] ;  /* 0x0002c300ff037b82 */ /* 0x000f220000000800 */
[----:B------:R-:W-:Y:S02]  /*54d0*/  UIADD3 UR13, UPT, UPT, UR7, 0x228, URZ ;  /* 0x00000228070d7890 */ /* 0x000fe4000fffe0ff */
[----:B--2---:R-:W-:Y:S02]  /*54e0*/  UISETP.NE.U32.AND UP3, UPT, UR8, URZ, UPT ;  /* 0x000000ff0800728c */ /* 0x004fe4000bf65070 */
[----:B------:R-:W-:Y:S02]  /*54f0*/  UIADD3 UR41, UPT, UPT, UR7, 0x210, URZ ;  /* 0x0000021007297890 */ /* 0x000fe4000fffe0ff */
[----:B---3--:R-:W-:Y:S01]  /*5500*/  UISETP.NE.U32.AND UP4, UPT, UR4, URZ, UPT ;  /* 0x000000ff0400728c */ /* 0x008fe2000bf85070 */
[----:B------:R-:W2:Y:S01]  /*5510*/  LDC R18, c[0x0][0xb20] ;  /* 0x0002c800ff127b82 */ /* 0x000ea20000000800 */
[----:B-1----:R-:W-:Y:S01]  /*5520*/  ISETP.NE.AND P1, PT, R0, 0x1, PT ;  /* 0x000000010000780c */ /* 0x002fe20003f25270 */
[----:B------:R-:W-:-:S02]  /*5530*/  UISETP.NE.AND.EX UP3, UPT, UR9, URZ, UPT, UP3 ;  /* 0x000000ff0900728c */ /* 0x000fc4000bf65330 */
[----:B------:R-:W-:Y:S02]  /*5540*/  UIADD3 UR33, UPT, UPT, UR7, 0x218, URZ ;  /* 0x0000021807217890 */ /* 0x000fe4000fffe0ff */
[----:B------:R-:W-:Y:S02]  /*5550*/  UIADD3 UR25, UPT, UPT, UR7, 0x220, URZ ;  /* 0x0000022007197890 */ /* 0x000fe4000fffe0ff */
[----:B------:R-:W1:Y:S01]  /*5560*/  LDC.64 R30, c[0x0][0x348] ;  /* 0x0000d200ff1e7b82 */ /* 0x000e620000000a00 */
[----:B------:R-:W-:Y:S02]  /*5570*/  UPRMT UR13, UR37, 0x654, UR13 ;  /* 0x00000654250d7896 */ /* 0x000fe4000800000d */
[----:B------:R-:W-:-:S05]  /*5580*/  UISETP.NE.AND.EX UP4, UPT, UR5, URZ, UPT, UP4 ;  /* 0x000000ff0500728c */ /* 0x000fca000bf85340 */
[----:B------:R-:W3:Y:S08]  /*5590*/  LDC.64 R16, c[0x0][0xb10] ;  /* 0x0002c400ff107b82 */ /* 0x000ef00000000a00 */
[----:B------:R-:W1:Y:S08]  /*55a0*/  LDC.64 R6, c[0x0][0xb18] ;  /* 0x0002c600ff067b82 */ /* 0x000e700000000a00 */
[----:B------:R-:W1:Y:S08]  /*55b0*/  LDC.64 R4, c[0x0][0xb28] ;  /* 0x0002ca00ff047b82 */ /* 0x000e700000000a00 */
[----:B--2-4-:R-:W1:Y:S02]  /*55c0*/  LDC R19, c[0x0][0x374] ;  /* 0x0000dd00ff137b82 */ /* 0x014e640000000800 */
.L_x_126:
[C---:B------:R-:W-:Y:S02]  /*55d0*/  LEA R0, R28.reuse, UR7, 0x3 ;  /* 0x000000071c007c11 */ /* 0x040fe4000f8e18ff */
[----:B------:R-:W-:Y:S02]  /*55e0*/  SHF.L.U32 R2, R27, 0x1f, RZ ;  /* 0x0000001f1b027819 */ /* 0x000fe400000006ff */
[----:B------:R-:W-:Y:S02]  /*55f0*/  LEA R20, R28, UR7, 0x4 ;  /* 0x000000071c147c11 */ /* 0x000fe4000f8e20ff */
[----:B--2---:R-:W2:Y:S02]  /*5600*/  SYNCS.PHASECHK.TRANS64.TRYWAIT P0, [R0+URZ+0x260], R2 ;  /* 0x00026002000075a7 */ /* 0x004ea400080011ff */
[----:B--2---:R-:W-:Y:S05]  /*5610*/  @!P0 BRA `(.L_x_116) ;  /* 0x0000006800488947 */ /* 0x004fea0003800000 */
.L_x_261:
[----:B------:R-:W-:Y:S01]  /*5620*/  ISETP.GE.AND P0, PT, R40, 0x1, PT ;  /* 0x000000012800780c */ /* 0x000fe20003f06270 */
[----:B------:R-:W4:Y:S01]  /*5630*/  LDS.128 R20, [R20+0x2f0] ;  /* 0x0002f00014147984 */ /* 0x000f220000000c00 */
[----:B--2---:R-:W-:Y:S01]  /*5640*/  VIADD R0, R0, 0x270 ;  /* 0x0000027000007836 */ /* 0x004fe20000000000 */
[----:B------:R-:W-:Y:S01]  /*5650*/  @!PT LDS RZ, [RZ] ;  /* 0x00000000fffff984 */ /* 0x000fe20000000800 */
[----:B------:R-:W-:Y:S01]  /*5660*/  @!PT LDS RZ, [RZ] ;  /* 0x00000000fffff984 */ /* 0x000fe20000000800 */
[----:B------:R-:W-:Y:S01]  /*5670*/  @!PT LDS RZ, [RZ] ;  /* 0x00000000fffff984 */ /* 0x000fe20000000800 */
[----:B------:R-:W-:Y:S01]  /*5680*/  @!PT LDS RZ, [RZ] ;  /* 0x00000000fffff984 */ /* 0x000fe20000000800 */
[----:B------:R2:W-:Y:S06]  /*5690*/  MEMBAR.ALL.CTA ;  /* 0x0000000000007992 */ /* 0x0005ec0000008000 */
[----:B--2---:R-:W2:Y:S01]  /*56a0*/  FENCE.VIEW.ASYNC.S ;  /* 0x00000000000073c6 */ /* 0x004ea20000000000 */
[----:B------:R-:W-:Y:S04]  /*56b0*/  PRMT R0, RZ, 0x654, R0 ;  /* 0x00000654ff007816 */ /* 0x000fe80000000000 */
[----:B--2---:R2:W-:Y:S01]  /*56c0*/  SYNCS.ARRIVE.TRANS64.RED.A1T0 RZ, [R0+URZ], RZ ;  /* 0x000000ff00ff79a7 */ /* 0x0045e200081004ff */
[----:B----4-:R-:W-:Y:S11]  /*56d0*/  LOP3.LUT P3, RZ, R22, 0x1, RZ, 0xc0, !PT ;  /* 0x0000000116ff7812 */ /* 0x010ff6000786c0ff */
[----:B------:R-:W-:Y:S02]  /*56e0*/  @!UPT UIADD3 URZ, UPT, UPT, URZ, URZ, URZ ;  /* 0x000000fffffff290 */ /* 0x000fe4000fffe0ff */
[----:B------:R-:W-:Y:S02]  /*56f0*/  @P3 MOV R11, R20 ;  /* 0x00000014000b3202 */ /* 0x000fe40000000f00 */
[----:B------:R-:W-:Y:S01]  /*5700*/  @P3 LOP3.LUT R10, R21, 0xffff, RZ, 0xc0, !PT ;  /* 0x0000ffff150a3812 */ /* 0x000fe200078ec0ff */
[----:B--2---:R-:W-:Y:S06]  /*5710*/  @!P0 BRA `(.L_x_117) ;  /* 0x0000000000a48947 */ /* 0x004fec0003800000 */
[-C--:B-1----:R-:W-:Y:S01]  /*5720*/  IMAD.HI.U32 R0, R19, R7.reuse, RZ ;  /* 0x0000000713007227 */ /* 0x082fe200078e00ff */
[----:B------:R-:W-:Y:S02]  /*5730*/  ISETP.NE.AND P0, PT, R6, 0x1, PT ;  /* 0x000000010600780c */ /* 0x000fe40003f05270 */
[----:B------:R-:W-:Y:S01]  /*5740*/  ISETP.NE.AND P2, PT, R40, 0x1, PT ;  /* 0x000000012800780c */ /* 0x000fe20003f45270 */
[----:B---3--:R-:W-:Y:S01]  /*5750*/  IMAD.HI.U32 R9, R24, R16, RZ ;  /* 0x0000001018097227 */ /* 0x008fe200078e00ff */
[----:B------:R-:W-:Y:S02]  /*5760*/  SHF.R.U32.HI R0, RZ, R18, R0 ;  /* 0x00000012ff007219 */ /* 0x000fe40000011600 */
[----:B------:R-:W-:Y:S01]  /*5770*/  ISETP.NE.AND P4, PT, R3, 0x1, PT ;  /* 0x000000010300780c */ /* 0x000fe20003f85270 */
[----:B------:R-:W-:Y:S01]  /*5780*/  IMAD.HI.U32 R13, R10, R7, RZ ;  /* 0x000000070a0d7227 */ /* 0x000fe200078e00ff */
[----:B------:R-:W-:Y:S02]  /*5790*/  SHF.R.U32.HI R9, RZ, R17, R9 ;  /* 0x00000011ff097219 */ /* 0x000fe40000011609 */
[----:B------:R-:W-:Y:S01]  /*57a0*/  SEL R0, R19, R0, !P0 ;  /* 0x0000000013007207 */ /* 0x000fe20004000000 */
[----:B------:R-:W-:Y:S01]  /*57b0*/  IMAD.HI.U32 R12, R11, R16, RZ ;  /* 0x000000100b0c7227 */ /* 0x000fe200078e00ff */
[----:B------:R-:W-:Y:S03]  /*57c0*/  SEL R9, R24, R9, !P4 ;  /* 0x0000000918097207 */ /* 0x000fe60006000000 */
[-C--:B------:R-:W-:Y:S01]  /*57d0*/  IMAD.HI.U32 R8, R0, R4.reuse, RZ ;  /* 0x0000000400087227 */ /* 0x080fe200078e00ff */
[----:B------:R-:W-:Y:S03]  /*57e0*/  SHF.R.U32.HI R12, RZ, R17, R12 ;  /* 0x00000011ff0c7219 */ /* 0x000fe6000001160c */
[----:B------:R-:W-:Y:S01]  /*57f0*/  IMAD.HI.U32 R2, R9, R4, RZ ;  /* 0x0000000409027227 */ /* 0x000fe200078e00ff */
[-C--:B------:R-:W-:Y:S02]  /*5800*/  @P2 SHF.R.U32.HI R0, RZ, R5.reuse, R8 ;  /* 0x00000005ff002219 */ /* 0x080fe40000011608 */
[----:B------:R-:W-:Y:S02]  /*5810*/  SHF.R.U32.HI R8, RZ, R18, R13 ;  /* 0x00000012ff087219 */ /* 0x000fe4000001160d */
[----:B------:R-:W-:Y:S01]  /*5820*/  @P2 SHF.R.U32.HI R9, RZ, R5, R2 ;  /* 0x00000005ff092219 */ /* 0x000fe20000011602 */
[----:B------:R-:W-:Y:S01]  /*5830*/  IMAD R0, R40, R0, RZ ;  /* 0x0000000028007224 */ /* 0x000fe200078e02ff */
[----:B------:R-:W-:Y:S02]  /*5840*/  SEL R8, R10, R8, !P0 ;  /* 0x000000080a087207 */ /* 0x000fe40004000000 */
[----:B------:R-:W-:Y:S01]  /*5850*/  SEL R2, R11, R12, !P4 ;  /* 0x0000000c0b027207 */ /* 0x000fe20006000000 */
[----:B------:R-:W-:Y:S01]  /*5860*/  IMAD R12, R40, R9, RZ ;  /* 0x00000009280c7224 */ /* 0x000fe200078e02ff */
[C---:B------:R-:W-:Y:S01]  /*5870*/  ISETP.GE.AND P0, PT, R8.reuse, R0, PT ;  /* 0x000000000800720c */ /* 0x040fe20003f06270 */
[----:B------:R-:W-:Y:S03]  /*5880*/  IMAD.HI.U32 R0, R8, R4, RZ ;  /* 0x0000000408007227 */ /* 0x000fe600078e00ff */
[----:B------:R-:W-:Y:S02]  /*5890*/  ISETP.GE.OR P0, PT, R2, R12, P0 ;  /* 0x0000000c0200720c */ /* 0x000fe40000706670 */
[-C--:B------:R-:W-:Y:S04]  /*58a0*/  SHF.R.U32.HI R0, RZ, R5.reuse, R0 ;  /* 0x00000005ff007219 */ /* 0x080fe80000011600 */
[----:B------:R-:W-:Y:S05]  /*58b0*/  SEL R13, R8, R0, !P2 ;  /* 0x00000000080d7207 */ /* 0x000fea0005000000 */
[----:B------:R-:W-:Y:S02]  /*58c0*/  IMAD.MOV R12, RZ, RZ, -R13 ;  /* 0x000000ffff0c7224 */ /* 0x000fe400078e0a0d */
[----:B------:R-:W-:Y:S04]  /*58d0*/  @!P0 IMAD.HI.U32 R0, R2, R4, RZ ;  /* 0x0000000402008227 */ /* 0x000fe800078e00ff */
[----:B------:R-:W-:Y:S01]  /*58e0*/  IMAD R12, R40, R12, R8 ;  /* 0x0000000c280c7224 */ /* 0x000fe200078e0208 */
[----:B------:R-:W-:Y:S04]  /*58f0*/  @!P0 SHF.R.U32.HI R0, RZ, R5, R0 ;  /* 0x00000005ff008219 */ /* 0x000fe80000011600 */
[----:B------:R-:W-:Y:S04]  /*5900*/  @!P0 SEL R0, R2, R0, !P2 ;  /* 0x0000000002008207 */ /* 0x000fe80005000000 */
[----:B------:R-:W-:Y:S01]  /*5910*/  @!P0 IADD3 R13, PT, PT, R13, -R0, RZ ;  /* 0x800000000d0d8210 */ /* 0x000fe20007ffe0ff */
[----:B------:R-:W-:Y:S01]  /*5920*/  @!P0 IMAD R0, R9, R12, R0 ;  /* 0x0000000c09008224 */ /* 0x000fe200078e0200 */
[----:B------:R-:W-:Y:S01]  /*5930*/  IADD3 R9, PT, PT, -R8, RZ, RZ ;  /* 0x000000ff08097210 */ /* 0x000fe20007ffe1ff */
[--C-:B------:R-:W-:Y:S02]  /*5940*/  IMAD.MOV R12, RZ, RZ, -R2.reuse ;  /* 0x000000ffff0c7224 */ /* 0x100fe400078e0a02 */
[----:B------:R-:W-:Y:S02]  /*5950*/  @!P0 IMAD R8, R13, R40, R2 ;  /* 0x000000280d088224 */ /* 0x000fe400078e0202 */
[----:B------:R-:W-:Y:S02]  /*5960*/  @!P0 IMAD.MOV.U32 R2, RZ, RZ, R0 ;  /* 0x000000ffff028224 */ /* 0x000fe400078e0000 */
[----:B------:R-:W-:Y:S02]  /*5970*/  IMAD R11, R3, R12, R11 ;  /* 0x0000000c030b7224 */ /* 0x000fe400078e020b */
[----:B------:R-:W-:Y:S02]  /*5980*/  IMAD R10, R6, R9, R10 ;  /* 0x00000009060a7224 */ /* 0x000fe400078e020a */
[----:B------:R-:W-:Y:S02]  /*5990*/  IMAD R11, R2, R3, R11 ;  /* 0x00000003020b7224 */ /* 0x000fe400078e020b */
[----:B------:R-:W-:Y:S02]  /*59a0*/  IMAD R10, R8, R6, R10 ;  /* 0x00000006080a7224 */ /* 0x000fe400078e020a */
.L_x_117:
[----:B------:R-:W-:Y:S05]  /*59b0*/  BRA.U UP1, `(.L_x_118) ;  /* 0x0000000101107547 */ /* 0x000fea000b800000 */
[----:B------:R-:W-:Y:S04]  /*59c0*/  MOV R2, UR6 ;  /* 0x0000000600027c02 */ /* 0x000fe80008000f00 */
[----:B------:R-:W-:Y:S04]  /*59d0*/  SHF.L.U32 R2, R2, 0x1f, RZ ;  /* 0x0000001f02027819 */ /* 0x000fe800000006ff */
[----:B------:R-:W2:Y:S02]  /*59e0*/  SYNCS.PHASECHK.TRANS64.TRYWAIT P0, [UR7+0x258], R2 ;  /* 0x00025802ff0075a7 */ /* 0x000ea40008001107 */
[----:B--2---:R-:W-:Y:S05]  /*59f0*/  @!P0 BRA `(.L_x_119) ;  /* 0x0000006400648947 */ /* 0x004fea0003800000 */
.L_x_118:
[----:B------:R-:W-:Y:S02]  /*5a00*/  R2UR UR42, R15 ;  /* 0x000000000f2a72ca */ /* 0x000fe400000e0000 */
[----:B------:R-:W-:Y:S02]  /*5a10*/  R2UR UR43, R14 ;  /* 0x000000000e2b72ca */ /* 0x000fe400000e0000 */
[----:B------:R-:W-:Y:S02]  /*5a20*/  ISETP.NE.U32.AND P2, PT, RZ, UR4, PT ;  /* 0x00000004ff007c0c */ /* 0x000fe4000bf45070 */
[----:B------:R-:W-:Y:S02]  /*5a30*/  SHF.L.U32 R14, R29, 0x1f, RZ ;  /* 0x0000001f1d0e7819 */ /* 0x000fe400000006ff */
[----:B------:R-:W-:Y:S05]  /*5a40*/  ISETP.NE.AND.EX P2, PT, RZ, UR5, PT, P2 ;  /* 0x00000005ff007c0c */ /* 0x000fea000bf45320 */
[----:B------:R-:W-:Y:S02]  /*5a50*/  USHF.L.U32 UR42, UR42, 0x8, URZ ;  /* 0x000000082a2a7899 */ /* 0x000fe400080006ff */
[----:B------:R-:W-:Y:S01]  /*5a60*/  USHF.L.U32 UR43, UR43, 0x6, URZ ;  /* 0x000000062b2b7899 */ /* 0x000fe200080006ff */
[----:B------:R-:W-:Y:S11]  /*5a70*/  BRA.U !UP4, `(.L_x_120) ;  /* 0x000000010c347547 */ /* 0x000ff6000b800000 */
[----:B------:R-:W-:Y:S01]  /*5a80*/  UPLOP3.LUT UP0, UPT, UPT, UPT, UP3, 0x80, 0x8 ;  /* 0x000000000008789c */ /* 0x000fe20003f0f030 */
[----:B--2---:R-:W-:Y:S02]  /*5a90*/  HFMA2 R0, -RZ, RZ, 0, 5.9604644775390625e-08 ;  /* 0x00000001ff007431 */ /* 0x004fe400000001ff */
[----:B------:R-:W-:Y:S03]  /*5aa0*/  IMAD.MOV.U32 R96, RZ, RZ, 0x1 ;  /* 0x00000001ff607424 */ /* 0x000fe600078e00ff */
[----:B------:R-:W-:Y:S05]  /*5ab0*/  PLOP3.LUT P0, PT, PT, PT, UP0, 0x80, 0x8 ;  /* 0x000000000008781c */ /* 0x000fea0003f0f008 */
[----:B------:R-:W2:Y:S01]  /*5ac0*/  @UP0 LDCU.64 UR10, c[0x0][0x888] ;  /* 0x00011100ff0a07ac */ /* 0x000ea20008000a00 */
[----:B------:R-:W-:Y:S07]  /*5ad0*/  @UP0 UIMAD UR8, UR36, UR4, URZ ;  /* 0x00000004240802a4 */ /* 0x000fee000f8e02ff */
[----:B------:R-:W-:Y:S01]  /*5ae0*/  @!P0 PRMT R96, R0, 0x7610, R96 ;  /* 0x0000761000608816 */ /* 0x000fe20000000060 */
[----:B--2---:R-:W-:Y:S03]  /*5af0*/  @UP0 UIMAD.WIDE UR10, UR8, 0x4, UR10 ;  /* 0x00000004080a08a5 */ /* 0x004fe6000f8e020a */
[----:B------:R-:W2:Y:S03]  /*5b00*/  @!UP0 LDCU UR8, c[0x0][0x880] ;  /* 0x00011000ff0887ac */ /* 0x000ea60008000800 */
[----:B------:R-:W-:Y:S01]  /*5b10*/  IMAD.U32 R8, RZ, RZ, UR10 ;  /* 0x0000000aff087e24 */ /* 0x000fe2000f8e00ff */
[----:B------:R-:W-:Y:S05]  /*5b20*/  MOV R9, UR11 ;  /* 0x0000000b00097c02 */ /* 0x000fea0008000f00 */
[----:B-----5:R4:W5:Y:S02]  /*5b30*/  @P0 LDG.E R49, desc[UR46][R8.64] ;  /* 0x0000002e08310981 */ /* 0x020964000c1e1900 */
[----:B--2-4-:R-:W-:Y:S07]  /*5b40*/  @!P0 IMAD.U32 R49, RZ, RZ, UR8 ;  /* 0x00000008ff318e24 */ /* 0x014fee000f8e00ff */
.L_x_120:
[----:B-----5:R-:W-:Y:S01]  /*5b50*/  @!P2 FSETP.EQ.AND P0, PT, R49, RZ, PT ;  /* 0x000000ff3100a20b */ /* 0x020fe20003f02000 */
[----:B------:R-:W-:Y:S01]  /*5b60*/  @!UPT UIADD3 URZ, UPT, UPT, URZ, URZ, URZ ;  /* 0x000000fffffff290 */ /* 0x000fe2000fffe0ff */
[----:B------:R-:W-:Y:S11]  /*5b70*/  @!P2 BRA `(.L_x_121) ;  /* 0x000000000014a947 */ /* 0x000ff60003800000 */
[----:B------:R-:W-:Y:S02]  /*5b80*/  LOP3.LUT P2, RZ, R96, 0xff, RZ, 0xc0, !PT ;  /* 0x000000ff60ff7812 */ /* 0x000fe4000784c0ff */
[----:B------:R-:W-:Y:S04]  /*5b90*/  PLOP3.LUT P0, PT, PT, PT, UP0, 0x80, 0x8 ;  /* 0x000000000008781c */ /* 0x000fe80003f0f008 */
[----:B------:R-:W-:Y:S07]  /*5ba0*/  PLOP3.LUT P0, PT, P0, PT, PT, 0x8, 0x80 ;  /* 0x000000000080781c */ /* 0x000fee000070e170 */
[----:B------:R-:W-:Y:S11]  /*5bb0*/  @P2 FSETP.EQ.AND P0, PT, R49, RZ, PT ;  /* 0x000000ff3100220b */ /* 0x000ff60003f02000 */
[----:B------:R-:W-:Y:S02]  /*5bc0*/  @!UPT UIADD3 URZ, UPT, UPT, URZ, URZ, URZ ;  /* 0x000000fffffff290 */ /* 0x000fe4000fffe0ff */
.L_x_121:
[----:B------:R-:W4:Y:S01]  /*5bd0*/  SYNCS.PHASECHK.TRANS64.TRYWAIT P2, [UR7+0x230], R14 ;  /* 0x0002300eff0075a7 */ /* 0x000f220008041107 */
[----:B------:R-:W-:Y:S04]  /*5be0*/  ELECT P4, URZ, PT ;  /* 0x0000000000ff782f */ /* 0x000fe80003880000 */
[----:B------:R-:W-:Y:S11]  /*5bf0*/  PLOP3.LUT P4, PT, P0, P4, PT, 0xf2, 0x2f ;  /* 0x00000000002f781c */ /* 0x000ff60000789e72 */
[----:B------:R-:W-:Y:S02]  /*5c00*/  @!UPT UIADD3 URZ, UPT, UPT, URZ, URZ, URZ ;  /* 0x000000fffffff290 */ /* 0x000fe4000fffe0ff */
[----:B-1----:R-:W-:Y:S05]  /*5c10*/  @!P4 IADD3 R8, P0, PT, R30, 0x580, RZ ;  /* 0x000005801e08c810 */ /* 0x002fea0007f1e0ff */
[----:B--2---:R-:W-:Y:S01]  /*5c20*/  @!P4 IMAD.X R2, RZ, RZ, R31, P0 ;  /* 0x000000ffff02c224 */ /* 0x004fe200000e061f */
[----:B----4-:R-:W-:Y:S07]  /*5c30*/  @!P2 BRA `(.L_x_122) ;  /* 0x0000006000eca947 */ /* 0x010fee0003800000 */
.L_x_264:
[----:B------:R-:W-:Y:S01]  /*5c40*/  @!P4 R2UR UR9, R8 ;  /* 0x000000000809c2ca */ /* 0x000fe200000e0000 */
[----:B------:R-:W-:Y:S01]  /*5c50*/  VOTEU.ALL UP1, P4 ;  /* 0x0000000000ff7886 */ /* 0x000fe20002020000 */
[----:B------:R-:W-:Y:S01]  /*5c60*/  @!P4 R2UR UR8, R2 ;  /* 0x000000000208c2ca */ /* 0x000fe200000e0000 */
[----:B------:R-:W-:Y:S01]  /*5c70*/  VOTEU.ALL UP2, P4 ;  /* 0x0000000000ff7886 */ /* 0x000fe20002040000 */
[----:B------:R-:W-:Y:S01]  /*5c80*/  UMOV UR16, 0x0 ;  /* 0x0000000000107882 */ /* 0x000fe20000000000 */
[----:B------:R-:W-:Y:S01]  /*5c90*/  UMOV UR17, 0x10000000 ;  /* 0x1000000000117882 */ /* 0x000fe20000000000 */
[----:B------:R-:W-:Y:S01]  /*5ca0*/  @!UP1 UIADD3 UR40, UPT, UPT, UR7, 0x400, URZ ;  /* 0x0000040007289890 */ /* 0x000fe2000fffe0ff */
[----:B-1----:R-:W-:Y:S01]  /*5cb0*/  @!P4 IMAD.MOV.U32 R0, RZ, RZ, 0x1000 ;  /* 0x00001000ff00c424 */ /* 0x002fe200078e00ff */
[----:B------:R-:W-:Y:S01]  /*5cc0*/  UMOV UR44, UR36 ;  /* 0x00000024002c7c82 */ /* 0x000fe20008000000 */
[----:B------:R-:W-:Y:S01]  /*5cd0*/  @!UP1 UIADD3 UR10, UPT, UPT, UR42, 0x80, URZ ;  /* 0x000000802a0a9890 */ /* 0x000fe2000fffe0ff */
[----:B------:R-:W-:Y:S01]  /*5ce0*/  UMOV UR11, UR43 ;  /* 0x0000002b000b7c82 */ /* 0x000fe20008000000 */
[----:B------:R-:W-:Y:S02]  /*5cf0*/  UMOV UR12, UR36 ;  /* 0x00000024000c7c82 */ /* 0x000fe40008000000 */
[----:B------:R-:W-:Y:S01]  /*5d00*/  IMAD.U32 R8, RZ, RZ, UR9 ;  /* 0x00000009ff087e24 */ /* 0x000fe2000f8e00ff */
[----:B------:R-:W-:Y:S01]  /*5d10*/  UMOV UR9, UR41 ;  /* 0x0000002900097c82 */ /* 0x000fe20008000000 */
[----:B------:R-:W-:Y:S01]  /*5d20*/  IMAD.U32 R9, RZ, RZ, UR8 ;  /* 0x00000008ff097e24 */ /* 0x000fe2000f8e00ff */
[----:B------:R-:W-:Y:S02]  /*5d30*/  @!UP1 UIADD3 UR8, UPT, UPT, UR7, 0xc00, URZ ;  /* 0x00000c0007089890 */ /* 0x000fe4000fffe0ff */
[----:B------:R-:W-:Y:S01]  /*5d40*/  @!P4 R2UR UR18, R8 ;  /* 0x000000000812c2ca */ /* 0x000fe200000e0000 */
[----:B------:R-:W-:Y:S01]  /*5d50*/  VOTEU.ALL UP1, P4 ;  /* 0x0000000000ff7886 */ /* 0x000fe20002020000 */
[----:B------:R-:W-:Y:S01]  /*5d60*/  @!P4 R2UR UR19, R9 ;  /* 0x000000000913c2ca */ /* 0x000fe200000e0000 */
[----:B------:R-:W-:Y:S01]  /*5d70*/  UPRMT UR14, UR37, 0x654, UR41 ;  /* 0x00000654250e7896 */ /* 0x000fe20008000029 */
[----:B------:R-:W-:Y:S05]  /*5d80*/  @!P4 IADD3 R8, P0, PT, R30, 0x580, RZ ;  /* 0x000005801e08c810 */ /* 0x000fea0007f1e0ff */
[----:B------:R-:W-:Y:S06]  /*5d90*/  @!P4 IMAD.X R2, RZ, RZ, R31, P0 ;  /* 0x000000ffff02c224 */ /* 0x000fec00000e061f */
[----:B------:R1:W-:Y:S01]  /*5da0*/  @!UP2 UTMALDG.3D [UR40], [UR18], desc[UR16] ;  /* 0x000010281200a5b4 */ /* 0x0003e20008011000 */
[----:B------:R1:W-:Y:S01]  /*5db0*/  @!UP1 UTMALDG.3D [UR8], [UR18], desc[UR16] ;  /* 0x00001008120095b4 */ /* 0x0003e20008011000 */
[----:B------:R1:W-:Y:S01]  /*5dc0*/  @!P4 SYNCS.ARRIVE.TRANS64.RED.A0TR RZ, [UR7+0x210], R0 ;  /* 0x00021000ffffc9a7 */ /* 0x0003e20008300407 */
[----:B------:R-:W-:Y:S01]  /*5dd0*/  SYNCS.ARRIVE.TRANS64.RED.A1T0 RZ, [UR14], RZ ;  /* 0x000000ffffff79a7 */ /* 0x000fe2000810040e */
[----:B------:R-:W2:Y:S02]  /*5de0*/  SYNCS.PHASECHK.TRANS64.TRYWAIT P2, [UR7+0x238], R14 ;  /* 0x0002380eff0075a7 */ /* 0x000ea40008041107 */
[----:B-12---:R-:W-:Y:S05]  /*5df0*/  @!P2 BRA `(.L_x_123) ;  /* 0x000000600094a947 */ /* 0x006fea0003800000 */
.L_x_266:
        /* <DEDUP_REMOVED lines=8> */
[----:B------:R-:W-:Y:S01]  /*5e80*/  @!UP1 UIADD3 UR32, UPT, UPT, UR7, 0x1400, URZ ;  /* 0x0000140007209890 */ /* 0x000fe2000fffe0ff */
[----:B------:R-:W-:Y:S01]  /*5e90*/  UMOV UR35, UR43 ;  /* 0x0000002b00237c82 */ /* 0x000fe20008000000 */
[----:B------:R-:W-:Y:S03]  /*5ea0*/  @!UP1 UIADD3 UR10, UPT, UPT, UR42, 0xa0, URZ ;  /* 0x000000a02a0a9890 */ /* 0x000fe6000fffe0ff */
[----:B------:R-:W-:Y:S01]  /*5eb0*/  IMAD.U32 R8, RZ, RZ, UR9 ;  /* 0x00000009ff087e24 */ /* 0x000fe2000f8e00ff */
[----:B------:R-:W-:Y:S01]  /*5ec0*/  UMOV UR9, UR33 ;  /* 0x0000002100097c82 */ /* 0x000fe20008000000 */
[----:B------:R-:W-:Y:S01]  /*5ed0*/  IMAD.U32 R9, RZ, RZ, UR8 ;  /* 0x00000008ff097e24 */ /* 0x000fe2000f8e00ff */
[----:B------:R-:W-:Y:S02]  /*5ee0*/  @!UP1 UIADD3 UR8, UPT, UPT, UR7, 0x1c00, URZ ;  /* 0x00001c0007089890 */ /* 0x000fe4000fffe0ff */
[----:B------:R-:W-:Y:S01]  /*5ef0*/  @!P4 R2UR UR18, R8 ;  /* 0x000000000812c2ca */ /* 0x000fe200000e0000 */
[----:B------:R-:W-:Y:S01]  /*5f00*/  VOTEU.ALL UP1, P4 ;  /* 0x0000000000ff7886 */ /* 0x000fe20002020000 */
[----:B------:R-:W-:Y:S01]  /*5f10*/  @!P4 R2UR UR19, R9 ;  /* 0x000000000913c2ca */ /* 0x000fe200000e0000 */
[----:B------:R-:W-:Y:S01]  /*5f20*/  UMOV UR11, UR43 ;  /* 0x0000002b000b7c82 */ /* 0x000fe20008000000 */
[----:B------:R-:W-:Y:S01]  /*5f30*/  UMOV UR12, UR36 ;  /* 0x00000024000c7c82 */ /* 0x000fe20008000000 */
[----:B------:R-:W-:Y:S01]  /*5f40*/  UPRMT UR14, UR37, 0x654, UR33 ;  /* 0x00000654250e7896 */ /* 0x000fe20008000021 */
[----:B------:R-:W-:Y:S05]  /*5f50*/  @!P4 IADD3 R8, P0, PT, R30, 0x580, RZ ;  /* 0x000005801e08c810 */ /* 0x000fea0007f1e0ff */
[----:B------:R-:W-:Y:S04]  /*5f60*/  @!P4 IMAD.X R2, RZ, RZ, R31, P0 ;  /* 0x000000ffff02c224 */ /* 0x000fe800000e061f */
[----:B------:R1:W-:Y:S01]  /*5f70*/  @!UP2 UTMALDG.3D [UR32], [UR18], desc[UR16] ;  /* 0x000010201200a5b4 */ /* 0x0003e20008011000 */
[----:B------:R1:W-:Y:S01]  /*5f80*/  @!UP1 UTMALDG.3D [UR8], [UR18], desc[UR16] ;  /* 0x00001008120095b4 */ /* 0x0003e20008011000 */
[----:B------:R1:W-:Y:S01]  /*5f90*/  @!P4 SYNCS.ARRIVE.TRANS64.RED.A0TR RZ, [UR7+0x218], R0 ;  /* 0x00021800ffffc9a7 */ /* 0x0003e20008300407 */
[----:B------:R-:W-:Y:S01]  /*5fa0*/  SYNCS.ARRIVE.TRANS64.RED.A1T0 RZ, [UR14], RZ ;  /* 0x000000ffffff79a7 */ /* 0x000fe2000810040e */
[----:B------:R-:W2:Y:S02]  /*5fb0*/  SYNCS.PHASECHK.TRANS64.TRYWAIT P2, [UR7+0x240], R14 ;  /* 0x0002400eff0075a7 */ /* 0x000ea40008041107 */
[----:B-12---:R-:W-:Y:S05]  /*5fc0*/  @!P2 BRA `(.L_x_124) ;  /* 0x000000600038a947 */ /* 0x006fea0003800000 */
.L_x_268:
[----:B------:R-:W2:Y:S01]  /*5fd0*/  LDC.64 R12, c[0x0][0xb18] ;  /* 0x0002c600ff0c7b82 */ /* 0x000ea20000000a00 */
[----:B------:R-:W-:Y:S01]  /*5fe0*/  @!P4 R2UR UR8, R2 ;  /* 0x000000000208c2ca */ /* 0x000fe200000e0000 */
[----:B------:R-:W-:Y:S01]  /*5ff0*/  VOTEU.ALL UP1, P4 ;  /* 0x0000000000ff7886 */ /* 0x000fe20002020000 */
[----:B------:R-:W-:Y:S01]  /*6000*/  @!P4 R2UR UR9, R8 ;  /* 0x000000000809c2ca */ /* 0x000fe200000e0000 */
[----:B------:R-:W-:Y:S01]  /*6010*/  VOTEU.ALL UP2, P4 ;  /* 0x0000000000ff7886 */ /* 0x000fe20002040000 */
[----:B------:R-:W-:Y:S03]  /*6020*/  UMOV UR16, 0x0 ;  /* 0x0000000000107882 */ /* 0x000fe60000000000 */
[----:B------:R-:W4:Y:S01]  /*6030*/  @!P1 LDC R2, c[0x0][0xb0c] ;  /* 0x0002c300ff029b82 */ /* 0x000f220000000800 */
[----:B------:R-:W-:Y:S01]  /*6040*/  @!UP1 UIADD3 UR26, UPT, UPT, UR42, 0x40, URZ ;  /* 0x000000402a1a9890 */ /* 0x000fe2000fffe0ff */
[----:B-1----:R-:W-:Y:S01]  /*6050*/  @!P4 IMAD.MOV.U32 R0, RZ, RZ, 0x1000 ;  /* 0x00001000ff00c424 */ /* 0x002fe200078e00ff */
[----:B------:R-:W-:Y:S01]  /*6060*/  @!UP1 UIADD3 UR24, UPT, UPT, UR7, 0x2400, URZ ;  /* 0x0000240007189890 */ /* 0x000fe2000fffe0ff */
[----:B------:R-:W-:Y:S01]  /*6070*/  @P3 SHF.R.U32.HI R26, RZ, 0x10, R21 ;  /* 0x00000010ff1a3819 */ /* 0x000fe20000011615 */
[----:B------:R-:W-:Y:S01]  /*6080*/  UMOV UR17, 0x10000000 ;  /* 0x1000000000117882 */ /* 0x000fe20000000000 */
[----:B------:R-:W-:Y:S01]  /*6090*/  UMOV UR27, UR43 ;  /* 0x0000002b001b7c82 */ /* 0x000fe20008000000 */
[----:B------:R-:W-:Y:S01]  /*60a0*/  UMOV UR28, UR36 ;  /* 0x00000024001c7c82 */ /* 0x000fe20008000000 */
[----:B------:R-:W-:Y:S01]  /*60b0*/  IMAD.U32 R9, RZ, RZ, UR8 ;  /* 0x00000008ff097e24 */ /* 0x000fe2000f8e00ff */
[----:B------:R-:W-:Y:S01]  /*60c0*/  @!UP1 UIADD3 UR10, UPT, UPT, UR42, 0xc0, URZ ;  /* 0x000000c02a0a9890 */ /* 0x000fe2000fffe0ff */
[----:B------:R-:W-:Y:S01]  /*60d0*/  IMAD.U32 R8, RZ, RZ, UR9 ;  /* 0x00000009ff087e24 */ /* 0x000fe2000f8e00ff */
[----:B------:R-:W-:Y:S01]  /*60e0*/  @!UP1 UIADD3 UR8, UPT, UPT, UR7, 0x2c00, URZ ;  /* 0x00002c0007089890 */ /* 0x000fe2000fffe0ff */
[----:B------:R-:W-:Y:S01]  /*60f0*/  VIADD R28, R28, 0x1 ;  /* 0x000000011c1c7836 */ /* 0x000fe20000000000 */
[----:B------:R-:W-:Y:S01]  /*6100*/  @!P4 R2UR UR19, R9 ;  /* 0x000000000913c2ca */ /* 0x000fe200000e0000 */
[----:B------:R-:W-:Y:S01]  /*6110*/  VOTEU.ALL UP1, P4 ;  /* 0x0000000000ff7886 */ /* 0x000fe20002020000 */
[----:B------:R-:W-:Y:S01]  /*6120*/  @!P4 R2UR UR18, R8 ;  /* 0x000000000812c2ca */ /* 0x000fe200000e0000 */
[----:B------:R-:W-:Y:S01]  /*6130*/  UMOV UR9, UR25 ;  /* 0x0000001900097c82 */ /* 0x000fe20008000000 */
[----:B------:R-:W1:Y:S01]  /*6140*/  LDC.64 R8, c[0x0][0xb10] ;  /* 0x0002c400ff087b82 */ /* 0x000e620000000a00 */
[----:B------:R-:W-:Y:S01]  /*6150*/  UMOV UR11, UR43 ;  /* 0x0000002b000b7c82 */ /* 0x000fe20008000000 */
[----:B------:R-:W-:Y:S01]  /*6160*/  UMOV UR12, UR36 ;  /* 0x00000024000c7c82 */ /* 0x000fe20008000000 */
[----:B------:R-:W-:Y:S08]  /*6170*/  UPRMT UR14, UR37, 0x654, UR25 ;  /* 0x00000654250e7896 */ /* 0x000ff00008000019 */
[----:B------:R1:W-:Y:S01]  /*6180*/  @!UP2 UTMALDG.3D [UR24], [UR18], desc[UR16] ;  /* 0x000010181200a5b4 */ /* 0x0003e20008011000 */
[----:B------:R1:W-:Y:S01]  /*6190*/  @!UP1 UTMALDG.3D [UR8], [UR18], desc[UR16] ;  /* 0x00001008120095b4 */ /* 0x0003e20008011000 */
[----:B------:R5:W-:Y:S01]  /*61a0*/  @!P4 SYNCS.ARRIVE.TRANS64.RED.A0TR RZ, [UR7+0x220], R0 ;  /* 0x00022000ffffc9a7 */ /* 0x000be20008300407 */
[C---:B-1----:R-:W-:Y:S01]  /*61b0*/  @!P1 IMAD.HI.U32 R8, R11.reuse, R8, RZ ;  /* 0x000000080b089227 */ /* 0x042fe200078e00ff */
[----:B--2---:R-:W-:Y:S02]  /*61c0*/  @!P1 ISETP.NE.AND P0, PT, R12, 0x1, PT ;  /* 0x000000010c00980c */ /* 0x004fe40003f05270 */
[----:B----4-:R-:W-:Y:S01]  /*61d0*/  @!P1 ISETP.NE.AND P2, PT, R2, 0x1, PT ;  /* 0x000000010200980c */ /* 0x010fe20003f45270 */
[C---:B------:R-:W-:Y:S01]  /*61e0*/  @!P1 IMAD.HI.U32 R13, R10.reuse, R13, RZ ;  /* 0x0000000d0a0d9227 */ /* 0x040fe200078e00ff */
[----:B------:R-:W-:Y:S04]  /*61f0*/  @!P1 SHF.R.U32.HI R8, RZ, R9, R8 ;  /* 0x00000009ff089219 */ /* 0x000fe80000011608 */
[----:B------:R-:W-:Y:S01]  /*6200*/  @!P1 SEL R8, R11, R8, !P2 ;  /* 0x000000080b089207 */ /* 0x000fe20005000000 */
[----:B------:R-:W-:Y:S01]  /*6210*/  SYNCS.ARRIVE.TRANS64.RED.A1T0 RZ, [UR14], RZ ;  /* 0x000000ffffff79a7 */ /* 0x000fe2000810040e */
[----:B------:R-:W1:Y:S01]  /*6220*/  SYNCS.PHASECHK.TRANS64.TRYWAIT P5, [UR7+0x248], R14 ;  /* 0x0002480eff0075a7 */ /* 0x000e6200080a1107 */
[----:B-----5:R-:W2:Y:S02]  /*6230*/  @!P1 LDC R0, c[0x0][0xb20] ;  /* 0x0002c800ff009b82 */ /* 0x020ea40000000800 */
[----:B--2---:R-:W-:Y:S04]  /*6240*/  @!P1 SHF.R.U32.HI R0, RZ, R0, R13 ;  /* 0x00000000ff009219 */ /* 0x004fe8000001160d */
[----:B------:R-:W-:Y:S05]  /*6250*/  @!P1 SEL R9, R10, R0, !P0 ;  /* 0x000000000a099207 */ /* 0x000fea0004000000 */
[----:B------:R-:W-:Y:S02]  /*6260*/  @!P1 IMAD.IADD R0, R9, 0x1, -R8 ;  /* 0x0000000109009824 */ /* 0x000fe400078e0a08 */
[----:B------:R-:W-:Y:S02]  /*6270*/  @!P1 IMAD.IADD R8, R8, 0x1, -R9 ;  /* 0x0000000108089824 */ /* 0x000fe400078e0a09 */
[----:B------:R-:W-:Y:S02]  /*6280*/  @!P1 IMAD R11, R0, R2, R11 ;  /* 0x00000002000b9224 */ /* 0x000fe400078e020b */
[----:B------:R-:W-:Y:S01]  /*6290*/  @!P1 IMAD R10, R8, R12, R10 ;  /* 0x0000000c080a9224 */ /* 0x000fe200078e020a */
[----:B-1----:R-:W-:Y:S06]  /*62a0*/  @!P5 BRA `(.L_x_125) ;  /* 0x0000005c0098d947 */ /* 0x002fec0003800000 */
.L_x_270:
[----:B------:R-:W-:Y:S01]  /*62b0*/  @!P4 IADD3 R2, P0, PT, R30, 0x580, RZ ;  /* 0x000005801e02c810 */ /* 0x000fe20007f1e0ff */
[----:B------:R-:W-:Y:S01]  /*62c0*/  VOTEU.ALL UP1, P4 ;  /* 0x0000000000ff7886 */ /* 0x000fe20002020000 */
[----:B------:R-:W-:Y:S01]  /*62d0*/  VOTEU.ALL UP2, P4 ;  /* 0x0000000000ff7886 */ /* 0x000fe20002040000 */
[----:B------:R-:W-:Y:S01]  /*62e0*/  UMOV UR14, 0x0 ;  /* 0x00000000000e7882 */ /* 0x000fe20000000000 */
[----:B------:R-:W-:Y:S01]  /*62f0*/  @!P4 R2UR UR9, R2 ;  /* 0x000000000209c2ca */ /* 0x000fe200000e0000 */
[----:B-1----:R-:W-:Y:S01]  /*6300*/  @!P4 IMAD.X R0, RZ, RZ, R31, P0 ;  /* 0x000000ffff00c224 */ /* 0x002fe200000e061f */
[----:B------:R-:W-:Y:S01]  /*6310*/  @!UP1 UIADD3 UR17, UPT, UPT, UR7, 0x228, URZ ;  /* 0x0000022807119890 */ /* 0x000fe2000fffe0ff */
[----:B------:R-:W-:Y:S01]  /*6320*/  ISETP.NE.AND P0, PT, R28, 0x2, PT ;  /* 0x000000021c00780c */ /* 0x000fe20003f05270 */
[----:B------:R-:W-:Y:S01]  /*6330*/  @!UP1 UIADD3 UR18, UPT, UPT, UR42, 0x60, URZ ;  /* 0x000000602a129890 */ /* 0x000fe2000fffe0ff */
[----:B------:R-:W-:Y:S01]  /*6340*/  LOP3.LUT R29, R29, 0x1, RZ, 0x3c, !PT ;  /* 0x000000011d1d7812 */ /* 0x000fe200078e3cff */
[----:B------:R-:W-:Y:S01]  /*6350*/  @!UP1 UIADD3 UR16, UPT, UPT, UR7, 0x3400, URZ ;  /* 0x0000340007109890 */ /* 0x000fe2000fffe0ff */
[----:B------:R-:W-:Y:S01]  /*6360*/  @!P4 R2UR UR8, R0 ;  /* 0x000000000008c2ca */ /* 0x000fe200000e0000 */
[----:B------:R-:W-:Y:S01]  /*6370*/  UMOV UR15, 0x10000000 ;  /* 0x10000000000f7882 */ /* 0x000fe20000000000 */
[----:B------:R-:W-:Y:S01]  /*6380*/  UMOV UR19, UR43 ;  /* 0x0000002b00137c82 */ /* 0x000fe20008000000 */
[----:B------:R-:W-:Y:S01]  /*6390*/  UMOV UR20, UR36 ;  /* 0x0000002400147c82 */ /* 0x000fe20008000000 */
[----:B------:R-:W-:Y:S01]  /*63a0*/  @!UP1 UIADD3 UR10, UPT, UPT, UR42, 0xe0, URZ ;  /* 0x000000e02a0a9890 */ /* 0x000fe2000fffe0ff */
[----:B------:R-:W-:Y:S01]  /*63b0*/  SEL R0, RZ, 0x1, P0 ;  /* 0x00000001ff007807 */ /* 0x000fe20000000000 */
[----:B------:R-:W-:Y:S01]  /*63c0*/  IMAD.U32 R8, RZ, RZ, UR9 ;  /* 0x00000009ff087e24 */ /* 0x000fe2000f8e00ff */
[----:B------:R-:W-:Y:S01]  /*63d0*/  UMOV UR11, UR43 ;  /* 0x0000002b000b7c82 */ /* 0x000fe20008000000 */
[----:B------:R-:W-:Y:S01]  /*63e0*/  UMOV UR12, UR36 ;  /* 0x00000024000c7c82 */ /* 0x000fe20008000000 */
[----:B------:R-:W-:Y:S01]  /*63f0*/  UMOV UR9, UR17 ;  /* 0x0000001100097c82 */ /* 0x000fe20008000000 */
[----:B------:R-:W-:Y:S01]  /*6400*/  @P3 R2UR UR36, R26 ;  /* 0x000000001a2432ca */ /* 0x000fe200000e0000 */
[----:B------:R-:W-:Y:S01]  /*6410*/  IMAD.IADD R15, R10, 0x1, R94 ;  /* 0x000000010a0f7824 */ /* 0x000fe200078e025e */
[----:B------:R-:W-:Y:S01]  /*6420*/  @!P4 R2UR UR22, R8 ;  /* 0x000000000816c2ca */ /* 0x000fe200000e0000 */
[----:B------:R-:W-:Y:S01]  /*6430*/  IMAD.U32 R9, RZ, RZ, UR8 ;  /* 0x00000008ff097e24 */ /* 0x000fe2000f8e00ff */
[----:B------:R-:W-:Y:S01]  /*6440*/  @!UP1 UIADD3 UR8, UPT, UPT, UR7, 0x3c00, URZ ;  /* 0x00003c0007089890 */ /* 0x000fe2000fffe0ff */
[----:B------:R-:W-:Y:S01]  /*6450*/  LOP3.LUT R27, R27, R0, RZ, 0x3c, !PT ;  /* 0x000000001b1b7212 */ /* 0x000fe200078e3cff */
[----:B------:R-:W-:Y:S01]  /*6460*/  VOTEU.ALL UP1, P4 ;  /* 0x0000000000ff7886 */ /* 0x000fe20002020000 */
[----:B------:R-:W-:Y:S01]  /*6470*/  IMAD.IADD R14, R11, 0x1, R95 ;  /* 0x000000010b0e7824 */ /* 0x000fe200078e025f */
[----:B------:R-:W-:Y:S02]  /*6480*/  @!P4 R2UR UR23, R9 ;  /* 0x000000000917c2ca */ /* 0x000fe400000e0000 */
[----:B------:R-:W-:Y:S11]  /*6490*/  SEL R28, R28, RZ, P0 ;  /* 0x000000ff1c1c7207 */ /* 0x000ff60000000000 */
[----:B------:R2:W-:Y:S01]  /*64a0*/  @!UP2 UTMALDG.3D [UR16], [UR22], desc[UR14] ;  /* 0x00000e101600a5b4 */ /* 0x0005e20008011000 */
[----:B------:R2:W-:Y:S01]  /*64b0*/  @!UP1 UTMALDG.3D [UR8], [UR22], desc[UR14] ;  /* 0x00000e08160095b4 */ /* 0x0005e20008011000 */
[----:B------:R2:W-:Y:S01]  /*64c0*/  @!P4 SYNCS.ARRIVE.TRANS64.RED.A0TR RZ, [UR7+0x228], R25 ;  /* 0x00022819ffffc9a7 */ /* 0x0005e20008300407 */
[----:B------:R-:W-:Y:S01]  /*64d0*/  UPLOP3.LUT UP1, UPT, UPT, UPT, UPT, 0x80, 0x8 ;  /* 0x000000000008789c */ /* 0x000fe20003f2f070 */
[----:B------:R-:W-:Y:S01]  /*64e0*/  SYNCS.ARRIVE.TRANS64.RED.A1T0 RZ, [UR13], RZ ;  /* 0x000000ffffff79a7 */ /* 0x000fe2000810040d */
[----:B------:R-:W-:Y:S09]  /*64f0*/  @P3 BRA `(.L_x_126) ;  /* 0xfffffff000343947 */ /* 0x000ff2000383ffff */
[----:B------:R-:W-:-:S04]  /*6500*/  SHF.L.U32 R2, R29, 0x1f, RZ ;  /* 0x0000001f1d027819 */ /* 0x000fc800000006ff */
[----:B------:R-:W1:Y:S02]  /*6510*/  SYNCS.PHASECHK.TRANS64.TRYWAIT P0, [UR7+0x230], R2 ;  /* 0x00023002ff0075a7 */ /* 0x000e640008001107 */
[----:B-1----:R-:W-:Y:S05]  /*6520*/  @!P0 BRA `(.L_x_127) ;  /* 0x0000005c00108947 */ /* 0x002fea0003800000 */
.L_x_272:
[----:B------:R-:W4:Y:S02]  /*6530*/  SYNCS.PHASECHK.TRANS64.TRYWAIT P0, [UR7+0x238], R2 ;  /* 0x00023802ff0075a7 */ /* 0x000f240008001107 */
[----:B----4-:R-:W-:Y:S05]  /*6540*/  @!P0 BRA `(.L_x_128) ;  /* 0x0000005c00208947 */ /* 0x010fea0003800000 */
.L_x_274:
[----:B------:R-:W4:Y:S02]  /*6550*/  SYNCS.PHASECHK.TRANS64.TRYWAIT P0, [UR7+0x240], R2 ;  /* 0x00024002ff0075a7 */ /* 0x000f240008001107 */
[----:B----4-:R-:W-:Y:S05]  /*6560*/  @!P0 BRA `(.L_x_129) ;  /* 0x0000005c00308947 */ /* 0x010fea0003800000 */
.L_x_276:
[----:B-1----:R-:W-:-:S07]  /*6570*/  MOV R0, UR7 ;  /* 0x0000000700007c02 */ /* 0x002fce0008000f00 */
.L_x_130:
[----:B-1----:R-:W-:-:S04]  /*6580*/  SHF.L.U32 R2, R29, 0x1f, RZ ;  /* 0x0000001f1d027819 */ /* 0x002fc800000006ff */
[----:B------:R1:W4:Y:S03]  /*6590*/  SYNCS.PHASECHK.TRANS64.TRYWAIT P0, [R0+URZ+0x248], R2 ;  /* 0x00024802000075a7 */ /* 0x00032600080011ff */
[----:B----4-:R-:W-:Y:S05]  /*65a0*/  @!P0 NANOSLEEP.SYNCS 0x989680 ;  /* 0x009896800000895d */ /* 0x010fea0003900000 */
[----:B------:R-:W4:Y:S02]  /*65b0*/  @!P0 SYNCS.PHASECHK.TRANS64 P0, [R0+URZ+0x248], R2 ;  /* 0x00024802000085a7 */ /* 0x000f2400080010ff */
[----:B--2-4-:R-:W-:Y:S05]  /*65c0*/  @P0 EXIT ;  /* 0x000000000000094d */ /* 0x014fea0003800000 */
[----:B------:R-:W-:Y:S05]  /*65d0*/  BRA `(.L_x_130) ;  /* 0xfffffffc00e87947 */ /* 0x000fea000383ffff */
.L_x_115:
[----:B------:R-:W-:-:S06]  /*65e0*/  UISETP.GE.AND UP1, UPT, UR10, 0x4, UPT ;  /* 0x000000040a00788c */ /* 0x000fcc000bf26270 */
[----:B------:R-:W-:-:S13]  /*65f0*/  PLOP3.LUT P0, PT, PT, PT, UP1, 0x80, 0x8 ;  /* 0x000000000008781c */ /* 0x000fda0003f0f018 */
[----:B------:R-:W-:Y:S05]  /*6600*/  @!P0 EXIT ;  /* 0x000000000000894d */ /* 0x000fea0003800000 */
[----:B------:R-:W-:Y:S01]  /*6610*/  BAR.SYNC.DEFER_BLOCKING 0x6, 0xa0 ;  /* 0x0182800000007b1d */ /* 0x000fe20000010000 */
[C---:B------:R-:W-:Y:S01]  /*6620*/  IMAD.SHL.U32 R101, R109.reuse, 0x20, RZ ;  /* 0x000000206d657824 */ /* 0x040fe200078e00ff */
[----:B------:R-:W-:Y:S01]  /*6630*/  CS2R R106, SRZ ;  /* 0x00000000006a7805 */ /* 0x000fe2000001ff00 */
[C---:B------:R-:W-:Y:S01]  /*6640*/  IMAD.SHL.U32 R2, R109.reuse, 0x4, RZ ;  /* 0x000000046d027824 */ /* 0x040fe200078e00ff */
[----:B------:R-:W-:Y:S01]  /*6650*/  CS2R R104, SRZ ;  /* 0x0000000000687805 */ /* 0x000fe2000001ff00 */
[----:B------:R-:W-:Y:S01]  /*6660*/  IMAD.U32 R46, R109, 0x10000, RZ ;  /* 0x000100006d2e7824 */ /* 0x000fe200078e00ff */
[----:B------:R-:W-:Y:S02]  /*6670*/  UMOV UR49, 0x400 ;  /* 0x0000040000317882 */ /* 0x000fe40000000000 */
[----:B------:R-:W1:Y:S01]  /*6680*/  LDC R99, c[0x0][0x370] ;  /* 0x0000dc00ff637b82 */ /* 0x000e620000000800 */
[----:B------:R-:W-:Y:S01]  /*6690*/  ULEA UR49, UR37, UR49, 0x18 ;  /* 0x0000003125317291 */ /* 0x000fe2000f8ec0ff */
[C---:B------:R-:W-:Y:S01]  /*66a0*/  LOP3.LUT R3, R101.reuse, 0x80, RZ, 0xc0, !PT ;  /* 0x0000008065037812 */ /* 0x040fe200078ec0ff */
[C---:B------:R-:W-:Y:S01]  /*66b0*/  IMAD.SHL.U32 R4, R102.reuse, 0x400, RZ ;  /* 0x0000040066047824 */ /* 0x040fe200078e00ff */
[----:B------:R-:W-:Y:S01]  /*66c0*/  LOP3.LUT R100, R101, 0xb60, RZ, 0xc0, !PT ;  /* 0x00000b6065647812 */ /* 0x000fe200078ec0ff */
[----:B------:R-:W-:Y:S01]  /*66d0*/  UIADD3 UR4, UPT, UPT, UR49, 0x4400, URZ ;  /* 0x0000440031047890 */ /* 0x000fe2000fffe0ff */
[----:B------:R-:W-:Y:S01]  /*66e0*/  LOP3.LUT R2, R3, 0x10, R2, 0xf8, !PT ;  /* 0x0000001003027812 */ /* 0x000fe200078ef802 */
[----:B------:R-:W-:Y:S01]  /*66f0*/  IMAD.SHL.U32 R3, R102, 0x200000, RZ ;  /* 0x0020000066037824 */ /* 0x000fe200078e00ff */
[----:B------:R-:W2:Y:S01]  /*6700*/  LDC R42, c[0x0][0xb0c] ;  /* 0x0002c300ff2a7b82 */ /* 0x000ea20000000800 */
[----:B------:R-:W-:Y:S01]  /*6710*/  LOP3.LUT R100, R100, 0x400, R4, 0xf8, !PT ;  /* 0x0000040064647812 */ /* 0x000fe200078ef804 */
[----:B------:R-:W-:Y:S01]  /*6720*/  IMAD.MOV.U32 R45, RZ, RZ, RZ ;  /* 0x000000ffff2d7224 */ /* 0x000fe200078e00ff */
[----:B------:R-:W-:Y:S01]  /*6730*/  LOP3.LUT P0, RZ, R101, 0x80, RZ, 0xc0, !PT ;  /* 0x0000008065ff7812 */ /* 0x000fe2000780c0ff */
[----:B------:R-:W-:Y:S01]  /*6740*/  IMAD.MOV.U32 R112, RZ, RZ, RZ ;  /* 0x000000ffff707224 */ /* 0x000fe200078e00ff */
[----:B------:R-:W-:Y:S01]  /*6750*/  LOP3.LUT R3, R3, 0x200000, RZ, 0xc0, !PT ;  /* 0x0020000003037812 */ /* 0x000fe200078ec0ff */
[----:B------:R-:W-:Y:S01]  /*6760*/  IMAD.U32 R108, RZ, RZ, UR4 ;  /* 0x00000004ff6c7e24 */ /* 0x000fe2000f8e00ff */
[----:B------:R-:W-:Y:S01]  /*6770*/  LOP3.LUT R100, R100, R2, RZ, 0xfc, !PT ;  /* 0x0000000264647212 */ /* 0x000fe200078efcff */
[----:B------:R-:W3:Y:S01]  /*6780*/  LDC R97, c[0x0][0xb20] ;  /* 0x0002c800ff617b82 */ /* 0x000ee20000000800 */
[----:B------:R-:W4:Y:S01]  /*6790*/  LDS R0, [UR49+0x310] ;  /* 0x00031031ff007984 */ /* 0x000f220008000800 */
[----:B------:R-:W-:Y:S01]  /*67a0*/  LOP3.LUT R46, R3, 0x400000, R46, 0xf8, !PT ;  /* 0x00400000032e7812 */ /* 0x000fe200078ef82e */
[----:B------:R-:W1:Y:S01]  /*67b0*/  LDCU.64 UR52, c[0x0][0x348] ;  /* 0x00006900ff3477ac */ /* 0x000e620008000a00 */
[----:B------:R-:W-:-:S02]  /*67c0*/  P2R R2, PR, RZ, 0x1 ;  /* 0x00000001ff027803 */ /* 0x000fc40000000000 */
[----:B------:R-:W-:Y:S01]  /*67d0*/  LOP3.LUT R109, R109, 0x60, RZ, 0xc0, !PT ;  /* 0x000000606d6d7812 */ /* 0x000fe200078ec0ff */
[----:B------:R-:W1:Y:S01]  /*67e0*/  LDCU.64 UR38, c[0x0][0x888] ;  /* 0x00011100ff2677ac */ /* 0x000e620008000a00 */
[----:B------:R-:W1:Y:S01]  /*67f0*/  LDC R41, c[0x0][0xb30] ;  /* 0x0002cc00ff297b82 */ /* 0x000e620000000800 */
[----:B------:R-:W1:Y:S01]  /*6800*/  LDCU.64 UR44, c[0x0][0x890] ;  /* 0x00011200ff2c77ac */ /* 0x000e620008000a00 */
[----:B------:R-:W-:-:S06]  /*6810*/  UIADD3 UR48, UPT, UPT, UR49, 0x400, URZ ;  /* 0x0000040031307890 */ /* 0x000fcc000fffe0ff */
[----:B------:R-:W1:Y:S08]  /*6820*/  LDC.64 R92, c[0x0][0xb10] ;  /* 0x0002c400ff5c7b82 */ /* 0x000e700000000a00 */
[----:B------:R-:W1:Y:S08]  /*6830*/  LDC.64 R38, c[0x0][0xb18] ;  /* 0x0002c600ff267b82 */ /* 0x000e700000000a00 */
[----:B------:R-:W1:Y:S08]  /*6840*/  LDC.64 R36, c[0x0][0xb28] ;  /* 0x0002ca00ff247b82 */ /* 0x000e700000000a00 */
[----:B------:R-:W1:Y:S01]  /*6850*/  LDC.64 R90, c[0x0][0x8b0] ;  /* 0x00022c00ff5a7b82 */ /* 0x000e620000000a00 */
[----:B----4-:R-:W-:-:S07]  /*6860*/  IMAD.IADD R46, R0, 0x1, R46 ;  /* 0x00000001002e7824 */ /* 0x010fce00078e022e */
[----:B------:R-:W4:Y:S08]  /*6870*/  LDC.64 R88, c[0x0][0x8a8] ;  /* 0x00022a00ff587b82 */ /* 0x000f300000000a00 */
[----:B--23--:R-:W1:Y:S02]  /*6880*/  LDC R98, c[0x0][0x374] ;  /* 0x0000dd00ff627b82 */ /* 0x00ce640000000800 */
.L_x_172:
[----:B------:R-:W-:Y:S02]  /*6890*/  LEA R0, R112, UR49, 0x3 ;  /* 0x0000003170007c11 */ /* 0x000fe4000f8e18ff */
[----:B------:R-:W-:Y:S02]  /*68a0*/  SHF.L.U32 R2, R106, 0x1f, RZ ;  /* 0x0000001f6a027819 */ /* 0x000fe400000006ff */
[----:B------:R-:W-:Y:S02]  /*68b0*/  LEA R16, R112, UR49, 0x4 ;  /* 0x0000003170107c11 */ /* 0x000fe4000f8e20ff */
[----:B------:R-:W2:Y:S02]  /*68c0*/  SYNCS.PHASECHK.TRANS64.TRYWAIT P0, [R0+URZ+0x260], R2 ;  /* 0x00026002000075a7 */ /* 0x000ea400080011ff */
[----:B-12---:R-:W-:Y:S05]  /*68d0*/  @!P0 BRA `(.L_x_131) ;  /* 0x00000058006c8947 */ /* 0x006fea0003800000 */
.L_x_277:
[----:B------:R-:W3:Y:S01]  /*68e0*/  LDC.64 R10, c[0x0][0xb10] ;  /* 0x0002c400ff0a7b82 */ /* 0x000ee20000000a00 */
[----:B------:R-:W4:Y:S01]  /*68f0*/  LDS.128 R16, [R16+0x2f0] ;  /* 0x0002f00010107984 */ /* 0x000f220000000c00 */
[----:B-1----:R-:W-:Y:S01]  /*6900*/  ISETP.NE.AND P1, PT, R41, 0x1, PT ;  /* 0x000000012900780c */ /* 0x002fe20003f25270 */
[----:B--2---:R-:W-:Y:S01]  /*6910*/  VIADD R0, R0, 0x270 ;  /* 0x0000027000007836 */ /* 0x004fe20000000000 */
[----:B------:R-:W-:Y:S04]  /*6920*/  ISETP.GE.AND P0, PT, R40, 0x1, PT ;  /* 0x000000012800780c */ /* 0x000fe80003f06270 */
[----:B------:R-:W1:Y:S01]  /*6930*/  LDC.64 R8, c[0x0][0xb18] ;  /* 0x0002c600ff087b82 */ /* 0x000e620000000a00 */
[----:B------:R-:W-:Y:S01]  /*6940*/  PRMT R0, RZ, 0x654, R0 ;  /* 0x00000654ff007816 */ /* 0x000fe20000000000 */
[----:B------:R-:W-:Y:S01]  /*6950*/  @!PT LDS RZ, [RZ] ;  /* 0x00000000fffff984 */ /* 0x000fe20000000800 */
[----:B------:R-:W-:Y:S01]  /*6960*/  @!PT LDS RZ, [RZ] ;  /* 0x00000000fffff984 */ /* 0x000fe20000000800 */
[----:B------:R-:W-:Y:S01]  /*6970*/  @!PT LDS RZ, [RZ] ;  /* 0x00000000fffff984 */ /* 0x000fe20000000800 */
[----:B------:R-:W-:Y:S01]  /*6980*/  @!PT LDS RZ, [RZ] ;  /* 0x00000000fffff984 */ /* 0x000fe20000000800 */
[----:B------:R2:W-:Y:S06]  /*6990*/  MEMBAR.ALL.CTA ;  /* 0x0000000000007992 */ /* 0x0005ec0000008000 */
[----:B--2---:R-:W2:Y:S01]  /*69a0*/  FENCE.VIEW.ASYNC.S ;  /* 0x00000000000073c6 */ /* 0x004ea20000000000 */
[----:B------:R-:W1:Y:S08]  /*69b0*/  @!P1 LDC R12, c[0x0][0xb20] ;  /* 0x0002c800ff0c9b82 */ /* 0x000e700000000800 */
[----:B------:R-:W1:Y:S01]  /*69c0*/  @!P1 LDC R7, c[0x0][0xb0c] ;  /* 0x0002c300ff079b82 */ /* 0x000e620000000800 */
[----:B--2---:R2:W-:Y:S01]  /*69d0*/  SYNCS.ARRIVE.TRANS64.RED.A1T0 RZ, [R0+URZ], RZ ;  /* 0x000000ff00ff79a7 */ /* 0x0045e200081004ff */
[----:B----4-:R-:W-:Y:S04]  /*69e0*/  LOP3.LUT P4, RZ, R18, 0x1, RZ, 0xc0, !PT ;  /* 0x0000000112ff7812 */ /* 0x010fe8000788c0ff */
[----:B------:R-:W-:Y:S09]  /*69f0*/  P2R R110, PR, RZ, 0x10 ;  /* 0x00000010ff6e7803 */ /* 0x000ff20000000000 */
[----:B------:R-:W-:Y:S02]  /*6a00*/  @P4 MOV R44, R16 ;  /* 0x00000010002c4202 */ /* 0x000fe40000000f00 */
[----:B------:R-:W-:Y:S01]  /*6a10*/  @P4 LOP3.LUT R43, R17, 0xffff, RZ, 0xc0, !PT ;  /* 0x0000ffff112b4812 */ /* 0x000fe200078ec0ff */
[----:B--23--:R-:W-:Y:S06]  /*6a20*/  @!P0 BRA `(.L_x_132) ;  /* 0x0000000000a48947 */ /* 0x00cfec0003800000 */
[----:B------:R-:W-:Y:S01]  /*6a30*/  IMAD.HI.U32 R0, R98, R39, RZ ;  /* 0x0000002762007227 */ /* 0x000fe200078e00ff */
[----:B------:R-:W-:Y:S02]  /*6a40*/  ISETP.NE.AND P0, PT, R38, 0x1, PT ;  /* 0x000000012600780c */ /* 0x000fe40003f05270 */
[----:B------:R-:W-:Y:S01]  /*6a50*/  ISETP.NE.AND P2, PT, R40, 0x1, PT ;  /* 0x000000012800780c */ /* 0x000fe20003f45270 */
[----:B------:R-:W-:Y:S01]  /*6a60*/  IMAD.HI.U32 R4, R99, R92, RZ ;  /* 0x0000005c63047227 */ /* 0x000fe200078e00ff */
[----:B------:R-:W-:Y:S02]  /*6a70*/  SHF.R.U32.HI R0, RZ, R97, R0 ;  /* 0x00000061ff007219 */ /* 0x000fe40000011600 */
[----:B------:R-:W-:Y:S01]  /*6a80*/  ISETP.NE.AND P3, PT, R42, 0x1, PT ;  /* 0x000000012a00780c */ /* 0x000fe20003f65270 */
[----:B------:R-:W-:Y:S01]  /*6a90*/  IMAD.HI.U32 R6, R43, R39, RZ ;  /* 0x000000272b067227 */ /* 0x000fe200078e00ff */
[-C--:B------:R-:W-:Y:S02]  /*6aa0*/  SHF.R.U32.HI R4, RZ, R93.reuse, R4 ;  /* 0x0000005dff047219 */ /* 0x080fe40000011604 */
[----:B------:R-:W-:Y:S01]  /*6ab0*/  SEL R0, R98, R0, !P0 ;  /* 0x0000000062007207 */ /* 0x000fe20004000000 */
[----:B------:R-:W-:Y:S01]  /*6ac0*/  IMAD.HI.U32 R5, R44, R92, RZ ;  /* 0x0000005c2c057227 */ /* 0x000fe200078e00ff */
[----:B------:R-:W-:Y:S03]  /*6ad0*/  SEL R4, R99, R4, !P3 ;  /* 0x0000000463047207 */ /* 0x000fe60005800000 */
[-C--:B------:R-:W-:Y:S01]  /*6ae0*/  IMAD.HI.U32 R3, R0, R36.reuse, RZ ;  /* 0x0000002400037227 */ /* 0x080fe200078e00ff */
[----:B------:R-:W-:Y:S03]  /*6af0*/  SHF.R.U32.HI R5, RZ, R93, R5 ;  /* 0x0000005dff057219 */ /* 0x000fe60000011605 */
[----:B------:R-:W-:Y:S01]  /*6b00*/  IMAD.HI.U32 R2, R4, R36, RZ ;  /* 0x0000002404027227 */ /* 0x000fe200078e00ff */
[----:B------:R-:W-:Y:S02]  /*6b10*/  @P2 SHF.R.U32.HI R0, RZ, R37, R3 ;  /* 0x00000025ff002219 */ /* 0x000fe40000011603 */
[----:B------:R-:W-:Y:S02]  /*6b20*/  SHF.R.U32.HI R3, RZ, R97, R6 ;  /* 0x00000061ff037219 */ /* 0x000fe40000011606 */
[----:B------:R-:W-:Y:S01]  /*6b30*/  @P2 SHF.R.U32.HI R4, RZ, R37, R2 ;  /* 0x00000025ff042219 */ /* 0x000fe20000011602 */
[----:B------:R-:W-:Y:S01]  /*6b40*/  IMAD R0, R40, R0, RZ ;  /* 0x0000000028007224 */ /* 0x000fe200078e02ff */
[----:B------:R-:W-:Y:S02]  /*6b50*/  SEL R3, R43, R3, !P0 ;  /* 0x000000032b037207 */ /* 0x000fe40004000000 */
[----:B------:R-:W-:Y:S01]  /*6b60*/  SEL R2, R44, R5, !P3 ;  /* 0x000000052c027207 */ /* 0x000fe20005800000 */
[----:B------:R-:W-:Y:S01]  /*6b70*/  IMAD R5, R40, R4, RZ ;  /* 0x0000000428057224 */ /* 0x000fe200078e02ff */
[C---:B------:R-:W-:Y:S01]  /*6b80*/  ISETP.GE.AND P0, PT, R3.reuse, R0, PT ;  /* 0x000000000300720c */ /* 0x040fe20003f06270 */
[C---:B------:R-:W-:Y:S03]  /*6b90*/  IMAD.HI.U32 R0, R3.reuse, R36, RZ ;  /* 0x0000002403007227 */ /* 0x040fe600078e00ff */
[C---:B------:R-:W-:Y:S02]  /*6ba0*/  ISETP.GE.OR P0, PT, R2.reuse, R5, P0 ;  /* 0x000000050200720c */ /* 0x040fe40000706670 */
[----:B------:R-:W-:Y:S04]  /*6bb0*/  SHF.R.U32.HI R0, RZ, R37, R0 ;  /* 0x00000025ff007219 */ /* 0x000fe80000011600 */
[C---:B------:R-:W-:Y:S05]  /*6bc0*/  SEL R6, R3.reuse, R0, !P2 ;  /* 0x0000000003067207 */ /* 0x040fea0005000000 */
        /* <DEDUP_REMOVED lines=14> */
[----:B------:R-:W-:Y:S07]  /*6cb0*/  IMAD R43, R3, R38, R43 ;  /* 0x00000026032b7224 */ /* 0x000fee00078e022b */
.L_x_132:
[----:B-1----:R-:W-:Y:S01]  /*6cc0*/  @!P1 ISETP.NE.AND P0, PT, R8, 0x1, PT ;  /* 0x000000010800980c */ /* 0x002fe20003f05270 */
[----:B------:R-:W-:Y:S01]  /*6cd0*/  @!P1 IMAD.HI.U32 R0, R44, R10, RZ ;  /* 0x0000000a2c009227 */ /* 0x000fe200078e00ff */
[----:B------:R-:W-:Y:S01]  /*6ce0*/  @!P1 ISETP.NE.AND P2, PT, R7, 0x1, PT ;  /* 0x000000010700980c */ /* 0x000fe20003f45270 */
[----:B------:R-:W-:Y:S01]  /*6cf0*/  ULOP3.LUT UP0, URZ, UR48, 0x90, URZ, 0xc0, !UPT ;  /* 0x0000009030ff7892 */ /* 0x000fe2000f80c0ff */
[----:B------:R-:W-:Y:S01]  /*6d00*/  R2UR UR42, R14 ;  /* 0x000000000e2a72ca */ /* 0x000fe200000e0000 */
[----:B------:R-:W-:Y:S01]  /*6d10*/  @!P1 IMAD.HI.U32 R2, R43, R9, RZ ;  /* 0x000000092b029227 */ /* 0x000fe200078e00ff */
[----:B------:R-:W-:Y:S02]  /*6d20*/  @!P1 SHF.R.U32.HI R0, RZ, R11, R0 ;  /* 0x0000000bff009219 */ /* 0x000fe40000011600 */
[----:B------:R-:W-:Y:S01]  /*6d30*/  R2UR UR41, R15 ;  /* 0x000000000f2972ca */ /* 0x000fe200000e0000 */
[----:B------:R-:W-:Y:S01]  /*6d40*/  VIADD R112, R112, 0x1 ;  /* 0x0000000170707836 */ /* 0x000fe20000000000 */
[----:B------:R-:W-:Y:S02]  /*6d50*/  @!P1 SHF.R.U32.HI R2, RZ, R12, R2 ;  /* 0x0000000cff029219 */ /* 0x000fe40000011602 */
[----:B------:R-:W-:Y:S02]  /*6d60*/  @!P1 SEL R3, R44, R0, !P2 ;  /* 0x000000002c039207 */ /* 0x000fe40005000000 */
[----:B------:R-:W-:Y:S02]  /*6d70*/  @!P1 SEL R2, R43, R2, !P0 ;  /* 0x000000022b029207 */ /* 0x000fe40004000000 */
[----:B------:R-:W-:Y:S01]  /*6d80*/  @P4 SHF.R.U32.HI R103, RZ, 0x10, R17 ;  /* 0x00000010ff674819 */ /* 0x000fe20000011611 */
[----:B------:R-:W-:Y:S02]  /*6d90*/  USHF.L.U32 UR42, UR42, 0x6, URZ ;  /* 0x000000062a2a7899 */ /* 0x000fe400080006ff */
[----:B------:R-:W-:Y:S02]  /*6da0*/  @!P1 IMAD.IADD R0, R2, 0x1, -R3 ;  /* 0x0000000102009824 */ /* 0x000fe400078e0a03 */
[----:B------:R-:W-:Y:S01]  /*6db0*/  @!P1 IMAD.IADD R2, R3, 0x1, -R2 ;  /* 0x0000000103029824 */ /* 0x000fe200078e0a02 */
[----:B------:R-:W-:Y:S01]  /*6dc0*/  USHF.L.U32 UR41, UR41, 0x8, URZ ;  /* 0x0000000829297899 */ /* 0x000fe200080006ff */
[----:B------:R-:W-:Y:S02]  /*6dd0*/  @!P1 IMAD R44, R0, R7, R44 ;  /* 0x00000007002c9224 */ /* 0x000fe400078e022c */
[----:B------:R-:W-:Y:S01]  /*6de0*/  @!P1 IMAD R43, R2, R8, R43 ;  /* 0x00000008022b9224 */ /* 0x000fe200078e022b */
[----:B------:R-:W-:Y:S08]  /*6df0*/  BRA.U !UP0, `(.L_x_133) ;  /* 0x0000000108407547 */ /* 0x000ff0000b800000 */
[----:B------:R-:W1:Y:S01]  /*6e00*/  LDCU.64 UR8, c[0x4][0x88] ;  /* 0x01001100ff0877ac */ /* 0x000e620008000a00 */
[----:B------:R-:W-:Y:S01]  /*6e10*/  MOV R3, 0x0 ;  /* 0x0000000000037802 */ /* 0x000fe20000000f00 */
[----:B------:R-:W-:Y:S02]  /*6e20*/  HFMA2 R12, -RZ, RZ, 0, 5.9604644775390625e-08 ;  /* 0x00000001ff0c7431 */ /* 0x000fe400000001ff */
[----:B------:R-:W-:Y:S02]  /*6e30*/  IMAD.MOV.U32 R8, RZ, RZ, 0x70 ;  /* 0x00000070ff087424 */ /* 0x000fe400078e00ff */
[----:B------:R-:W-:Y:S01]  /*6e40*/  IMAD.MOV.U32 R13, RZ, RZ, RZ ;  /* 0x000000ffff0d7224 */ /* 0x000fe200078e00ff */
[----:B------:R-:W2:Y:S01]  /*6e50*/  LDCU.64 UR6, c[0x4][0x90] ;  /* 0x01001200ff0677ac */ /* 0x000ea20008000a00 */
[----:B------:R-:W3:Y:S01]  /*6e60*/  LDC.64 R2, c[0x4][R3] ;  /* 0x0100000003027b82 */ /* 0x000ee20000000a00 */
[----:B------:R-:W4:Y:S01]  /*6e70*/  LDCU.64 UR4, c[0x4][0x8] ;  /* 0x01000100ff0477ac */ /* 0x000f220008000a00 */
[----:B-1----:R-:W-:Y:S01]  /*6e80*/  MOV R5, UR9 ;  /* 0x0000000900057c02 */ /* 0x002fe20008000f00 */
[----:B------:R-:W-:Y:S01]  /*6e90*/  IMAD.U32 R4, RZ, RZ, UR8 ;  /* 0x00000008ff047e24 */ /* 0x000fe2000f8e00ff */
[----:B--2---:R-:W-:Y:S01]  /*6ea0*/  MOV R7, UR7 ;  /* 0x0000000700077c02 */ /* 0x004fe20008000f00 */
[----:B------:R-:W-:Y:S01]  /*6eb0*/  IMAD.U32 R6, RZ, RZ, UR6 ;  /* 0x00000006ff067e24 */ /* 0x000fe2000f8e00ff */
[----:B----4-:R-:W-:Y:S01]  /*6ec0*/  MOV R11, UR5 ;  /* 0x00000005000b7c02 */ /* 0x010fe20008000f00 */
[----:B------:R-:W-:Y:S02]  /*6ed0*/  IMAD.U32 R10, RZ, RZ, UR4 ;  /* 0x00000004ff0a7e24 */ /* 0x000fe4000f8e00ff */
[----:B------:R-:W-:Y:S07]  /*6ee0*/  LEPC R20, `(.L_x_133) ;  /* 0x000000001014794e */ /* 0x000fee0000000000 */
[----:B---3-5:R-:W-:Y:S05]  /*6ef0*/  CALL.ABS.NOINC R2 ;  /* 0x0000000002007343 */ /* 0x028fea0003c00000 */
.L_x_133:
[----:B------:R-:W-:Y:S01]  /*6f00*/  LOP3.LUT P0, RZ, R108, 0x90, RZ, 0xc0, !PT ;  /* 0x000000906cff7812 */ /* 0x000fe2000780c0ff */
[----:B------:R-:W-:Y:S11]  /*6f10*/  BSSY.RECONVERGENT B6, `(.L_x_134) ;  /* 0x0000013000067945 */ /* 0x000ff60003800200 */
[----:B------:R-:W-:Y:S01]  /*6f20*/  @!UPT UIADD3 URZ, UPT, UPT, URZ, URZ, URZ ;  /* 0x000000fffffff290 */ /* 0x000fe2000fffe0ff */
[----:B------:R-:W-:Y:S05]  /*6f30*/  @!P0 BRA `(.L_x_135) ;  /* 0x0000000000408947 */ /* 0x000fea0003800000 */
        /* <DEDUP_REMOVED lines=16> */
.L_x_135:
[----:B------:R-:W-:Y:S05]  /*7040*/  BSYNC.RECONVERGENT B6 ;  /* 0x0000000000067941 */ /* 0x000fea0003800200 */
.L_x_134:
[----:B------:R-:W-:Y:S01]  /*7050*/  ISETP.NE.U32.AND P4, PT, R90, RZ, PT ;  /* 0x000000ff5a00720c */ /* 0x000fe20003f85070 */
[----:B------:R-:W-:Y:S01]  /*7060*/  UISETP.NE.AND UP2, UPT, UR50, URZ, UPT ;  /* 0x000000ff3200728c */ /* 0x000fe2000bf45270 */
[----:B------:R-:W-:Y:S01]  /*7070*/  ISETP.NE.U32.AND P3, PT, RZ, UR38, PT ;  /* 0x00000026ff007c0c */ /* 0x000fe2000bf65070 */
[----:B------:R-:W-:Y:S01]  /*7080*/  UISETP.NE.U32.AND UP1, UPT, UR44, URZ, UPT ;  /* 0x000000ff2c00728c */ /* 0x000fe2000bf25070 */
[----:B------:R-:W-:Y:S01]  /*7090*/  ISETP.NE.AND.EX P4, PT, R91, RZ, PT, P4 ;  /* 0x000000ff5b00720c */ /* 0x000fe20003f85340 */
[----:B------:R-:W-:Y:S01]  /*70a0*/  UPLOP3.LUT UP0, UPT, UPT, UPT, UPT, 0x40, 0x4 ;  /* 0x000000000004789c */ /* 0x000fe20003f0e870 */
[----:B------:R-:W-:Y:S01]  /*70b0*/  ISETP.NE.AND.EX P3, PT, RZ, UR39, PT, P3 ;  /* 0x00000027ff007c0c */ /* 0x000fe2000bf65330 */
[----:B------:R-:W-:Y:S01]  /*70c0*/  UISETP.NE.AND.EX UP1, UPT, UR45, URZ, UPT, UP1 ;  /* 0x000000ff2d00728c */ /* 0x000fe2000bf25310 */
[----:B------:R-:W-:Y:S04]  /*70d0*/  PLOP3.LUT P1, PT, PT, PT, UP2, 0x80, 0x8 ;  /* 0x000000000008781c */ /* 0x000fe80003f2f028 */
[----:B------:R-:W-:Y:S06]  /*70e0*/  @UP2 UPLOP3.LUT UP0, UPT, UPT, UPT, UP1, 0x80, 0x8 ;  /* 0x000000000008289c */ /* 0x000fec0003f0f010 */
[----:B------:R-:W-:Y:S01]  /*70f0*/  PLOP3.LUT P0, PT, PT, PT, UP0, 0x80, 0x8 ;  /* 0x000000000008781c */ /* 0x000fe20003f0f008 */
[----:B------:R-:W-:Y:S01]  /*7100*/  @!UPT UIADD3 URZ, UPT, UPT, URZ, URZ, URZ ;  /* 0x000000fffffff290 */ /* 0x000fe2000fffe0ff */
[----:B------:R-:W-:Y:S11]  /*7110*/  BRA.U !UP1, `(.L_x_136) ;  /* 0x0000000109387547 */ /* 0x000ff6000b800000 */
[----:B------:R-:W-:Y:S01]  /*7120*/  UISETP.NE.U32.AND UP0, UPT, UR38, URZ, UPT ;  /* 0x000000ff2600728c */ /* 0x000fe2000bf05070 */
[----:B------:R-:W-:Y:S02]  /*7130*/  HFMA2 R0, -RZ, RZ, 0, 5.9604644775390625e-08 ;  /* 0x00000001ff007431 */ /* 0x000fe400000001ff */
[----:B------:R-:W-:Y:S01]  /*7140*/  IMAD.MOV.U32 R96, RZ, RZ, 0x1 ;  /* 0x00000001ff607424 */ /* 0x000fe200078e00ff */
[----:B------:R-:W-:Y:S06]  /*7150*/  UISETP.NE.AND.EX UP0, UPT, UR39, URZ, UPT, UP0 ;  /* 0x000000ff2700728c */ /* 0x000fec000bf05300 */
[----:B------:R-:W-:Y:S05]  /*7160*/  PLOP3.LUT P2, PT, PT, PT, UP0, 0x80, 0x8 ;  /* 0x000000000008781c */ /* 0x000fea0003f4f008 */
[----:B------:R-:W1:Y:S01]  /*7170*/  @UP0 LDCU.64 UR6, c[0x0][0x888] ;  /* 0x00011100ff0607ac */ /* 0x000e620008000a00 */
[----:B------:R-:W-:Y:S07]  /*7180*/  @UP0 UIMAD UR4, UR36, UR44, URZ ;  /* 0x0000002c240402a4 */ /* 0x000fee000f8e02ff */
[----:B------:R-:W-:Y:S01]  /*7190*/  @!P2 PRMT R96, R0, 0x7610, R96 ;  /* 0x000076100060a816 */ /* 0x000fe20000000060 */
[----:B-1----:R-:W-:Y:S03]  /*71a0*/  @UP0 UIMAD.WIDE UR6, UR4, 0x4, UR6 ;  /* 0x00000004040608a5 */ /* 0x002fe6000f8e0206 */
[----:B------:R-:W1:Y:S03]  /*71b0*/  @!UP0 LDCU UR4, c[0x0][0x880] ;  /* 0x00011000ff0487ac */ /* 0x000e660008000800 */
[----:B------:R-:W-:Y:S01]  /*71c0*/  IMAD.U32 R2, RZ, RZ, UR6 ;  /* 0x00000006ff027e24 */ /* 0x000fe2000f8e00ff */
[----:B------:R-:W-:Y:S05]  /*71d0*/  MOV R3, UR7 ;  /* 0x0000000700037c02 */ /* 0x000fea0008000f00 */
[----:B-----5:R2:W5:Y:S02]  /*71e0*/  @P2 LDG.E R49, desc[UR46][R2.64] ;  /* 0x0000002e02312981 */ /* 0x020564000c1e1900 */
[----:B-12---:R-:W-:Y:S02]  /*71f0*/  @!P2 IMAD.U32 R49, RZ, RZ, UR4 ;  /* 0x00000004ff31ae24 */ /* 0x006fe4000f8e00ff */
.L_x_136:
[----:B------:R-:W-:Y:S05]  /*7200*/  @!P4 BRA `(.L_x_137) ;  /* 0x000000000020c947 */ /* 0x000fea0003800000 */
[----:B------:R-:W-:Y:S04]  /*7210*/  ISETP.NE.U32.AND P2, PT, R88, RZ, PT ;  /* 0x000000ff5800720c */ /* 0x000fe80003f45070 */
[----:B------:R-:W-:Y:S11]  /*7220*/  ISETP.NE.AND.EX P2, PT, R89, RZ, PT, P2 ;  /* 0x000000ff5900720c */ /* 0x000ff60003f45320 */
[----:B------:R-:W-:Y:S02]  /*7230*/  @!UPT UIADD3 URZ, UPT, UPT, URZ, URZ, URZ ;  /* 0x000000fffffff290 */ /* 0x000fe4000fffe0ff */
[----:B------:R-:W1:Y:S01]  /*7240*/  @P2 LDC.64 R2, c[0x0][0x8a8] ;  /* 0x00022a00ff022b82 */ /* 0x000e620000000a00 */
[----:B------:R-:W-:Y:S04]  /*7250*/  @P2 IMAD R0, R90, UR36, RZ ;  /* 0x000000245a002c24 */ /* 0x000fe8000f8e02ff */
[----:B-1----:R-:W-:Y:S05]  /*7260*/  @P2 IMAD.WIDE R2, R0, 0x4, R2 ;  /* 0x0000000400022825 */ /* 0x002fea00078e0202 */
[----:B-----5:R1:W5:Y:S02]  /*7270*/  @P2 LDG.E R47, desc[UR46][R2.64] ;  /* 0x0000002e022f2981 */ /* 0x020364000c1e1900 */
[----:B-1----:R-:W2:Y:S02]  /*7280*/  @!P2 LDC R47, c[0x0][0x8a0] ;  /* 0x00022800ff2fab82 */ /* 0x002ea40000000800 */
.L_x_137:
[----:B-----5:R-:W-:Y:S01]  /*7290*/  FSETP.NEU.AND P2, PT, R49, RZ, PT ;  /* 0x000000ff3100720b */ /* 0x020fe20003f4d000 */
[----:B------:R-:W-:Y:S01]  /*72a0*/  BSSY B1, `(.L_x_138) ;  /* 0x0000042000017945 */ /* 0x000fe20003800000 */
[----:B------:R-:W-:Y:S01]  /*72b0*/  SEL R2, RZ, 0xffffffff, P3 ;  /* 0xffffffffff027807 */ /* 0x000fe20001800000 */
[----:B------:R-:W-:Y:S01]  /*72c0*/  IMAD.MOV.U32 R114, RZ, RZ, 0x1 ;  /* 0x00000001ff727424 */ /* 0x000fe200078e00ff */
[----:B------:R-:W-:Y:S01]  /*72d0*/  LOP3.LUT P3, RZ, R96, 0xff, RZ, 0xc0, !PT ;  /* 0x000000ff60ff7812 */ /* 0x000fe2000786c0ff */
[----:B------:R-:W-:Y:S01]  /*72e0*/  IMAD R48, R45, 0x80, R46 ;  /* 0x000000802d307824 */ /* 0x000fe200078e022e */
[----:B------:R-:W-:Y:S02]  /*72f0*/  @P1 SEL R0, RZ, 0xffffffff, P2 ;  /* 0xffffffffff001807 */ /* 0x000fe40001000000 */
[----:B------:R-:W-:Y:S02]  /*7300*/  CS2R R86, SRZ ;  /* 0x0000000000567805 */ /* 0x000fe4000001ff00 */
[----:B------:R-:W-:Y:S02]  /*7310*/  LEA R3, R105, UR49, 0x3 ;  /* 0x0000003169037c11 */ /* 0x000fe4000f8e18ff */
[----:B------:R-:W-:Y:S02]  /*7320*/  CS2R R84, SRZ ;  /* 0x0000000000547805 */ /* 0x000fe4000001ff00 */
[----:B------:R-:W-:Y:S02]  /*7330*/  @P0 SEL R0, R2, R0, !P3 ;  /* 0x0000000002000207 */ /* 0x000fe40005800000 */
[----:B------:R-:W-:Y:S02]  /*7340*/  CS2R R82, SRZ ;  /* 0x0000000000527805 */ /* 0x000fe4000001ff00 */
[----:B------:R-:W-:Y:S02]  /*7350*/  LEA R111, R45, UR49, 0x3 ;  /* 0x000000312d6f7c11 */ /* 0x000fe4000f8e18ff */
[----:B------:R-:W-:Y:S02]  /*7360*/  CS2R R80, SRZ ;  /* 0x0000000000507805 */ /* 0x000fe4000001ff00 */
[----:B------:R-:W-:Y:S02]  /*7370*/  @P1 LOP3.LUT R0, R0, 0x1, RZ, 0xc0, !PT ;  /* 0x0000000100001812 */ /* 0x000fe400078ec0ff */
[----:B------:R-:W-:Y:S02]  /*7380*/  SHF.L.U32 R4, R107, 0x1f, RZ ;  /* 0x0000001f6b047819 */ /* 0x000fe400000006ff */
[----:B------:R-:W-:Y:S04]  /*7390*/  ISETP.NE.U32.OR P5, PT, R0, 0x1, !P1 ;  /* 0x000000010000780c */ /* 0x000fe80004fa5470 */
[----:B------:R-:W-:Y:S09]  /*73a0*/  P2R R117, PR, RZ, 0x20 ;  /* 0x00000020ff757803 */ /* 0x000ff20000000000 */
[----:B------:R-:W-:Y:S04]  /*73b0*/  @P5 SHF.L.U32 R0, R104, 0x1f, RZ ;  /* 0x0000001f68005819 */ /* 0x000fe800000006ff */
[----:B------:R1:W3:Y:S01]  /*73c0*/  @P5 SYNCS.PHASECHK.TRANS64.TRYWAIT P1, [R3+URZ+0x210], R0 ;  /* 0x00021000030055a7 */ /* 0x0002e200080211ff */
[----:B------:R4:W2:Y:S01]  /*73d0*/  SYNCS.PHASECHK.TRANS64.TRYWAIT P0, [R111+URZ+0x280], R4 ;  /* 0x000280046f0075a7 */ /* 0x0008a200080011ff */
[----:B-1----:R-:W-:Y:S02]  /*73e0*/  SEL R0, RZ, 0xffffffff, P2 ;  /* 0xffffffffff007807 */ /* 0x002fe40001000000 */
[----:B------:R-:W-:Y:S11]  /*73f0*/  PLOP3.LUT P2, PT, PT, PT, UP1, 0x80, 0x8 ;  /* 0x000000000008781c */ /* 0x000ff60003f4f018 */
[----:B------:R-:W-:Y:S02]  /*7400*/  @!UPT UIADD3 URZ, UPT, UPT, URZ, URZ, URZ ;  /* 0x000000fffffff290 */ /* 0x000fe4000fffe0ff */
[----:B------:R-:W-:Y:S04]  /*7410*/  @P2 SEL R0, R2, R0, !P3 ;  /* 0x0000000002002207 */ /* 0x000fe80005800000 */
[----:B------:R-:W-:Y:S04]  /*7420*/  LOP3.LUT R0, R0, 0x1, RZ, 0xc0, !PT ;  /* 0x0000000100007812 */ /* 0x000fe800078ec0ff */
[----:B------:R-:W-:Y:S04]  /*7430*/  ISETP.NE.U32.AND P4, PT, R0, 0x1, PT ;  /* 0x000000010000780c */ /* 0x000fe80003f85070 */
[----:B------:R-:W-:Y:S02]  /*7440*/  P2R R115, PR, RZ, 0x10 ;  /* 0x00000010ff737803 */ /* 0x000fe40000000000 */
[----:B---3--:R-:W-:Y:S01]  /*7450*/  @P5 SEL R114, RZ, 0x1, !P1 ;  /* 0x00000001ff725807 */ /* 0x008fe20004800000 */
[----:B--2-4-:R-:W-:Y:S06]  /*7460*/  @!P5 BRA `(.L_x_139) ;  /* 0x000000000094d947 */ /* 0x014fec0003800000 */
[----:B------:R-:W-:Y:S01]  /*7470*/  @P4 IMAD R5, R105, 0x1000, R100 ;  /* 0x0000100069054824 */ /* 0x000fe200078e0264 */
[----:B------:R-:W-:Y:S01]  /*7480*/  LOP3.LUT P5, RZ, R101, 0x80, RZ, 0xc0, !PT ;  /* 0x0000008065ff7812 */ /* 0x000fe200078ac0ff */
[----:B------:R-:W-:Y:S01]  /*7490*/  BSSY B0, `(.L_x_140) ;  /* 0x0000010000007945 */ /* 0x000fe20003800000 */
[----:B------:R-:W-:Y:S01]  /*74a0*/  ISETP.NE.AND P2, PT, R114, RZ, PT ;  /* 0x000000ff7200720c */ /* 0x000fe20003f45270 */
[----:B------:R-:W-:Y:S01]  /*74b0*/  @P4 VIADD R2, R5, UR49 ;  /* 0x0000003105024c36 */ /* 0x000fe20008000000 */
[----:B------:R-:W-:Y:S02]  /*74c0*/  PLOP3.LUT P1, PT, PT, PT, PT, 0x8, 0x80 ;  /* 0x000000000080781c */ /* 0x000fe40003f2e170 */
[----:B------:R-:W-:Y:S02]  /*74d0*/  CS2R R82, SRZ ;  /* 0x0000000000527805 */ /* 0x000fe4000001ff00 */
[----:B------:R-:W-:Y:S01]  /*74e0*/  @P4 PLOP3.LUT P1, PT, P5, PT, PT, 0x80, 0x8 ;  /* 0x000000000008481c */ /* 0x000fe20002f2f070 */
[C---:B------:R-:W-:Y:S01]  /*74f0*/  @P4 VIADD R0, R2.reuse, 0x400 ;  /* 0x0000040002004836 */ /* 0x040fe20000000000 */
[----:B------:R-:W-:Y:S01]  /*7500*/  CS2R R80, SRZ ;  /* 0x0000000000507805 */ /* 0x000fe2000001ff00 */
[----:B------:R-:W-:Y:S01]  /*7510*/  @P4 VIADD R2, R2, 0x410 ;  /* 0x0000041002024836 */ /* 0x000fe20000000000 */
[----:B------:R-:W-:Y:S02]  /*7520*/  CS2R R86, SRZ ;  /* 0x0000000000567805 */ /* 0x000fe4000001ff00 */
[----:B------:R-:W-:Y:S07]  /*7530*/  CS2R R84, SRZ ;  /* 0x0000000000547805 */ /* 0x000fee000001ff00 */
[----:B------:R-:W-:Y:S01]  /*7540*/  @P1 VIADD R2, R0, 0xfffffff0 ;  /* 0xfffffff000021836 */ /* 0x000fe20000000000 */
[----:B------:R-:W-:Y:S06]  /*7550*/  @P2 BRA `(.L_x_141) ;  /* 0x00000000000c2947 */ /* 0x000fec0003800000 */
[----:B------:R-:W-:Y:S04]  /*7560*/  SHF.L.U32 R0, R104, 0x1f, RZ ;  /* 0x0000001f68007819 */ /* 0x000fe800000006ff */
[----:B------:R-:W1:Y:S02]  /*7570*/  SYNCS.PHASECHK.TRANS64.TRYWAIT P1, [R3+URZ+0x210], R0 ;  /* 0x00021000030075a7 */ /* 0x000e6400080211ff */
[----:B-1----:R-:W-:Y:S05]  /*7580*/  @!P1 BRA `(.L_x_142) ;  /* 0x0000004c00549947 */ /* 0x002fea0003800000 */
.L_x_141:
[----:B------:R-:W-:Y:S05]  /*7590*/  BSYNC B0 ;  /* 0x0000000000007941 */ /* 0x000fea0003800000 */
.L_x_140:
[----:B------:R-:W-:Y:S01]  /*75a0*/  ISETP.NE.AND P1, PT, R115, RZ, PT ;  /* 0x000000ff7300720c */ /* 0x000fe20003f25270 */
[----:B-1----:R-:W-:Y:S02]  /*75b0*/  VIADD R3, R3, 0x230 ;  /* 0x0000023003037836 */ /* 0x002fe40000000000 */
[----:B------:R-:W-:Y:S02]  /*75c0*/  IMAD.U32 R0, RZ, RZ, UR37 ;  /* 0x00000025ff007e24 */ /* 0x000fe4000f8e00ff */
[----:B------:R-:W-:Y:S03]  /*75d0*/  VIADD R105, R105, 0x1 ;  /* 0x0000000169697836 */ /* 0x000fe60000000000 */
[----:B------:R-:W-:Y:S05]  /*75e0*/  PRMT R0, R0, 0x654, R3 ;  /* 0x0000065400007816 */ /* 0x000fea0000000003 */
[----:B------:R1:W2:Y:S04]  /*75f0*/  @P1 LDS.128 R80, [R5+UR49+0x400] ;  /* 0x0004003105501984 */ /* 0x0002a80008000c00 */
[----:B------:R1:W3:Y:S01]  /*7600*/  @P1 LDS.128 R84, [R2] ;  /* 0x0000000002541984 */ /* 0x0002e20000000c00 */
[C---:B------:R-:W-:Y:S01]  /*7610*/  ISETP.NE.AND P1, PT, R105.reuse, 0x4, PT ;  /* 0x000000046900780c */ /* 0x040fe20003f25270 */
[----:B------:R-:W-:Y:S01]  /*7620*/  @!PT LDS RZ, [RZ] ;  /* 0x00000000fffff984 */ /* 0x000fe20000000800 */
[----:B------:R-:W-:Y:S01]  /*7630*/  @!PT LDS RZ, [RZ] ;  /* 0x00000000fffff984 */ /* 0x000fe20000000800 */
[----:B------:R-:W-:Y:S01]  /*7640*/  @!PT LDS RZ, [RZ] ;  /* 0x00000000fffff984 */ /* 0x000fe20000000800 */
[----:B------:R-:W-:Y:S01]  /*7650*/  @!PT LDS RZ, [RZ] ;  /* 0x00000000fffff984 */ /* 0x000fe20000000800 */
[----:B------:R4:W-:Y:S06]  /*7660*/  MEMBAR.ALL.CTA ;  /* 0x0000000000007992 */ /* 0x0009ec0000008000 */
[----:B----4-:R-:W4:Y:S01]  /*7670*/  FENCE.VIEW.ASYNC.S ;  /* 0x00000000000073c6 */ /* 0x010f220000000000 */
[----:B------:R-:W-:Y:S01]  /*7680*/  SEL R105, R105, RZ, P1 ;  /* 0x000000ff69697207 */ /* 0x000fe20000800000 */
[----:B----4-:R4:W-:Y:S02]  /*7690*/  SYNCS.ARRIVE.TRANS64.RED.A1T0 RZ, [R0+URZ], RZ ;  /* 0x000000ff00ff79a7 */ /* 0x0109e400081004ff */
[----:B----4-:R-:W-:Y:S04]  /*76a0*/  SEL R0, RZ, 0x1, P1 ;  /* 0x00000001ff007807 */ /* 0x010fe80000800000 */
[----:B-12---:R-:W-:Y:S02]  /*76b0*/  LOP3.LUT R104, R104, R0, RZ, 0x3c, !PT ;  /* 0x0000000068687212 */ /* 0x006fe400078e3cff */
.L_x_139:
[----:B------:R-:W-:Y:S05]  /*76c0*/  BSYNC B1 ;  /* 0x0000000000017941 */ /* 0x000fea0003800000 */
.L_x_138:
[----:B------:R-:W-:Y:S04]  /*76d0*/  SHF.R.U32.HI R0, RZ, 0x15, R48 ;  /* 0x00000015ff007819 */ /* 0x000fe80000011630 */
[----:B------:R-:W-:Y:S01]  /*76e0*/  LOP3.LUT P1, RZ, R0, 0x3, R102, 0x48, !PT ;  /* 0x0000000300ff7812 */ /* 0x000fe20007824866 */
[----:B------:R-:W-:Y:S01]  /*76f0*/  @!UPT UIADD3 URZ, UPT, UPT, URZ, URZ, URZ ;  /* 0x000000fffffff290 */ /* 0x000fe2000fffe0ff */
[----:B------:R-:W-:Y:S11]  /*7700*/  @P0 BRA `(.L_x_143) ;  /* 0x0000000000080947 */ /* 0x000ff60003800000 */
[----:B------:R-:W1:Y:S02]  /*7710*/  SYNCS.PHASECHK.TRANS64.TRYWAIT P0, [R111+URZ+0x280], R4 ;  /* 0x000280046f0075a7 */ /* 0x000e6400080011ff */
[----:B-1----:R-:W-:Y:S05]  /*7720*/  @!P0 BRA `(.L_x_144) ;  /* 0x0000004c00008947 */ /* 0x002fea0003800000 */
.L_x_143:
[----:B------:R-:W-:Y:S05]  /*7730*/  @!P1 BRA `(.L_x_145) ;  /* 0x0000000000409947 */ /* 0x000fea0003800000 */
[----:B------:R-:W2:Y:S01]  /*7740*/  LDCU.64 UR8, c[0x4][0x78] ;  /* 0x01000f00ff0877ac */ /* 0x000ea20008000a00 */
[----:B------:R-:W-:Y:S01]  /*7750*/  MOV R3, 0x0 ;  /* 0x0000000000037802 */ /* 0x000fe20000000f00 */
[----:B------:R-:W-:Y:S02]  /*7760*/  HFMA2 R12, -RZ, RZ, 0, 5.9604644775390625e-08 ;  /* 0x00000001ff0c7431 */ /* 0x000fe400000001ff */
[----:B------:R-:W-:Y:S02]  /*7770*/  IMAD.MOV.U32 R8, RZ, RZ, 0x192 ;  /* 0x00000192ff087424 */ /* 0x000fe400078e00ff */
[----:B------:R-:W-:Y:S01]  /*7780*/  IMAD.MOV.U32 R13, RZ, RZ, RZ ;  /* 0x000000ffff0d7224 */ /* 0x000fe200078e00ff */
[----:B------:R-:W4:Y:S01]  /*7790*/  LDCU.64 UR6, c[0x4][0x80] ;  /* 0x01001000ff0677ac */ /* 0x000f220008000a00 */
[----:B------:R-:W3:Y:S01]  /*77a0*/  LDC.64 R2, c[0x4][R3] ;  /* 0x0100000003027b82 */ /* 0x000ee20000000a00 */
[----:B------:R-:W5:Y:S01]  /*77b0*/  LDCU.64 UR4, c[0x4][0x18] ;  /* 0x01000300ff0477ac */ /* 0x000f620008000a00 */
[----:B--2---:R-:W-:Y:S01]  /*77c0*/  MOV R5, UR9 ;  /* 0x0000000900057c02 */ /* 0x004fe20008000f00 */
[----:B-1----:R-:W-:Y:S01]  /*77d0*/  IMAD.U32 R4, RZ, RZ, UR8 ;  /* 0x00000008ff047e24 */ /* 0x002fe2000f8e00ff */
[----:B----4-:R-:W-:Y:S01]  /*77e0*/  MOV R7, UR7 ;  /* 0x0000000700077c02 */ /* 0x010fe20008000f00 */
[----:B------:R-:W-:Y:S01]  /*77f0*/  IMAD.U32 R6, RZ, RZ, UR6 ;  /* 0x00000006ff067e24 */ /* 0x000fe2000f8e00ff */
[----:B-----5:R-:W-:Y:S01]  /*7800*/  MOV R11, UR5 ;  /* 0x00000005000b7c02 */ /* 0x020fe20008000f00 */
[----:B------:R-:W-:Y:S02]  /*7810*/  IMAD.U32 R10, RZ, RZ, UR4 ;  /* 0x00000004ff0a7e24 */ /* 0x000fe4000f8e00ff */
[----:B------:R-:W-:Y:S07]  /*7820*/  LEPC R20, `(.L_x_145) ;  /* 0x000000001014794e */ /* 0x000fee0000000000 */
[----:B---3--:R-:W-:Y:S05]  /*7830*/  CALL.ABS.NOINC R2 ;  /* 0x0000000002007343 */ /* 0x008fea0003c00000 */
.L_x_145:
[----:B-1----:R-:W-:Y:S01]  /*7840*/  F2FP.F16.E5M2.UNPACK_B R4, R81 ;  /* 0x00000051ff04723e */ /* 0x002fe200020004ff */
[----:B------:R-:W-:Y:S05]  /*7850*/  WARPSYNC.ALL ;  /* 0x0000000000007948 */ /* 0x000fea0003800000 */
[----:B------:R-:W-:Y:S01]  /*7860*/  R2UR UR4, R48 ;  /* 0x00000000300472ca */ /* 0x000fe200000e0000 */
[--C-:B------:R-:W-:Y:S01]  /*7870*/  HADD2.F32 R53, -RZ, R4.reuse.H0_H0 ;  /* 0x20000004ff357230 */ /* 0x100fe20000004100 */
[-C--:B------:R-:W-:Y:S01]  /*7880*/  F2FP.F16.E5M2.UNPACK_B R3, R80.reuse ;  /* 0x00000050ff03723e */ /* 0x080fe200020004ff */
[----:B------:R-:W-:Y:S01]  /*7890*/  HADD2.F32 R54, -RZ, R4.H1_H1 ;  /* 0x30000004ff367230 */ /* 0x000fe20000004100 */
[----:B------:R-:W-:Y:S01]  /*78a0*/  F2FP.F16.E5M2.UNPACK_B R0, R80.H1 ;  /* 0x00000050ff00723e */ /* 0x000fe200030004ff */
[----:B------:R-:W-:Y:S01]  /*78b0*/  BSSY.RECONVERGENT B0, `(.L_x_146) ;  /* 0x000009e000007945 */ /* 0x000fe20003800200 */
[----:B------:R-:W-:Y:S01]  /*78c0*/  F2FP.F16.E5M2.UNPACK_B R64, R83.H1 ;  /* 0x00000053ff40723e */ /* 0x000fe200030004ff */
[--C-:B------:R-:W-:Y:S01]  /*78d0*/  HADD2.F32 R2, -RZ, R3.reuse.H0_H0 ;  /* 0x20000003ff027230 */ /* 0x100fe20000004100 */
[----:B---3--:R-:W-:Y:S01]  /*78e0*/  F2FP.F16.E5M2.UNPACK_B R74, R86 ;  /* 0x00000056ff4a723e */ /* 0x008fe200020004ff */
[----:B------:R-:W-:Y:S01]  /*78f0*/  HADD2.F32 R50, -RZ, R3.H1_H1 ;  /* 0x30000003ff327230 */ /* 0x000fe20000004100 */
[----:B------:R-:W-:Y:S01]  /*7900*/  F2FP.F16.E5M2.UNPACK_B R3, R81.H1 ;  /* 0x00000051ff03723e */ /* 0x000fe200030004ff */
[--C-:B------:R-:W-:Y:S01]  /*7910*/  HADD2.F32 R51, -RZ, R0.reuse.H0_H0 ;  /* 0x20000000ff337230 */ /* 0x100fe20000004100 */
[----:B------:R-:W-:Y:S01]  /*7920*/  MOV R116, 0x10 ;  /* 0x0000001000747802 */ /* 0x000fe20000000f00 */
[----:B------:R-:W-:Y:S01]  /*7930*/  HADD2.F32 R52, -RZ, R0.H1_H1 ;  /* 0x30000000ff347230 */ /* 0x000fe20000004100 */
[-C--:B------:R-:W-:Y:S01]  /*7940*/  F2FP.F16.E5M2.UNPACK_B R0, R82.reuse ;  /* 0x00000052ff00723e */ /* 0x080fe200020004ff */
[----:B------:R-:W1:Y:S01]  /*7950*/  LDTM.x32 R4, tmem[UR4] ;  /* 0x00000004000479ee */ /* 0x000e6200082c0000 */
[----:B------:R-:W-:Y:S01]  /*7960*/  LOP3.LUT P5, RZ, R101, 0x80, RZ, 0xc0, !PT ;  /* 0x0000008065ff7812 */ /* 0x000fe200078ac0ff */
[--C-:B------:R-:W-:Y:S01]  /*7970*/  HADD2.F32 R55, -RZ, R3.reuse.H0_H0 ;  /* 0x20000003ff377230 */ /* 0x100fe20000004100 */
[----:B------:R-:W-:Y:S01]  /*7980*/  IADD3 R113, PT, PT, R100, UR49, RZ ;  /* 0x0000003164717c10 */ /* 0x000fe2000fffe0ff */
[--C-:B------:R-:W-:Y:S01]  /*7990*/  HADD2.F32 R57, -RZ, R0.reuse.H0_H0 ;  /* 0x20000000ff397230 */ /* 0x100fe20000004100 */
[----:B------:R-:W-:Y:S01]  /*79a0*/  SEL R116, R116, 0xfffffff0, !P5 ;  /* 0xfffffff074747807 */ /* 0x000fe20006800000 */
[----:B------:R-:W-:Y:S01]  /*79b0*/  HADD2.F32 R58, -RZ, R0.H1_H1 ;  /* 0x30000000ff3a7230 */ /* 0x000fe20000004100 */
[----:B------:R-:W-:Y:S01]  /*79c0*/  F2FP.F16.E5M2.UNPACK_B R0, R83 ;  /* 0x00000053ff00723e */ /* 0x000fe200020004ff */
[----:B------:R-:W-:Y:S01]  /*79d0*/  HADD2.F32 R56, -RZ, R3.H1_H1 ;  /* 0x30000003ff387230 */ /* 0x000fe20000004100 */
[----:B------:R-:W-:Y:S01]  /*79e0*/  F2FP.F16.E5M2.UNPACK_B R3, R82.H1 ;  /* 0x00000052ff03723e */ /* 0x000fe200030004ff */
[----:B------:R-:W-:Y:S01]  /*79f0*/  HADD2.F32 R73, -RZ, R74.H0_H0 ;  /* 0x2000004aff497230 */ /* 0x000fe20000004100 */
[----:B------:R-:W-:Y:S01]  /*7a00*/  IADD3 R113, PT, PT, R113, R116, RZ ;  /* 0x0000007471717210 */ /* 0x000fe20007ffe0ff */
[--C-:B------:R-:W-:Y:S01]  /*7a10*/  HADD2.F32 R61, -RZ, R0.reuse.H0_H0 ;  /* 0x20000000ff3d7230 */ /* 0x100fe20000004100 */
[----:B------:R-:W-:Y:S01]  /*7a20*/  ISETP.NE.AND P0, PT, R109, RZ, PT ;  /* 0x000000ff6d00720c */ /* 0x000fe20003f05270 */
[----:B------:R-:W-:Y:S01]  /*7a30*/  HADD2.F32 R62, -RZ, R0.H1_H1 ;  /* 0x30000000ff3e7230 */ /* 0x000fe20000004100 */
[-C--:B------:R-:W-:Y:S01]  /*7a40*/  F2FP.F16.E5M2.UNPACK_B R0, R84.reuse.H1 ;  /* 0x00000054ff00723e */ /* 0x080fe200030004ff */
[--C-:B------:R-:W-:Y:S01]  /*7a50*/  HADD2.F32 R59, -RZ, R3.reuse.H0_H0 ;  /* 0x20000003ff3b7230 */ /* 0x100fe20000004100 */
[----:B------:R-:W-:Y:S01]  /*7a60*/  ISETP.NE.AND P6, PT, R117, RZ, PT ;  /* 0x000000ff7500720c */ /* 0x000fe20003fc5270 */
[----:B------:R-:W-:Y:S01]  /*7a70*/  HADD2.F32 R60, -RZ, R3.H1_H1 ;  /* 0x30000003ff3c7230 */ /* 0x000fe20000004100 */
[----:B------:R-:W-:Y:S01]  /*7a80*/  F2FP.F16.E5M2.UNPACK_B R3, R84 ;  /* 0x00000054ff03723e */ /* 0x000fe200020004ff */
[--C-:B------:R-:W-:Y:S02]  /*7a90*/  HADD2.F32 R67, -RZ, R0.reuse.H0_H0 ;  /* 0x20000000ff437230 */ /* 0x100fe40000004100 */
[----:B------:R-:W-:Y:S01]  /*7aa0*/  HADD2.F32 R68, -RZ, R0.H1_H1 ;  /* 0x30000000ff447230 */ /* 0x000fe20000004100 */
[----:B------:R-:W-:Y:S01]  /*7ab0*/  F2FP.F16.E5M2.UNPACK_B R0, R85.H1 ;  /* 0x00000055ff00723e */ /* 0x000fe200030004ff */
[--C-:B------:R-:W-:Y:S02]  /*7ac0*/  HADD2.F32 R65, -RZ, R3.reuse.H0_H0 ;  /* 0x20000003ff417230 */ /* 0x100fe40000004100 */
[C---:B-1----:R-:W-:Y:S01]  /*7ad0*/  FMUL R7, R47.reuse, R7 ;  /* 0x000000072f077220 */ /* 0x042fe20000400000 */
[----:B------:R-:W-:Y:S01]  /*7ae0*/  HADD2.F32 R66, -RZ, R3.H1_H1 ;  /* 0x30000003ff427230 */ /* 0x000fe20000004100 */
[----:B------:R-:W-:Y:S01]  /*7af0*/  F2FP.F16.E5M2.UNPACK_B R3, R85 ;  /* 0x00000055ff03723e */ /* 0x000fe200020004ff */
[--C-:B------:R-:W-:Y:S02]  /*7b00*/  HADD2.F32 R71, -RZ, R0.reuse.H0_H0 ;  /* 0x20000000ff477230 */ /* 0x100fe40000004100 */
[----:B------:R-:W-:Y:S02]  /*7b10*/  HADD2.F32 R72, -RZ, R0.H1_H1 ;  /* 0x30000000ff487230 */ /* 0x000fe40000004100 */
[----:B------:R-:W-:Y:S01]  /*7b20*/  FMUL R0, R47, R4 ;  /* 0x000000042f007220 */ /* 0x000fe20000400000 */
[--C-:B------:R-:W-:Y:S01]  /*7b30*/  HADD2.F32 R69, -RZ, R3.reuse.H0_H0 ;  /* 0x20000003ff457230 */ /* 0x100fe20000004100 */
[----:B------:R-:W-:Y:S01]  /*7b40*/  F2FP.F16.E5M2.UNPACK_B R4, R87 ;  /* 0x00000057ff04723e */ /* 0x000fe200020004ff */
[----:B------:R-:W-:Y:S01]  /*7b50*/  HADD2.F32 R70, -RZ, R3.H1_H1 ;  /* 0x30000003ff467230 */ /* 0x000fe20000004100 */
[----:B------:R-:W-:Y:S01]  /*7b60*/  F2FP.F16.E5M2.UNPACK_B R3, R86.H1 ;  /* 0x00000056ff03723e */ /* 0x000fe200030004ff */
[----:B------:R-:W-:Y:S01]  /*7b70*/  FFMA R0, R49, R2, R0 ;  /* 0x0000000231007223 */ /* 0x000fe20000000000 */
[----:B------:R-:W-:Y:S01]  /*7b80*/  FMUL R2, R47, R5 ;  /* 0x000000052f027220 */ /* 0x000fe20000400000 */
[----:B------:R-:W-:Y:S01]  /*7b90*/  HADD2.F32 R74, -RZ, R74.H1_H1 ;  /* 0x3000004aff4a7230 */ /* 0x000fe20000004100 */
[----:B------:R-:W-:Y:S01]  /*7ba0*/  F2FP.F16.E5M2.UNPACK_B R5, R87.H1 ;  /* 0x00000057ff05723e */ /* 0x000fe200030004ff */
[--C-:B------:R-:W-:Y:S02]  /*7bb0*/  HADD2.F32 R75, -RZ, R3.reuse.H0_H0 ;  /* 0x20000003ff4b7230 */ /* 0x100fe40000004100 */
[----:B------:R-:W-:Y:S01]  /*7bc0*/  FFMA R2, R49, R50, R2 ;  /* 0x0000003231027223 */ /* 0x000fe20000000002 */
[----:B------:R-:W-:Y:S02]  /*7bd0*/  HADD2.F32 R76, -RZ, R3.H1_H1 ;  /* 0x30000003ff4c7230 */ /* 0x000fe40000004100 */
[C---:B------:R-:W-:Y:S01]  /*7be0*/  FMUL R3, R47.reuse, R6 ;  /* 0x000000062f037220 */ /* 0x040fe20000400000 */
[--C-:B------:R-:W-:Y:S02]  /*7bf0*/  HADD2.F32 R50, -RZ, R4.reuse.H0_H0 ;  /* 0x20000004ff327230 */ /* 0x100fe40000004100 */
[C---:B------:R-:W-:Y:S01]  /*7c00*/  FMUL R6, R47.reuse, R11 ;  /* 0x0000000b2f067220 */ /* 0x040fe20000400000 */
[----:B------:R-:W-:Y:S01]  /*7c10*/  FMUL R11, R47, R16 ;  /* 0x000000102f0b7220 */ /* 0x000fe20000400000 */
[C---:B------:R-:W-:Y:S01]  /*7c20*/  FFMA R3, R49.reuse, R51, R3 ;  /* 0x0000003331037223 */ /* 0x040fe20000000003 */
[----:B------:R-:W-:Y:S01]  /*7c30*/  FFMA R7, R49, R52, R7 ;  /* 0x0000003431077223 */ /* 0x000fe20000000007 */
[----:B------:R-:W-:Y:S02]  /*7c40*/  HADD2.F32 R51, -RZ, R4.H1_H1 ;  /* 0x30000004ff337230 */ /* 0x000fe40000004100 */
[C---:B------:R-:W-:Y:S01]  /*7c50*/  FMUL R4, R47.reuse, R9 ;  /* 0x000000092f047220 */ /* 0x040fe20000400000 */
[--C-:B------:R-:W-:Y:S02]  /*7c60*/  HADD2.F32 R52, -RZ, R5.reuse.H0_H0 ;  /* 0x20000005ff347230 */ /* 0x100fe40000004100 */
[----:B------:R-:W-:Y:S01]  /*7c70*/  FMUL R16, R47, R21 ;  /* 0x000000152f107220 */ /* 0x000fe20000400000 */
[----:B------:R-:W-:Y:S01]  /*7c80*/  F2FP.SATFINITE.E5M2.F32.PACK_AB_MERGE_C R78, R7, R3, RZ ;  /* 0x00000003074e723e */ /* 0x000fe200048060ff */
[C---:B------:R-:W-:Y:S01]  /*7c90*/  FMUL R3, R47.reuse, R8 ;  /* 0x000000082f037220 */ /* 0x040fe20000400000 */
[----:B------:R-:W-:Y:S02]  /*7ca0*/  HADD2.F32 R77, -RZ, R5.H1_H1 ;  /* 0x30000005ff4d7230 */ /* 0x000fe40000004100 */
[C---:B------:R-:W-:Y:S01]  /*7cb0*/  FMUL R7, R47.reuse, R12 ;  /* 0x0000000c2f077220 */ /* 0x040fe20000400000 */
[----:B------:R-:W-:Y:S01]  /*7cc0*/  FMUL R8, R47, R13 ;  /* 0x0000000d2f087220 */ /* 0x000fe20000400000 */
[C---:B------:R-:W-:Y:S01]  /*7cd0*/  FFMA R3, R49.reuse, R53, R3 ;  /* 0x0000003531037223 */ /* 0x040fe20000000003 */
[----:B------:R-:W-:Y:S01]  /*7ce0*/  FFMA R4, R49, R54, R4 ;  /* 0x0000003631047223 */ /* 0x000fe20000000004 */
[C---:B------:R-:W-:Y:S01]  /*7cf0*/  FMUL R12, R47.reuse, R17 ;  /* 0x000000112f0c7220 */ /* 0x040fe20000400000 */
[C---:B------:R-:W-:Y:S01]  /*7d00*/  FMUL R5, R47.reuse, R10 ;  /* 0x0000000a2f057220 */ /* 0x040fe20000400000 */
[C---:B------:R-:W-:Y:S01]  /*7d10*/  FMUL R9, R47.reuse, R14 ;  /* 0x0000000e2f097220 */ /* 0x040fe20000400000 */
[C---:B------:R-:W-:Y:S01]  /*7d20*/  FMUL R10, R47.reuse, R15 ;  /* 0x0000000f2f0a7220 */ /* 0x040fe20000400000 */
[----:B------:R-:W-:Y:S01]  /*7d30*/  FMUL R15, R47, R20 ;  /* 0x000000142f0f7220 */ /* 0x000fe20000400000 */
[C---:B------:R-:W-:Y:S01]  /*7d40*/  FFMA R5, R49.reuse, R55, R5 ;  /* 0x0000003731057223 */ /* 0x040fe20000000005 */
[C---:B------:R-:W-:Y:S01]  /*7d50*/  FFMA R6, R49.reuse, R56, R6 ;  /* 0x0000003831067223 */ /* 0x040fe20000000006 */
[C---:B------:R-:W-:Y:S01]  /*7d60*/  FFMA R7, R49.reuse, R57, R7 ;  /* 0x0000003931077223 */ /* 0x040fe20000000007 */
[C---:B------:R-:W-:Y:S01]  /*7d70*/  FFMA R8, R49.reuse, R58, R8 ;  /* 0x0000003a31087223 */ /* 0x040fe20000000008 */
[--C-:B------:R-:W-:Y:S02]  /*7d80*/  HADD2.F32 R63, -RZ, R64.reuse.H0_H0 ;  /* 0x20000040ff3f7230 */ /* 0x100fe40000004100 */
[C---:B------:R-:W-:Y:S01]  /*7d90*/  FFMA R9, R49.reuse, R59, R9 ;  /* 0x0000003b31097223 */ /* 0x040fe20000000009 */
[----:B------:R-:W-:Y:S01]  /*7da0*/  F2FP.SATFINITE.E5M2.F32.PACK_AB_MERGE_C R5, R6, R5, RZ ;  /* 0x000000050605723e */ /* 0x000fe200048060ff */
[C---:B------:R-:W-:Y:S01]  /*7db0*/  FFMA R10, R49.reuse, R60, R10 ;  /* 0x0000003c310a7223 */ /* 0x040fe2000000000a */
[C---:B------:R-:W-:Y:S01]  /*7dc0*/  FFMA R11, R49.reuse, R61, R11 ;  /* 0x0000003d310b7223 */ /* 0x040fe2000000000b */
[----:B------:R-:W-:Y:S01]  /*7dd0*/  FFMA R12, R49, R62, R12 ;  /* 0x0000003e310c7223 */ /* 0x000fe2000000000c */
[C---:B------:R-:W-:Y:S01]  /*7de0*/  FMUL R20, R47.reuse, R25 ;  /* 0x000000192f147220 */ /* 0x040fe20000400000 */
[C---:B------:R-:W-:Y:S01]  /*7df0*/  FMUL R25, R47.reuse, R30 ;  /* 0x0000001e2f197220 */ /* 0x040fe20000400000 */
[C---:B------:R-:W-:Y:S01]  /*7e00*/  FMUL R30, R47.reuse, R35 ;  /* 0x000000232f1e7220 */ /* 0x040fe20000400000 */
[----:B------:R-:W-:Y:S01]  /*7e10*/  F2FP.SATFINITE.E5M2.F32.PACK_AB_MERGE_C R9, R10, R9, RZ ;  /* 0x000000090a09723e */ /* 0x000fe200048060ff */
[----:B------:R-:W-:Y:S02]  /*7e20*/  HADD2.F32 R64, -RZ, R64.H1_H1 ;  /* 0x30000040ff407230 */ /* 0x000fe40000004100 */
[C---:B------:R-:W-:Y:S01]  /*7e30*/  FMUL R13, R47.reuse, R18 ;  /* 0x000000122f0d7220 */ /* 0x040fe20000400000 */
[C---:B------:R-:W-:Y:S01]  /*7e40*/  FMUL R14, R47.reuse, R19 ;  /* 0x000000132f0e7220 */ /* 0x040fe20000400000 */
[C---:B------:R-:W-:Y:S01]  /*7e50*/  FMUL R17, R47.reuse, R22 ;  /* 0x000000162f117220 */ /* 0x040fe20000400000 */
[----:B------:R-:W-:Y:S01]  /*7e60*/  FMUL R18, R47, R23 ;  /* 0x000000172f127220 */ /* 0x000fe20000400000 */
[C---:B------:R-:W-:Y:S01]  /*7e70*/  FFMA R13, R49.reuse, R63, R13 ;  /* 0x0000003f310d7223 */ /* 0x040fe2000000000d */
[C---:B------:R-:W-:Y:S01]  /*7e80*/  FFMA R14, R49.reuse, R64, R14 ;  /* 0x00000040310e7223 */ /* 0x040fe2000000000e */
[----:B------:R-:W-:Y:S01]  /*7e90*/  FFMA R15, R49, R65, R15 ;  /* 0x00000041310f7223 */ /* 0x000fe2000000000f */
[----:B------:R-:W-:Y:S01]  /*7ea0*/  FMUL R19, R47, R24 ;  /* 0x000000182f137220 */ /* 0x000fe20000400000 */
[C---:B------:R-:W-:Y:S01]  /*7eb0*/  FFMA R16, R49.reuse, R66, R16 ;  /* 0x0000004231107223 */ /* 0x040fe20000000010 */
[----:B------:R-:W-:Y:S01]  /*7ec0*/  FFMA R17, R49, R67, R17 ;  /* 0x0000004331117223 */ /* 0x000fe20000000011 */
[----:B------:R-:W-:Y:S01]  /*7ed0*/  F2FP.SATFINITE.E5M2.F32.PACK_AB_MERGE_C R13, R14, R13, RZ ;  /* 0x0000000d0e0d723e */ /* 0x000fe200048060ff */
[C---:B------:R-:W-:Y:S01]  /*7ee0*/  FMUL R21, R47.reuse, R26 ;  /* 0x0000001a2f157220 */ /* 0x040fe20000400000 */
[----:B------:R-:W-:Y:S01]  /*7ef0*/  FMUL R22, R47, R27 ;  /* 0x0000001b2f167220 */ /* 0x000fe20000400000 */
[C---:B------:R-:W-:Y:S01]  /*7f00*/  FFMA R18, R49.reuse, R68, R18 ;  /* 0x0000004431127223 */ /* 0x040fe20000000012 */
[----:B------:R-:W-:Y:S01]  /*7f10*/  FFMA R19, R49, R69, R19 ;  /* 0x0000004531137223 */ /* 0x000fe20000000013 */
[----:B------:R-:W-:Y:S01]  /*7f20*/  FMUL R23, R47, R28 ;  /* 0x0000001c2f177220 */ /* 0x000fe20000400000 */
[----:B------:R-:W-:Y:S01]  /*7f30*/  FFMA R20, R49, R70, R20 ;  /* 0x0000004631147223 */ /* 0x000fe20000000014 */
[----:B------:R-:W-:Y:S01]  /*7f40*/  FMUL R24, R47, R29 ;  /* 0x0000001d2f187220 */ /* 0x000fe20000400000 */
[C---:B------:R-:W-:Y:S01]  /*7f50*/  FFMA R21, R49.reuse, R71, R21 ;  /* 0x0000004731157223 */ /* 0x040fe20000000015 */
[----:B------:R-:W-:Y:S01]  /*7f60*/  FFMA R22, R49, R72, R22 ;  /* 0x0000004831167223 */ /* 0x000fe20000000016 */
[C---:B------:R-:W-:Y:S01]  /*7f70*/  FMUL R26, R47.reuse, R31 ;  /* 0x0000001f2f1a7220 */ /* 0x040fe20000400000 */
[----:B------:R-:W-:Y:S01]  /*7f80*/  FMUL R27, R47, R32 ;  /* 0x000000202f1b7220 */ /* 0x000fe20000400000 */
[----:B------:R-:W-:Y:S01]  /*7f90*/  FFMA R23, R49, R73, R23 ;  /* 0x0000004931177223 */ /* 0x000fe20000000017 */
[----:B------:R-:W-:Y:S01]  /*7fa0*/  FMUL R28, R47, R33 ;  /* 0x000000212f1c7220 */ /* 0x000fe20000400000 */
[----:B------:R-:W-:Y:S01]  /*7fb0*/  FFMA R24, R49, R74, R24 ;  /* 0x0000004a31187223 */ /* 0x000fe20000000018 */
[----:B------:R-:W-:Y:S01]  /*7fc0*/  FMUL R29, R47, R34 ;  /* 0x000000222f1d7220 */ /* 0x000fe20000400000 */
[C---:B------:R-:W-:Y:S01]  /*7fd0*/  FFMA R25, R49.reuse, R75, R25 ;  /* 0x0000004b31197223 */ /* 0x040fe20000000019 */
[C---:B------:R-:W-:Y:S01]  /*7fe0*/  FFMA R26, R49.reuse, R76, R26 ;  /* 0x0000004c311a7223 */ /* 0x040fe2000000001a */
[C---:B------:R-:W-:Y:S01]  /*7ff0*/  FFMA R27, R49.reuse, R50, R27 ;  /* 0x00000032311b7223 */ /* 0x040fe2000000001b */
[C---:B------:R-:W-:Y:S01]  /*8000*/  FFMA R28, R49.reuse, R51, R28 ;  /* 0x00000033311c7223 */ /* 0x040fe2000000001c */
[----:B------:R-:W-:Y:S01]  /*8010*/  F2FP.SATFINITE.E5M2.F32.PACK_AB_MERGE_C R17, R18, R17, RZ ;  /* 0x000000111211723e */ /* 0x000fe200048060ff */
[C---:B------:R-:W-:Y:S01]  /*8020*/  FFMA R29, R49.reuse, R52, R29 ;  /* 0x00000034311d7223 */ /* 0x040fe2000000001d */
[----:B------:R-:W-:Y:S01]  /*8030*/  F2FP.SATFINITE.E5M2.F32.PACK_AB_MERGE_C R21, R22, R21, RZ ;  /* 0x000000151615723e */ /* 0x000fe200048060ff */
[----:B------:R-:W-:Y:S01]  /*8040*/  FFMA R30, R49, R77, R30 ;  /* 0x0000004d311e7223 */ /* 0x000fe2000000001e */
[----:B------:R-:W-:Y:S02]  /*8050*/  F2FP.SATFINITE.E5M2.F32.PACK_AB_MERGE_C R32, R2, R0, R78 ;  /* 0x000000000220723e */ /* 0x000fe4000480604e */
[----:B------:R-:W-:Y:S02]  /*8060*/  F2FP.SATFINITE.E5M2.F32.PACK_AB_MERGE_C R33, R4, R3, R5 ;  /* 0x000000030421723e */ /* 0x000fe40004806005 */
[----:B------:R-:W-:Y:S02]  /*8070*/  F2FP.SATFINITE.E5M2.F32.PACK_AB_MERGE_C R34, R8, R7, R9 ;  /* 0x000000070822723e */ /* 0x000fe40004806009 */
[----:B------:R-:W-:Y:S02]  /*8080*/  F2FP.SATFINITE.E5M2.F32.PACK_AB_MERGE_C R35, R12, R11, R13 ;  /* 0x0000000b0c23723e */ /* 0x000fe4000480600d */
[----:B------:R-:W-:Y:S02]  /*8090*/  F2FP.SATFINITE.E5M2.F32.PACK_AB_MERGE_C R16, R16, R15, R17 ;  /* 0x0000000f1010723e */ /* 0x000fe40004806011 */
[----:B------:R-:W-:Y:S01]  /*80a0*/  F2FP.SATFINITE.E5M2.F32.PACK_AB_MERGE_C R17, R20, R19, R21 ;  /* 0x000000131411723e */ /* 0x000fe20004806015 */
[----:B------:R1:W-:Y:S01]  /*80b0*/  STS.128 [R100+UR49+0x4400], R32 ;  /* 0x0044002064007988 */ /* 0x0003e20008000c31 */
[----:B------:R-:W-:Y:S02]  /*80c0*/  F2FP.SATFINITE.E5M2.F32.PACK_AB_MERGE_C R18, R26, R25, RZ ;  /* 0x000000191a12723e */ /* 0x000fe400048060ff */
[----:B------:R-:W-:Y:S02]  /*80d0*/  F2FP.SATFINITE.E5M2.F32.PACK_AB_MERGE_C R19, R30, R29, RZ ;  /* 0x0000001d1e13723e */ /* 0x000fe400048060ff */
[----:B------:R-:W-:Y:S02]  /*80e0*/  F2FP.SATFINITE.E5M2.F32.PACK_AB_MERGE_C R18, R24, R23, R18 ;  /* 0x000000171812723e */ /* 0x000fe40004806012 */
[----:B------:R-:W-:Y:S02]  /*80f0*/  F2FP.SATFINITE.E5M2.F32.PACK_AB_MERGE_C R19, R28, R27, R19 ;  /* 0x0000001b1c13723e */ /* 0x000fe40004806013 */
[----:B------:R-:W-:Y:S02]  /*8100*/  LEA R0, R105, UR49, 0x3 ;  /* 0x0000003169007c11 */ /* 0x000fe4000f8e18ff */
[----:B------:R-:W-:Y:S01]  /*8110*/  @P6 SHF.L.U32 R2, R104, 0x1f, RZ ;  /* 0x0000001f68026819 */ /* 0x000fe200000006ff */
[----:B------:R1:W-:Y:S01]  /*8120*/  STS.128 [R113+0x4400], R16 ;  /* 0x0044001071007388 */ /* 0x0003e20000000c00 */
[----:B------:R-:W-:Y:S01]  /*8130*/  @!PT LDS RZ, [RZ] ;  /* 0x00000000fffff984 */ /* 0x000fe20000000800 */
[----:B------:R-:W-:Y:S01]  /*8140*/  @!PT LDS RZ, [RZ] ;  /* 0x00000000fffff984 */ /* 0x000fe20000000800 */
[----:B------:R-:W-:Y:S01]  /*8150*/  @!PT LDS RZ, [RZ] ;  /* 0x00000000fffff984 */ /* 0x000fe20000000800 */
[----:B------:R-:W-:Y:S01]  /*8160*/  @!PT LDS RZ, [RZ] ;  /* 0x00000000fffff984 */ /* 0x000fe20000000800 */
[----:B------:R2:W-:Y:S07]  /*8170*/  MEMBAR.ALL.CTA ;  /* 0x0000000000007992 */ /* 0x0005ee0000008000 */
[----:B--2---:R-:W2:Y:S02]  /*8180*/  FENCE.VIEW.ASYNC.S ;  /* 0x00000000000073c6 */ /* 0x004ea40000000000 */
[----:B--2---:R-:W-:Y:S06]  /*8190*/  BAR.SYNC.DEFER_BLOCKING 0x1, 0x80 ;  /* 0x0042000000007b1d */ /* 0x004fec0000010000 */
[----:B------:R-:W-:Y:S05]  /*81a0*/  @P0 BRA `(.L_x_147) ;  /* 0x0000000000380947 */ /* 0x000fea0003800000 */
[----:B------:R-:W-:Y:S02]  /*81b0*/  UIADD3 UR4, UPT, UPT, UR49, 0x4400, URZ ;  /* 0x0000440031047890 */ /* 0x000fe4000fffe0ff */
[----:B------:R-:W-:Y:S01]  /*81c0*/  UIADD3 UR8, UP0, UPT, UR52, 0x680, URZ ;  /* 0x0000068034087890 */ /* 0x000fe2000ff1e0ff */
[----:B------:R-:W-:Y:S01]  /*81d0*/  UMOV UR43, UR36 ;  /* 0x00000024002b7c82 */ /* 0x000fe20008000000 */
[----:B------:R-:W-:Y:S02]  /*81e0*/  UIADD3 UR5, UPT, UPT, UR41, 0x80, URZ ;  /* 0x0000008029057890 */ /* 0x000fe4000fffe0ff */
[----:B------:R-:W-:Y:S01]  /*81f0*/  MOV R108, UR4 ;  /* 0x00000004006c7c02 */ /* 0x000fe20008000f00 */
[----:B------:R-:W-:Y:S02]  /*8200*/  UIADD3.X UR9, UPT, UPT, URZ, UR53, URZ, UP0, !UPT ;  /* 0x00000035ff097290 */ /* 0x000fe400087fe4ff */
[----:B------:R-:W-:Y:S01]  /*8210*/  UIADD3 UR4, UPT, UPT, UR49, 0x4c00, URZ ;  /* 0x00004c0031047890 */ /* 0x000fe2000fffe0ff */
[----:B------:R-:W-:Y:S01]  /*8220*/  R2UR UR40, R108 ;  /* 0x000000006c2872ca */ /* 0x000fe200000e0000 */
[----:B------:R-:W-:Y:S01]  /*8230*/  UMOV UR6, UR42 ;  /* 0x0000002a00067c82 */ /* 0x000fe20008000000 */
[----:B------:R-:W-:Y:S11]  /*8240*/  UMOV UR7, UR36 ;  /* 0x0000002400077c82 */ /* 0x000ff60008000000 */
[----:B------:R2:W-:Y:S01]  /*8250*/  UTMASTG.3D [UR40], [UR8] ;  /* 0x00000028080073b5 */ /* 0x0005e20008010000 */
[----:B------:R2:W-:Y:S01]  /*8260*/  UTMASTG.3D [UR4], [UR8] ;  /* 0x00000004080073b5 */ /* 0x0005e20008010000 */
[----:B------:R0:W-:Y:S01]  /*8270*/  UTMACMDFLUSH ;  /* 0x00000000000079b7 */ /* 0x0001e20000000000 */
[----:B--2---:R-:W-:Y:S04]  /*8280*/  DEPBAR.LE SB0, 0x1 ;  /* 0x000080400000791a */ /* 0x004fe80000000000 */
.L_x_147:
[----:B------:R-:W-:Y:S05]  /*8290*/  BSYNC.RECONVERGENT B0 ;  /* 0x0000000000007941 */ /* 0x000fea0003800200 */
.L_x_146:
[----:B------:R-:W-:Y:S06]  /*82a0*/  BAR.SYNC.DEFER_BLOCKING 0x1, 0x80 ;  /* 0x0042000000007b1d */ /* 0x000fec0000010000 */
[----:B------:R-:W2:Y:S01]  /*82b0*/  @P6 SYNCS.PHASECHK.TRANS64.TRYWAIT P0, [R0+URZ+0x210], R2 ;  /* 0x00021002000065a7 */ /* 0x000ea200080011ff */
[----:B------:R-:W-:Y:S01]  /*82c0*/  BSSY B1, `(.L_x_148) ;  /* 0x0000021000017945 */ /* 0x000fe20003800000 */
[----:B--2---:R-:W-:Y:S03]  /*82d0*/  @P6 SEL R114, RZ, 0x1, !P0 ;  /* 0x00000001ff726807 */ /* 0x004fe60004000000 */
[----:B------:R-:W-:Y:S05]  /*82e0*/  @!P6 BRA `(.L_x_149) ;  /* 0x000000000078e947 */ /* 0x000fea0003800000 */
[----:B------:R-:W-:Y:S01]  /*82f0*/  ISETP.NE.AND P1, PT, R115, RZ, PT ;  /* 0x000000ff7300720c */ /* 0x000fe20003f25270 */
[----:B------:R-:W-:Y:S01]  /*8300*/  BSSY B0, `(.L_x_150) ;  /* 0x0000009000007945 */ /* 0x000fe20003800000 */
[----:B------:R-:W-:Y:S11]  /*8310*/  ISETP.NE.AND P0, PT, R114, RZ, PT ;  /* 0x000000ff7200720c */ /* 0x000ff60003f05270 */
[----:B------:R-:W-:Y:S05]  /*8320*/  @P1 IMAD R2, R105, 0x1000, R100 ;  /* 0x0000100069021824 */ /* 0x000fea00078e0264 */
[----:B------:R-:W-:Y:S05]  /*8330*/  @P1 IADD3 R4, PT, PT, R2, UR49, RZ ;  /* 0x0000003102041c10 */ /* 0x000fea000fffe0ff */
[----:B------:R-:W-:Y:S01]  /*8340*/  @P1 IMAD.IADD R4, R4, 0x1, R116 ;  /* 0x0000000104041824 */ /* 0x000fe200078e0274 */
[----:B------:R-:W-:Y:S06]  /*8350*/  @P0 BRA `(.L_x_151) ;  /* 0x00000000000c0947 */ /* 0x000fec0003800000 */
[----:B------:R-:W-:Y:S04]  /*8360*/  SHF.L.U32 R3, R104, 0x1f, RZ ;  /* 0x0000001f68037819 */ /* 0x000fe800000006ff */
[----:B------:R-:W2:Y:S02]  /*8370*/  SYNCS.PHASECHK.TRANS64.TRYWAIT P0, [R0+URZ+0x210], R3 ;  /* 0x00021003000075a7 */ /* 0x000ea400080011ff */
[----:B--2---:R-:W-:Y:S05]  /*8380*/  @!P0 BRA `(.L_x_152) ;  /* 0x0000003c00fc8947 */ /* 0x004fea0003800000 */
.L_x_151:
[----:B------:R-:W-:Y:S05]  /*8390*/  BSYNC B0 ;  /* 0x0000000000007941 */ /* 0x000fea0003800000 */
.L_x_150:
[----:B------:R-:W-:Y:S01]  /*83a0*/  ISETP.NE.AND P0, PT, R115, RZ, PT ;  /* 0x000000ff7300720c */ /* 0x000fe20003f05270 */
[----:B------:R-:W-:Y:S11]  /*83b0*/  VIADD R105, R105, 0x1 ;  /* 0x0000000169697836 */ /* 0x000ff60000000000 */
[----:B------:R-:W-:Y:S01]  /*83c0*/  @!UPT UIADD3 URZ, UPT, UPT, URZ, URZ, URZ ;  /* 0x000000fffffff290 */ /* 0x000fe2000fffe0ff */
[----:B------:R3:W4:Y:S04]  /*83d0*/  @P0 LDS.128 R80, [R2+UR49+0x400] ;  /* 0x0004003102500984 */ /* 0x0007280008000c00 */
[----:B------:R1:W1:Y:S01]  /*83e0*/  @P0 LDS.128 R84, [R4+0x400] ;  /* 0x0004000004540984 */ /* 0x0002620000000c00 */
[C---:B------:R-:W-:Y:S01]  /*83f0*/  ISETP.NE.AND P0, PT, R105.reuse, 0x4, PT ;  /* 0x000000046900780c */ /* 0x040fe20003f05270 */
[----:B------:R-:W-:Y:S01]  /*8400*/  @!PT LDS RZ, [RZ] ;  /* 0x00000000fffff984 */ /* 0x000fe20000000800 */
[----:B------:R-:W-:Y:S01]  /*8410*/  @!PT LDS RZ, [RZ] ;  /* 0x00000000fffff984 */ /* 0x000fe20000000800 */
[----:B------:R-:W-:Y:S01]  /*8420*/  @!PT LDS RZ, [RZ] ;  /* 0x00000000fffff984 */ /* 0x000fe20000000800 */
[----:B------:R-:W-:Y:S01]  /*8430*/  @!PT LDS RZ, [RZ] ;  /* 0x00000000fffff984 */ /* 0x000fe20000000800 */
[----:B------:R5:W-:Y:S06]  /*8440*/  MEMBAR.ALL.CTA ;  /* 0x0000000000007992 */ /* 0x000bec0000008000 */
[----:B-----5:R-:W5:Y:S01]  /*8450*/  FENCE.VIEW.ASYNC.S ;  /* 0x00000000000073c6 */ /* 0x020f620000000000 */
[----:B------:R-:W-:Y:S01]  /*8460*/  SEL R105, R105, RZ, P0 ;  /* 0x000000ff69697207 */ /* 0x000fe20000000000 */
[----:B---3--:R-:W-:Y:S02]  /*8470*/  VIADD R2, R0, 0x230 ;  /* 0x0000023000027836 */ /* 0x008fe40000000000 */
[----:B--2---:R-:W-:Y:S05]  /*8480*/  IMAD.U32 R0, RZ, RZ, UR37 ;  /* 0x00000025ff007e24 */ /* 0x004fea000f8e00ff */
[----:B------:R-:W-:Y:S04]  /*8490*/  PRMT R0, R0, 0x654, R2 ;  /* 0x0000065400007816 */ /* 0x000fe80000000002 */
[----:B-----5:R2:W-:Y:S02]  /*84a0*/  SYNCS.ARRIVE.TRANS64.RED.A1T0 RZ, [R0+URZ], RZ ;  /* 0x000000ff00ff79a7 */ /* 0x0205e400081004ff */
[----:B--2---:R-:W-:Y:S04]  /*84b0*/  SEL R0, RZ, 0x1, P0 ;  /* 0x00000001ff007807 */ /* 0x004fe80000000000 */
[----:B-1--4-:R-:W-:Y:S02]  /*84c0*/  LOP3.LUT R104, R104, R0, RZ, 0x3c, !PT ;  /* 0x0000000068687212 */ /* 0x012fe400078e3cff */
.L_x_149:
[----:B------:R-:W-:Y:S05]  /*84d0*/  BSYNC B1 ;  /* 0x0000000000017941 */ /* 0x000fea0003800000 */
.L_x_148:
[----:B------:R-:W-:Y:S05]  /*84e0*/  VIADD R0, R48, 0x20 ;  /* 0x0000002030007836 */ /* 0x000fea0000000000 */
[----:B------:R-:W-:Y:S04]  /*84f0*/  SHF.R.U32.HI R0, RZ, 0x15, R0 ;  /* 0x00000015ff007819 */ /* 0x000fe80000011600 */
[----:B------:R-:W-:Y:S11]  /*8500*/  LOP3.LUT P0, RZ, R0, 0x3, R102, 0x48, !PT ;  /* 0x0000000300ff7812 */ /* 0x000ff60007804866 */
[----:B------:R-:W-:Y:S02]  /*8510*/  @!UPT UIADD3 URZ, UPT, UPT, URZ, URZ, URZ ;  /* 0x000000fffffff290 */ /* 0x000fe4000fffe0ff */
[----:B------:R-:W-:Y:S05]  /*8520*/  @!P0 BRA `(.L_x_153) ;  /* 0x0000000000408947 */ /* 0x000fea0003800000 */
[----:B------:R-:W2:Y:S01]  /*8530*/  LDCU.64 UR8, c[0x4][0x78] ;  /* 0x01000f00ff0877ac */ /* 0x000ea20008000a00 */
[----:B------:R-:W-:Y:S01]  /*8540*/  MOV R3, 0x0 ;  /* 0x0000000000037802 */ /* 0x000fe20000000f00 */
[----:B------:R-:W-:Y:S02]  /*8550*/  HFMA2 R12, -RZ, RZ, 0, 5.9604644775390625e-08 ;  /* 0x00000001ff0c7431 */ /* 0x000fe400000001ff */
[----:B------:R-:W-:Y:S02]  /*8560*/  IMAD.MOV.U32 R8, RZ, RZ, 0x192 ;  /* 0x00000192ff087424 */ /* 0x000fe400078e00ff */
[----:B------:R-:W-:Y:S01]  /*8570*/  IMAD.MOV.U32 R13, RZ, RZ, RZ ;  /* 0x000000ffff0d7224 */ /* 0x000fe200078e00ff */
[----:B------:R-:W3:Y:S01]  /*8580*/  LDCU.64 UR6, c[0x4][0x80] ;  /* 0x01001000ff0677ac */ /* 0x000ee20008000a00 */
[----:B------:R-:W4:Y:S01]  /*8590*/  LDC.64 R2, c[0x4][R3] ;  /* 0x0100000003027b82 */ /* 0x000f220000000a00 */
[----:B------:R-:W5:Y:S01]  /*85a0*/  LDCU.64 UR4, c[0x4][0x18] ;  /* 0x01000300ff0477ac */ /* 0x000f620008000a00 */
[----:B--2---:R-:W-:Y:S01]  /*85b0*/  MOV R5, UR9 ;  /* 0x0000000900057c02 */ /* 0x004fe20008000f00 */
[----:B------:R-:W-:Y:S01]  /*85c0*/  IMAD.U32 R4, RZ, RZ, UR8 ;  /* 0x00000008ff047e24 */ /* 0x000fe2000f8e00ff */
[----:B---3--:R-:W-:Y:S01]  /*85d0*/  MOV R7, UR7 ;  /* 0x0000000700077c02 */ /* 0x008fe20008000f00 */
[----:B------:R-:W-:Y:S01]  /*85e0*/  IMAD.U32 R6, RZ, RZ, UR6 ;  /* 0x00000006ff067e24 */ /* 0x000fe2000f8e00ff */
[----:B-----5:R-:W-:Y:S01]  /*85f0*/  MOV R11, UR5 ;  /* 0x00000005000b7c02 */ /* 0x020fe20008000f00 */
[----:B------:R-:W-:Y:S02]  /*8600*/  IMAD.U32 R10, RZ, RZ, UR4 ;  /* 0x00000004ff0a7e24 */ /* 0x000fe4000f8e00ff */
[----:B------:R-:W-:Y:S07]  /*8610*/  LEPC R20, `(.L_x_153) ;  /* 0x000000001014794e */ /* 0x000fee0000000000 */
[----:B-1--4-:R-:W-:Y:S05]  /*8620*/  CALL.ABS.NOINC R2 ;  /* 0x0000000002007343 */ /* 0x012fea0003c00000 */
.L_x_153:
[-C--:B------:R-:W-:Y:S01]  /*8630*/  F2FP.F16.E5M2.UNPACK_B R0, R81.reuse ;  /* 0x00000051ff00723e */ /* 0x080fe200020004ff */
[----:B------:R-:W-:Y:S05]  /*8640*/  WARPSYNC.ALL ;  /* 0x0000000000007948 */ /* 0x000fea0003800000 */
[----:B------:R-:W-:Y:S01]  /*8650*/  R2UR UR4, R48 ;  /* 0x00000000300472ca */ /* 0x000fe200000e0000 */
[--C-:B------:R-:W-:Y:S01]  /*8660*/  HADD2.F32 R54, -RZ, R0.reuse.H0_H0 ;  /* 0x20000000ff367230 */ /* 0x100fe20000004100 */
[-C--:B------:R-:W-:Y:S01]  /*8670*/  F2FP.F16.E5M2.UNPACK_B R2, R80.reuse.H1 ;  /* 0x00000050ff02723e */ /* 0x080fe200030004ff */
[----:B------:R-:W-:Y:S01]  /*8680*/  HADD2.F32 R55, -RZ, R0.H1_H1 ;  /* 0x30000000ff377230 */ /* 0x000fe20000004100 */
[----:B------:R-:W-:Y:S01]  /*8690*/  F2FP.F16.E5M2.UNPACK_B R0, R81.H1 ;  /* 0x00000051ff00723e */ /* 0x000fe200030004ff */
[----:B------:R-:W-:Y:S01]  /*86a0*/  BSSY.RECONVERGENT B0, `(.L_x_154) ;  /* 0x0000099000007945 */ /* 0x000fe20003800200 */
[----:B------:R-:W-:Y:S01]  /*86b0*/  F2FP.F16.E5M2.UNPACK_B R3, R80 ;  /* 0x00000050ff03723e */ /* 0x000fe200020004ff */
[----:B------:R-:W-:Y:S01]  /*86c0*/  HADD2.F32 R52, -RZ, R2.H0_H0 ;  /* 0x20000002ff347230 */ /* 0x000fe20000004100 */
[----:B------:R-:W-:Y:S01]  /*86d0*/  ISETP.NE.AND P0, PT, R109, RZ, PT ;  /* 0x000000ff6d00720c */ /* 0x000fe20003f05270 */
[--C-:B------:R-:W-:Y:S01]  /*86e0*/  HADD2.F32 R56, -RZ, R0.reuse.H0_H0 ;  /* 0x20000000ff387230 */ /* 0x100fe20000004100 */
[----:B------:R-:W-:Y:S01]  /*86f0*/  ISETP.NE.AND P6, PT, R117, RZ, PT ;  /* 0x000000ff7500720c */ /* 0x000fe20003fc5270 */
[----:B------:R-:W-:Y:S01]  /*8700*/  HADD2.F32 R57, -RZ, R0.H1_H1 ;  /* 0x30000000ff397230 */ /* 0x000fe20000004100 */
[-C--:B------:R-:W-:Y:S01]  /*8710*/  F2FP.F16.E5M2.UNPACK_B R0, R83.reuse ;  /* 0x00000053ff00723e */ /* 0x080fe200020004ff */
[----:B-1----:R-:W1:Y:S01]  /*8720*/  LDTM.x32 R4, tmem[UR4+0x20] ;  /* 0x00002004000479ee */ /* 0x002e6200082c0000 */
[----:B------:R-:W-:Y:S01]  /*8730*/  HADD2.F32 R53, -RZ, R2.H1_H1 ;  /* 0x30000002ff357230 */ /* 0x000fe20000004100 */
[----:B------:R-:W-:Y:S01]  /*8740*/  F2FP.F16.E5M2.UNPACK_B R2, R82.H1 ;  /* 0x00000052ff02723e */ /* 0x000fe200030004ff */
[--C-:B------:R-:W-:Y:S02]  /*8750*/  HADD2.F32 R50, -RZ, R3.reuse.H0_H0 ;  /* 0x20000003ff327230 */ /* 0x100fe40000004100 */
[--C-:B------:R-:W-:Y:S02]  /*8760*/  HADD2.F32 R62, -RZ, R0.reuse.H0_H0 ;  /* 0x20000000ff3e7230 */ /* 0x100fe40000004100 */
[----:B------:R-:W-:Y:S01]  /*8770*/  HADD2.F32 R63, -RZ, R0.H1_H1 ;  /* 0x30000000ff3f7230 */ /* 0x000fe20000004100 */
[----:B------:R-:W-:Y:S01]  /*8780*/  F2FP.F16.E5M2.UNPACK_B R0, R84.H1 ;  /* 0x00000054ff00723e */ /* 0x000fe200030004ff */
[--C-:B------:R-:W-:Y:S02]  /*8790*/  HADD2.F32 R60, -RZ, R2.reuse.H0_H0 ;  /* 0x20000002ff3c7230 */ /* 0x100fe40000004100 */
[----:B------:R-:W-:Y:S01]  /*87a0*/  HADD2.F32 R61, -RZ, R2.H1_H1 ;  /* 0x30000002ff3d7230 */ /* 0x000fe20000004100 */
[----:B------:R-:W-:Y:S01]  /*87b0*/  F2FP.F16.E5M2.UNPACK_B R2, R83.H1 ;  /* 0x00000053ff02723e */ /* 0x000fe200030004ff */
[----:B------:R-:W-:Y:S01]  /*87c0*/  HADD2.F32 R51, -RZ, R3.H1_H1 ;  /* 0x30000003ff337230 */ /* 0x000fe20000004100 */
[----:B------:R-:W-:Y:S01]  /*87d0*/  F2FP.F16.E5M2.UNPACK_B R3, R82 ;  /* 0x00000052ff03723e */ /* 0x000fe200020004ff */
[--C-:B------:R-:W-:Y:S02]  /*87e0*/  HADD2.F32 R68, -RZ, R0.reuse.H0_H0 ;  /* 0x20000000ff447230 */ /* 0x100fe40000004100 */
[----:B------:R-:W-:Y:S01]  /*87f0*/  HADD2.F32 R69, -RZ, R0.H1_H1 ;  /* 0x30000000ff457230 */ /* 0x000fe20000004100 */
[-C--:B------:R-:W-:Y:S01]  /*8800*/  F2FP.F16.E5M2.UNPACK_B R0, R85.reuse.H1 ;  /* 0x00000055ff00723e */ /* 0x080fe200030004ff */
[--C-:B------:R-:W-:Y:S02]  /*8810*/  HADD2.F32 R64, -RZ, R2.reuse.H0_H0 ;  /* 0x20000002ff407230 */ /* 0x100fe40000004100 */
[----:B------:R-:W-:Y:S01]  /*8820*/  HADD2.F32 R65, -RZ, R2.H1_H1 ;  /* 0x30000002ff417230 */ /* 0x000fe20000004100 */
[----:B------:R-:W-:Y:S01]  /*8830*/  F2FP.F16.E5M2.UNPACK_B R2, R85 ;  /* 0x00000055ff02723e */ /* 0x000fe200020004ff */
[--C-:B------:R-:W-:Y:S02]  /*8840*/  HADD2.F32 R58, -RZ, R3.reuse.H0_H0 ;  /* 0x20000003ff3a7230 */ /* 0x100fe40000004100 */
[C---:B-1----:R-:W-:Y:S01]  /*8850*/  FMUL R7, R47.reuse, R7 ;  /* 0x000000072f077220 */ /* 0x042fe20000400000 */
[----:B------:R-:W-:Y:S01]  /*8860*/  HADD2.F32 R59, -RZ, R3.H1_H1 ;  /* 0x30000003ff3b7230 */ /* 0x000fe20000004100 */
[----:B------:R-:W-:Y:S01]  /*8870*/  F2FP.F16.E5M2.UNPACK_B R3, R84 ;  /* 0x00000054ff03723e */ /* 0x000fe200020004ff */
[--C-:B------:R-:W-:Y:S02]  /*8880*/  HADD2.F32 R72, -RZ, R0.reuse.H0_H0 ;  /* 0x20000000ff487230 */ /* 0x100fe40000004100 */
[C---:B------:R-:W-:Y:S01]  /*8890*/  FMUL R11, R47.reuse, R11 ;  /* 0x0000000b2f0b7220 */ /* 0x040fe20000400000 */
[----:B------:R-:W-:Y:S01]  /*88a0*/  HADD2.F32 R73, -RZ, R0.H1_H1 ;  /* 0x30000000ff497230 */ /* 0x000fe20000004100 */
[----:B------:R-:W-:Y:S01]  /*88b0*/  F2FP.F16.E5M2.UNPACK_B R0, R87 ;  /* 0x00000057ff00723e */ /* 0x000fe200020004ff */
[--C-:B------:R-:W-:Y:S02]  /*88c0*/  HADD2.F32 R70, -RZ, R2.reuse.H0_H0 ;  /* 0x20000002ff467230 */ /* 0x100fe40000004100 */
[C---:B------:R-:W-:Y:S01]  /*88d0*/  FMUL R15, R47.reuse, R15 ;  /* 0x0000000f2f0f7220 */ /* 0x040fe20000400000 */
[----:B------:R-:W-:Y:S01]  /*88e0*/  HADD2.F32 R71, -RZ, R2.H1_H1 ;  /* 0x30000002ff477230 */ /* 0x000fe20000004100 */
[-C--:B------:R-:W-:Y:S01]  /*88f0*/  F2FP.F16.E5M2.UNPACK_B R2, R86.reuse.H1 ;  /* 0x00000056ff02723e */ /* 0x080fe200030004ff */
[--C-:B------:R-:W-:Y:S02]  /*8900*/  HADD2.F32 R66, -RZ, R3.reuse.H0_H0 ;  /* 0x20000003ff427230 */ /* 0x100fe40000004100 */
[----:B------:R-:W-:Y:S01]  /*8910*/  HADD2.F32 R67, -RZ, R3.H1_H1 ;  /* 0x30000003ff437230 */ /* 0x000fe20000004100 */
[----:B------:R-:W-:Y:S01]  /*8920*/  F2FP.F16.E5M2.UNPACK_B R3, R86 ;  /* 0x00000056ff03723e */ /* 0x000fe200020004ff */
[--C-:B------:R-:W-:Y:S02]  /*8930*/  HADD2.F32 R78, -RZ, R0.reuse.H0_H0 ;  /* 0x20000000ff4e7230 */ /* 0x100fe40000004100 */
[----:B------:R-:W-:Y:S02]  /*8940*/  HADD2.F32 R79, -RZ, R0.H1_H1 ;  /* 0x30000000ff4f7230 */ /* 0x000fe40000004100 */
[C---:B------:R-:W-:Y:S01]  /*8950*/  FMUL R0, R47.reuse, R4 ;  /* 0x000000042f007220 */ /* 0x040fe20000400000 */
[--C-:B------:R-:W-:Y:S02]  /*8960*/  HADD2.F32 R76, -RZ, R2.reuse.H0_H0 ;  /* 0x20000002ff4c7230 */ /* 0x100fe40000004100 */
[----:B------:R-:W-:Y:S01]  /*8970*/  FMUL R4, R47, R8 ;  /* 0x000000082f047220 */ /* 0x000fe20000400000 */
[----:B------:R-:W-:Y:S02]  /*8980*/  HADD2.F32 R77, -RZ, R2.H1_H1 ;  /* 0x30000002ff4d7230 */ /* 0x000fe40000004100 */
[----:B------:R-:W-:Y:S01]  /*8990*/  FFMA R0, R49, R50, R0 ;  /* 0x0000003231007223 */ /* 0x000fe20000000000 */
[--C-:B------:R-:W-:Y:S02]  /*89a0*/  HADD2.F32 R74, -RZ, R3.reuse.H0_H0 ;  /* 0x20000003ff4a7230 */ /* 0x100fe40000004100 */
[C---:B------:R-:W-:Y:S01]  /*89b0*/  FMUL R2, R47.reuse, R5 ;  /* 0x000000052f027220 */ /* 0x040fe20000400000 */
[----:B------:R-:W-:Y:S02]  /*89c0*/  HADD2.F32 R75, -RZ, R3.H1_H1 ;  /* 0x30000003ff4b7230 */ /* 0x000fe40000004100 */
[C---:B------:R-:W-:Y:S01]  /*89d0*/  FMUL R5, R47.reuse, R9 ;  /* 0x000000092f057220 */ /* 0x040fe20000400000 */
[----:B------:R-:W-:Y:S01]  /*89e0*/  FMUL R8, R47, R12 ;  /* 0x0000000c2f087220 */ /* 0x000fe20000400000 */
[----:B------:R-:W-:Y:S01]  /*89f0*/  FFMA R2, R49, R51, R2 ;  /* 0x0000003331027223 */ /* 0x000fe20000000002 */
[C---:B------:R-:W-:Y:S01]  /*8a00*/  FMUL R9, R47.reuse, R13 ;  /* 0x0000000d2f097220 */ /* 0x040fe20000400000 */
[C---:B------:R-:W-:Y:S01]  /*8a10*/  FMUL R12, R47.reuse, R21 ;  /* 0x000000152f0c7220 */ /* 0x040fe20000400000 */
[C---:B------:R-:W-:Y:S01]  /*8a20*/  FMUL R21, R47.reuse, R30 ;  /* 0x0000001e2f157220 */ /* 0x040fe20000400000 */
[C---:B------:R-:W-:Y:S01]  /*8a30*/  FMUL R13, R47.reuse, R22 ;  /* 0x000000162f0d7220 */ /* 0x040fe20000400000 */
        /* <DEDUP_REMOVED lines=9> */
[C---:B------:R-:W-:Y:S01]  /*8ad0*/  FFMA R6, R49.reuse, R56, R6 ;  /* 0x0000003831067223 */ /* 0x040fe20000000006 */
[C---:B------:R-:W-:Y:S01]  /*8ae0*/  FFMA R11, R49.reuse, R57, R11 ;  /* 0x00000039310b7223 */ /* 0x040fe2000000000b */
[C---:B------:R-:W-:Y:S01]  /*8af0*/  FFMA R8, R49.reuse, R58, R8 ;  /* 0x0000003a31087223 */ /* 0x040fe20000000008 */
[----:B------:R-:W-:Y:S01]  /*8b00*/  FFMA R9, R49, R59, R9 ;  /* 0x0000003b31097223 */ /* 0x000fe20000000009 */
[----:B------:R-:W-:Y:S01]  /*8b10*/  F2FP.SATFINITE.E5M2.F32.PACK_AB_MERGE_C R52, R7, R3, RZ ;  /* 0x000000030734723e */ /* 0x000fe200048060ff */
[----:B------:R-:W-:Y:S01]  /*8b20*/  FFMA R10, R49, R60, R10 ;  /* 0x0000003c310a7223 */ /* 0x000fe2000000000a */
[----:B------:R-:W-:Y:S01]  /*8b30*/  F2FP.SATFINITE.E5M2.F32.PACK_AB_MERGE_C R53, R11, R6, RZ ;  /* 0x000000060b35723e */ /* 0x000fe200048060ff */
[----:B------:R-:W-:Y:S01]  /*8b40*/  FFMA R15, R49, R61, R15 ;  /* 0x0000003d310f7223 */ /* 0x000fe2000000000f */
[C---:B------:R-:W-:Y:S01]  /*8b50*/  FMUL R3, R47.reuse, R16 ;  /* 0x000000102f037220 */ /* 0x040fe20000400000 */
[C---:B------:R-:W-:Y:S01]  /*8b60*/  FMUL R6, R47.reuse, R17 ;  /* 0x000000112f067220 */ /* 0x040fe20000400000 */
[----:B------:R-:W-:Y:S01]  /*8b70*/  F2FP.F16.E5M2.UNPACK_B R51, R87.H1 ;  /* 0x00000057ff33723e */ /* 0x000fe200030004ff */
[----:B------:R-:W-:Y:S01]  /*8b80*/  FMUL R11, R47, R20 ;  /* 0x000000142f0b7220 */ /* 0x000fe20000400000 */
[----:B------:R-:W-:Y:S01]  /*8b90*/  F2FP.SATFINITE.E5M2.F32.PACK_AB_MERGE_C R54, R15, R10, RZ ;  /* 0x0000000a0f36723e */ /* 0x000fe200048060ff */
[C---:B------:R-:W-:Y:S01]  /*8ba0*/  FFMA R3, R49.reuse, R62, R3 ;  /* 0x0000003e31037223 */ /* 0x040fe20000000003 */
[----:B------:R-:W-:Y:S01]  /*8bb0*/  FFMA R6, R49, R63, R6 ;  /* 0x0000003f31067223 */ /* 0x000fe20000000006 */
[----:B------:R-:W-:Y:S01]  /*8bc0*/  FMUL R20, R47, R29 ;  /* 0x0000001d2f147220 */ /* 0x000fe20000400000 */
[----:B------:R-:W-:Y:S01]  /*8bd0*/  F2FP.SATFINITE.E5M2.F32.PACK_AB_MERGE_C R29, R5, R4, R53 ;  /* 0x00000004051d723e */ /* 0x000fe20004806035 */
[----:B------:R-:W-:Y:S01]  /*8be0*/  FMUL R10, R47, R19 ;  /* 0x000000132f0a7220 */ /* 0x000fe20000400000 */
[----:B------:R-:W-:Y:S01]  /*8bf0*/  F2FP.SATFINITE.E5M2.F32.PACK_AB_MERGE_C R30, R9, R8, R54 ;  /* 0x00000008091e723e */ /* 0x000fe20004806036 */
        /* <DEDUP_REMOVED lines=10> */
[----:B------:R-:W-:Y:S01]  /*8ca0*/  FFMA R14, R49, R69, R14 ;  /* 0x00000045310e7223 */ /* 0x000fe2000000000e */
[----:B------:R-:W-:Y:S01]  /*8cb0*/  FMUL R18, R47, R27 ;  /* 0x0000001b2f127220 */ /* 0x000fe20000400000 */
[C---:B------:R-:W-:Y:S01]  /*8cc0*/  FFMA R15, R49.reuse, R70, R15 ;  /* 0x00000046310f7223 */ /* 0x040fe2000000000f */
[C---:B------:R-:W-:Y:S01]  /*8cd0*/  FFMA R16, R49.reuse, R71, R16 ;  /* 0x0000004731107223 */ /* 0x040fe20000000010 */
[C---:B------:R-:W-:Y:S01]  /*8ce0*/  FFMA R17, R49.reuse, R72, R17 ;  /* 0x0000004831117223 */ /* 0x040fe20000000011 */
[C---:B------:R-:W-:Y:S01]  /*8cf0*/  FFMA R18, R49.reuse, R73, R18 ;  /* 0x0000004931127223 */ /* 0x040fe20000000012 */
[----:B------:R-:W-:Y:S01]  /*8d00*/  FFMA R19, R49, R74, R19 ;  /* 0x0000004a31137223 */ /* 0x000fe20000000013 */
[----:B------:R-:W-:Y:S01]  /*8d10*/  FMUL R23, R47, R32 ;  /* 0x000000202f177220 */ /* 0x000fe20000400000 */
[----:B------:R-:W-:Y:S01]  /*8d20*/  FFMA R20, R49, R75, R20 ;  /* 0x0000004b31147223 */ /* 0x000fe20000000014 */
[----:B------:R-:W-:Y:S01]  /*8d30*/  FMUL R24, R47, R33 ;  /* 0x000000212f187220 */ /* 0x000fe20000400000 */
[--C-:B------:R-:W-:Y:S02]  /*8d40*/  HADD2.F32 R50, -RZ, R51.reuse.H0_H0 ;  /* 0x20000033ff327230 */ /* 0x100fe40000004100 */
[----:B------:R-:W-:Y:S01]  /*8d50*/  FFMA R21, R49, R76, R21 ;  /* 0x0000004c31157223 */ /* 0x000fe20000000015 */
[----:B------:R-:W-:Y:S02]  /*8d60*/  HADD2.F32 R51, -RZ, R51.H1_H1 ;  /* 0x30000033ff337230 */ /* 0x000fe40000004100 */
[----:B------:R-:W-:Y:S01]  /*8d70*/  FMUL R25, R47, R34 ;  /* 0x000000222f197220 */ /* 0x000fe20000400000 */
[----:B------:R-:W-:Y:S01]  /*8d80*/  FFMA R22, R49, R77, R22 ;  /* 0x0000004d31167223 */ /* 0x000fe20000000016 */
[----:B------:R-:W-:Y:S01]  /*8d90*/  FMUL R26, R47, R35 ;  /* 0x000000232f1a7220 */ /* 0x000fe20000400000 */
[----:B------:R-:W-:Y:S01]  /*8da0*/  F2FP.SATFINITE.E5M2.F32.PACK_AB_MERGE_C R7, R10, R7, RZ ;  /* 0x000000070a07723e */ /* 0x000fe200048060ff */
[C---:B------:R-:W-:Y:S01]  /*8db0*/  FFMA R23, R49.reuse, R78, R23 ;  /* 0x0000004e31177223 */ /* 0x040fe20000000017 */
[C---:B------:R-:W-:Y:S01]  /*8dc0*/  FFMA R24, R49.reuse, R79, R24 ;  /* 0x0000004f31187223 */ /* 0x040fe20000000018 */
[C---:B------:R-:W-:Y:S01]  /*8dd0*/  FFMA R25, R49.reuse, R50, R25 ;  /* 0x0000003231197223 */ /* 0x040fe20000000019 */
[----:B------:R-:W-:Y:S01]  /*8de0*/  FFMA R26, R49, R51, R26 ;  /* 0x00000033311a7223 */ /* 0x000fe2000000001a */
[----:B------:R-:W-:Y:S02]  /*8df0*/  F2FP.SATFINITE.E5M2.F32.PACK_AB_MERGE_C R28, R2, R0, R52 ;  /* 0x00000000021c723e */ /* 0x000fe40004806034 */
[----:B------:R-:W-:Y:S02]  /*8e00*/  F2FP.SATFINITE.E5M2.F32.PACK_AB_MERGE_C R31, R6, R3, R7 ;  /* 0x00000003061f723e */ /* 0x000fe40004806007 */
[----:B------:R-:W-:Y:S02]  /*8e10*/  F2FP.SATFINITE.E5M2.F32.PACK_AB_MERGE_C R13, R14, R13, RZ ;  /* 0x0000000d0e0d723e */ /* 0x000fe400048060ff */
[----:B------:R-:W-:Y:S01]  /*8e20*/  F2FP.SATFINITE.E5M2.F32.PACK_AB_MERGE_C R17, R18, R17, RZ ;  /* 0x000000111211723e */ /* 0x000fe200048060ff */
[----:B------:R1:W-:Y:S01]  /*8e30*/  STS.128 [R100+UR49+0x5400], R28 ;  /* 0x0054001c64007988 */ /* 0x0003e20008000c31 */
[----:B------:R-:W-:Y:S02]  /*8e40*/  F2FP.SATFINITE.E5M2.F32.PACK_AB_MERGE_C R14, R22, R21, RZ ;  /* 0x00000015160e723e */ /* 0x000fe400048060ff */
[----:B------:R-:W-:Y:S02]  /*8e50*/  F2FP.SATFINITE.E5M2.F32.PACK_AB_MERGE_C R25, R26, R25, RZ ;  /* 0x000000191a19723e */ /* 0x000fe400048060ff */
[----:B------:R-:W-:Y:S02]  /*8e60*/  F2FP.SATFINITE.E5M2.F32.PACK_AB_MERGE_C R12, R12, R11, R13 ;  /* 0x0000000b0c0c723e */ /* 0x000fe4000480600d */
[----:B------:R-:W-:Y:S02]  /*8e70*/  F2FP.SATFINITE.E5M2.F32.PACK_AB_MERGE_C R13, R16, R15, R17 ;  /* 0x0000000f100d723e */ /* 0x000fe40004806011 */
        /* <DEDUP_REMOVED lines=13> */
[----:B------:R-:W-:Y:S02]  /*8f50*/  UIADD3 UR12, UP0, UPT, UR52, 0x680, URZ ;  /* 0x00000680340c7890 */ /* 0x000fe4000ff1e0ff */
[----:B------:R-:W-:Y:S02]  /*8f60*/  UIADD3 UR9, UPT, UPT, UR41, 0x20, URZ ;  /* 0x0000002029097890 */ /* 0x000fe4000fffe0ff */
[----:B------:R-:W-:Y:S02]  /*8f70*/  UIADD3 UR8, UPT, UPT, UR49, 0x5400, URZ ;  /* 0x0000540031087890 */ /* 0x000fe4000fffe0ff */
[----:B------:R-:W-:Y:S01]  /*8f80*/  UIADD3.X UR13, UPT, UPT, URZ, UR53, URZ, UP0, !UPT ;  /* 0x00000035ff0d7290 */ /* 0x000fe200087fe4ff */
[----:B------:R-:W-:Y:S01]  /*8f90*/  UMOV UR10, UR42 ;  /* 0x0000002a000a7c82 */ /* 0x000fe20008000000 */
[----:B------:R-:W-:Y:S01]  /*8fa0*/  UMOV UR11, UR36 ;  /* 0x00000024000b7c82 */ /* 0x000fe20008000000 */
[----:B------:R-:W-:Y:S02]  /*8fb0*/  UIADD3 UR5, UPT, UPT, UR41, 0xa0, URZ ;  /* 0x000000a029057890 */ /* 0x000fe4000fffe0ff */
[----:B------:R-:W-:Y:S01]  /*8fc0*/  UIADD3 UR4, UPT, UPT, UR49, 0x5c00, URZ ;  /* 0x00005c0031047890 */ /* 0x000fe2000fffe0ff */
[----:B------:R-:W-:Y:S03]  /*8fd0*/  UMOV UR6, UR42 ;  /* 0x0000002a00067c82 */ /* 0x000fe60008000000 */
[----:B------:R2:W-:Y:S01]  /*8fe0*/  UTMASTG.3D [UR8], [UR12] ;  /* 0x000000080c0073b5 */ /* 0x0005e20008010000 */
[----:B------:R-:W-:Y:S04]  /*8ff0*/  UMOV UR7, UR36 ;  /* 0x0000002400077c82 */ /* 0x000fe80008000000 */
[----:B------:R2:W-:Y:S01]  /*9000*/  UTMASTG.3D [UR4], [UR12] ;  /* 0x000000040c0073b5 */ /* 0x0005e20008010000 */
[----:B------:R0:W-:Y:S01]  /*9010*/  UTMACMDFLUSH ;  /* 0x00000000000079b7 */ /* 0x0001e20000000000 */
[----:B--2---:R-:W-:Y:S04]  /*9020*/  DEPBAR.LE SB0, 0x1 ;  /* 0x000080400000791a */ /* 0x004fe80000000000 */
.L_x_155:
[----:B------:R-:W-:Y:S05]  /*9030*/  BSYNC.RECONVERGENT B0 ;  /* 0x0000000000007941 */ /* 0x000fea0003800200 */
.L_x_154:
        /* <DEDUP_REMOVED lines=15> */
.L_x_159:
[----:B------:R-:W-:Y:S05]  /*9130*/  BSYNC B0 ;  /* 0x0000000000007941 */ /* 0x000fea0003800000 */
.L_x_158:
[----:B------:R-:W-:Y:S01]  /*9140*/  ISETP.NE.AND P0, PT, R115, RZ, PT ;  /* 0x000000ff7300720c */ /* 0x000fe20003f05270 */
[----:B------:R-:W-:Y:S11]  /*9150*/  VIADD R105, R105, 0x1 ;  /* 0x0000000169697836 */ /* 0x000ff60000000000 */
[----:B------:R-:W-:Y:S01]  /*9160*/  @!UPT UIADD3 URZ, UPT, UPT, URZ, URZ, URZ ;  /* 0x000000fffffff290 */ /* 0x000fe2000fffe0ff */
[----:B------:R3:W4:Y:S04]  /*9170*/  @P0 LDS.128 R84, [R2+0x400] ;  /* 0x0004000002540984 */ /* 0x0007280000000c00 */
[----:B------:R1:W1:Y:S01]  /*9180*/  @P0 LDS.128 R80, [R3+UR49+0x400] ;  /* 0x0004003103500984 */ /* 0x0002620008000c00 */
        /* <DEDUP_REMOVED lines=14> */
.L_x_157:
[----:B------:R-:W-:Y:S05]  /*9270*/  BSYNC B1 ;  /* 0x0000000000017941 */ /* 0x000fea0003800000 */
.L_x_156:
[----:B------:R-:W-:Y:S05]  /*9280*/  VIADD R0, R48, 0x40 ;  /* 0x0000004030007836 */ /* 0x000fea0000000000 */
[----:B------:R-:W-:Y:S04]  /*9290*/  SHF.R.U32.HI R0, RZ, 0x15, R0 ;  /* 0x00000015ff007819 */ /* 0x000fe80000011600 */
[----:B------:R-:W-:Y:S11]  /*92a0*/  LOP3.LUT P0, RZ, R0, 0x3, R102, 0x48, !PT ;  /* 0x0000000300ff7812 */ /* 0x000ff60007804866 */
[----:B------:R-:W-:Y:S02]  /*92b0*/  @!UPT UIADD3 URZ, UPT, UPT, URZ, URZ, URZ ;  /* 0x000000fffffff290 */ /* 0x000fe4000fffe0ff */
[----:B------:R-:W-:Y:S05]  /*92c0*/  @!P0 BRA `(.L_x_161) ;  /* 0x0000000000408947 */ /* 0x000fea0003800000 */
[----:B------:R-:W2:Y:S01]  /*92d0*/  LDCU.64 UR8, c[0x4][0x78] ;  /* 0x01000f00ff0877ac */ /* 0x000ea20008000a00 */
[----:B------:R-:W-:Y:S01]  /*92e0*/  MOV R3, 0x0 ;  /* 0x0000000000037802 */ /* 0x000fe20000000f00 */
[----:B-1----:R-:W-:Y:S02]  /*92f0*/  HFMA2 R12, -RZ, RZ, 0, 5.9604644775390625e-08 ;  /* 0x00000001ff0c7431 */ /* 0x002fe400000001ff */
[----:B------:R-:W-:Y:S02]  /*9300*/  IMAD.MOV.U32 R8, RZ, RZ, 0x192 ;  /* 0x00000192ff087424 */ /* 0x000fe400078e00ff */
[----:B------:R-:W-:Y:S01]  /*9310*/  IMAD.MOV.U32 R13, RZ, RZ, RZ ;  /* 0x000000ffff0d7224 */ /* 0x000fe200078e00ff */
[----:B------:R-:W1:Y:S01]  /*9320*/  LDCU.64 UR6, c[0x4][0x80] ;  /* 0x01001000ff0677ac */ /* 0x000e620008000a00 */
[----:B------:R-:W3:Y:S01]  /*9330*/  LDC.64 R2, c[0x4][R3] ;  /* 0x0100000003027b82 */ /* 0x000ee20000000a00 */
[----:B------:R-:W4:Y:S01]  /*9340*/  LDCU.64 UR4, c[0x4][0x18] ;  /* 0x01000300ff0477ac */ /* 0x000f220008000a00 */
[----:B--2---:R-:W-:Y:S01]  /*9350*/  MOV R5, UR9 ;  /* 0x0000000900057c02 */ /* 0x004fe20008000f00 */
[----:B------:R-:W-:Y:S01]  /*9360*/  IMAD.U32 R4, RZ, RZ, UR8 ;  /* 0x00000008ff047e24 */ /* 0x000fe2000f8e00ff */
[----:B-1----:R-:W-:Y:S01]  /*9370*/  MOV R7, UR7 ;  /* 0x0000000700077c02 */ /* 0x002fe20008000f00 */
[----:B------:R-:W-:Y:S01]  /*9380*/  IMAD.U32 R6, RZ, RZ, UR6 ;  /* 0x00000006ff067e24 */ /* 0x000fe2000f8e00ff */
[----:B----4-:R-:W-:Y:S01]  /*9390*/  MOV R11, UR5 ;  /* 0x00000005000b7c02 */ /* 0x010fe20008000f00 */
[----:B------:R-:W-:Y:S02]  /*93a0*/  IMAD.U32 R10, RZ, RZ, UR4 ;  /* 0x00000004ff0a7e24 */ /* 0x000fe4000f8e00ff */
[----:B------:R-:W-:Y:S07]  /*93b0*/  LEPC R20, `(.L_x_161) ;  /* 0x000000001014794e */ /* 0x000fee0000000000 */
[----:B---3--:R-:W-:Y:S05]  /*93c0*/  CALL.ABS.NOINC R2 ;  /* 0x0000000002007343 */ /* 0x008fea0003c00000 */
.L_x_161:
        /* <DEDUP_REMOVED lines=147> */
[----:B------:R-:W-:Y:S02]  /*9d00*/  UIADD3 UR12, UP0, UPT, UR52, 0x680, URZ ;  /* 0x00000680340c7890 */ /* 0x000fe4000ff1e0ff */
[----:B------:R-:W-:Y:S02]  /*9d10*/  UIADD3 UR5, UPT, UPT, UR41, 0x40, URZ ;  /* 0x0000004029057890 */ /* 0x000fe4000fffe0ff */
[----:B------:R-:W-:Y:S01]  /*9d20*/  MOV R108, UR4 ;  /* 0x00000004006c7c02 */ /* 0x000fe20008000f00 */
[----:B------:R-:W-:Y:S01]  /*9d30*/  UIADD3.X UR13, UPT, UPT, URZ, UR53, URZ, UP0, !UPT ;  /* 0x00000035ff0d7290 */ /* 0x000fe200087fe4ff */
[----:B------:R-:W-:Y:S02]  /*9d40*/  UMOV UR6, UR42 ;  /* 0x0000002a00067c82 */ /* 0x000fe40008000000 */
[----:B------:R-:W-:Y:S01]  /*9d50*/  R2UR UR4, R108 ;  /* 0x000000006c0472ca */ /* 0x000fe200000e0000 */
[----:B------:R-:W-:Y:S01]  /*9d60*/  UMOV UR7, UR36 ;  /* 0x0000002400077c82 */ /* 0x000fe20008000000 */
[----:B------:R-:W-:Y:S02]  /*9d70*/  UIADD3 UR9, UPT, UPT, UR41, 0xc0, URZ ;  /* 0x000000c029097890 */ /* 0x000fe4000fffe0ff */
[----:B------:R-:W-:Y:S01]  /*9d80*/  UIADD3 UR8, UPT, UPT, UR49, 0x4c00, URZ ;  /* 0x00004c0031087890 */ /* 0x000fe2000fffe0ff */
[----:B------:R-:W-:Y:S01]  /*9d90*/  UMOV UR10, UR42 ;  /* 0x0000002a000a7c82 */ /* 0x000fe20008000000 */
[----:B------:R-:W-:Y:S07]  /*9da0*/  UMOV UR11, UR36 ;  /* 0x00000024000b7c82 */ /* 0x000fee0008000000 */
[----:B------:R2:W-:Y:S01]  /*9db0*/  UTMASTG.3D [UR4], [UR12] ;  /* 0x000000040c0073b5 */ /* 0x0005e20008010000 */
[----:B------:R2:W-:Y:S01]  /*9dc0*/  UTMASTG.3D [UR8], [UR12] ;  /* 0x000000080c0073b5 */ /* 0x0005e20008010000 */
[----:B------:R0:W-:Y:S01]  /*9dd0*/  UTMACMDFLUSH ;  /* 0x00000000000079b7 */ /* 0x0001e20000000000 */
[----:B--2---:R-:W-:Y:S04]  /*9de0*/  DEPBAR.LE SB0, 0x1 ;  /* 0x000080400000791a */ /* 0x004fe80000000000 */
.L_x_163:
[----:B------:R-:W-:Y:S05]  /*9df0*/  BSYNC.RECONVERGENT B0 ;  /* 0x0000000000007941 */ /* 0x000fea0003800200 */
.L_x_162:
        /* <DEDUP_REMOVED lines=15> */
.L_x_167:
[----:B------:R-:W-:Y:S05]  /*9ef0*/  BSYNC B0 ;  /* 0x0000000000007941 */ /* 0x000fea0003800000 */
.L_x_166:
        /* <DEDUP_REMOVED lines=19> */
.L_x_165:
[----:B------:R-:W-:Y:S05]  /*a030*/  BSYNC B1 ;  /* 0x0000000000017941 */ /* 0x000fea0003800000 */
.L_x_164:
        /* <DEDUP_REMOVED lines=21> */
.L_x_169:
[----:B------:R-:W-:Y:S01]  /*a190*/  ISETP.NE.AND P0, PT, R109, RZ, PT ;  /* 0x000000ff6d00720c */ /* 0x000fe20003f05270 */
[----:B------:R-:W-:Y:S05]  /*a1a0*/  WARPSYNC.ALL ;  /* 0x0000000000007948 */ /* 0x000fea0003800000 */
[----:B------:R-:W-:Y:S01]  /*a1b0*/  R2UR UR4, R48 ;  /* 0x00000000300472ca */ /* 0x000fe200000e0000 */
[----:B------:R-:W-:Y:S01]  /*a1c0*/  BSSY.RECONVERGENT B0, `(.L_x_170) ;  /* 0x000009f000007945 */ /* 0x000fe20003800200 */
[-C--:B------:R-:W-:Y:S02]  /*a1d0*/  F2FP.F16.E5M2.UNPACK_B R4, R81.reuse ;  /* 0x00000051ff04723e */ /* 0x080fe400020004ff */
[-C--:B------:R-:W-:Y:S02]  /*a1e0*/  F2FP.F16.E5M2.UNPACK_B R2, R80.reuse ;  /* 0x00000050ff02723e */ /* 0x080fe400020004ff */
[----:B------:R-:W-:Y:S01]  /*a1f0*/  F2FP.F16.E5M2.UNPACK_B R80, R80.H1 ;  /* 0x00000050ff50723e */ /* 0x000fe200030004ff */
[--C-:B------:R-:W-:Y:S01]  /*a200*/  HADD2.F32 R50, -RZ, R4.reuse.H0_H0 ;  /* 0x20000004ff327230 */ /* 0x100fe20000004100 */
[----:B------:R-:W-:Y:S01]  /*a210*/  F2FP.F16.E5M2.UNPACK_B R81, R81.H1 ;  /* 0x00000051ff51723e */ /* 0x000fe200030004ff */
[----:B------:R-:W-:Y:S01]  /*a220*/  HADD2.F32 R51, -RZ, R4.H1_H1 ;  /* 0x30000004ff337230 */ /* 0x000fe20000004100 */
[-C--:B------:R-:W-:Y:S01]  /*a230*/  F2FP.F16.E5M2.UNPACK_B R55, R82.reuse ;  /* 0x00000052ff37723e */ /* 0x080fe200020004ff */
[--C-:B------:R-:W-:Y:S01]  /*a240*/  HADD2.F32 R0, -RZ, R2.reuse.H0_H0 ;  /* 0x20000002ff007230 */ /* 0x100fe20000004100 */
[----:B------:R-:W-:Y:S01]  /*a250*/  F2FP.F16.E5M2.UNPACK_B R82, R82.H1 ;  /* 0x00000052ff52723e */ /* 0x000fe200030004ff */
[----:B-1----:R-:W1:Y:S01]  /*a260*/  LDTM.x32 R4, tmem[UR4+0x60] ;  /* 0x00006004000479ee */ /* 0x002e6200082c0000 */
[----:B------:R-:W-:Y:S01]  /*a270*/  NOP ;  /* 0x0000000000007918 */ /* 0x000fe20000000000 */
[----:B------:R-:W-:Y:S01]  /*a280*/  IADD3 R111, PT, PT, R111, 0x2a0, RZ ;  /* 0x000002a06f6f7810 */ /* 0x000fe20007ffe0ff */
[----:B------:R-:W-:Y:S01]  /*a290*/  HADD2.F32 R2, -RZ, R2.H1_H1 ;  /* 0x30000002ff027230 */ /* 0x000fe20000004100 */
[----:B------:R-:W-:Y:S01]  /*a2a0*/  F2FP.F16.E5M2.UNPACK_B R59, R83 ;  /* 0x00000053ff3b723e */ /* 0x000fe200020004ff */
[--C-:B------:R-:W-:Y:S01]  /*a2b0*/  HADD2.F32 R54, -RZ, R55.reuse.H0_H0 ;  /* 0x20000037ff367230 */ /* 0x100fe20000004100 */
[----:B------:R-:W-:Y:S01]  /*a2c0*/  LOP3.LUT R111, R111, 0xfefffff8, RZ, 0xc0, !PT ;  /* 0xfefffff86f6f7812 */ /* 0x000fe200078ec0ff */
[----:B------:R-:W-:Y:S01]  /*a2d0*/  HADD2.F32 R55, -RZ, R55.H1_H1 ;  /* 0x30000037ff377230 */ /* 0x000fe20000004100 */
[----:B------:R-:W-:Y:S01]  /*a2e0*/  F2FP.F16.E5M2.UNPACK_B R63, R84 ;  /* 0x00000054ff3f723e */ /* 0x000fe200020004ff */
[--C-:B------:R-:W-:Y:S01]  /*a2f0*/  HADD2.F32 R58, -RZ, R59.reuse.H0_H0 ;  /* 0x2000003bff3a7230 */ /* 0x100fe20000004100 */
[----:B-1----:R1:W-:Y:S01]  /*a300*/  SYNCS.ARRIVE.TRANS64.RED.A1T0 RZ, [R111+URZ], RZ ;  /* 0x000000ff6fff79a7 */ /* 0x0023e200081004ff */
[----:B------:R-:W-:Y:S01]  /*a310*/  HADD2.F32 R59, -RZ, R59.H1_H1 ;  /* 0x3000003bff3b7230 */ /* 0x000fe20000004100 */
[----:B------:R-:W-:Y:S01]  /*a320*/  F2FP.F16.E5M2.UNPACK_B R67, R85 ;  /* 0x00000055ff43723e */ /* 0x000fe200020004ff */
[--C-:B------:R-:W-:Y:S01]  /*a330*/  HADD2.F32 R62, -RZ, R63.reuse.H0_H0 ;  /* 0x2000003fff3e7230 */ /* 0x100fe20000004100 */
[----:B------:R-:W-:Y:S01]  /*a340*/  F2FP.F16.E5M2.UNPACK_B R71, R86 ;  /* 0x00000056ff47723e */ /* 0x000fe200020004ff */
[----:B------:R-:W-:Y:S01]  /*a350*/  HADD2.F32 R63, -RZ, R63.H1_H1 ;  /* 0x3000003fff3f7230 */ /* 0x000fe20000004100 */
[----:B------:R-:W-:Y:S01]  /*a360*/  F2FP.F16.E5M2.UNPACK_B R75, R87 ;  /* 0x00000057ff4b723e */ /* 0x000fe200020004ff */
[--C-:B------:R-:W-:Y:S01]  /*a370*/  HADD2.F32 R66, -RZ, R67.reuse.H0_H0 ;  /* 0x20000043ff427230 */ /* 0x100fe20000004100 */
[----:B------:R-:W-:Y:S01]  /*a380*/  F2FP.F16.E5M2.UNPACK_B R83, R83.H1 ;  /* 0x00000053ff53723e */ /* 0x000fe200030004ff */
[----:B------:R-:W-:Y:S01]  /*a390*/  HADD2.F32 R67, -RZ, R67.H1_H1 ;  /* 0x30000043ff437230 */ /* 0x000fe20000004100 */
[----:B------:R-:W-:Y:S01]  /*a3a0*/  F2FP.F16.E5M2.UNPACK_B R84, R84.H1 ;  /* 0x00000054ff54723e */ /* 0x000fe200030004ff */
[--C-:B------:R-:W-:Y:S01]  /*a3b0*/  HADD2.F32 R70, -RZ, R71.reuse.H0_H0 ;  /* 0x20000047ff467230 */ /* 0x100fe20000004100 */
[----:B------:R-:W-:Y:S01]  /*a3c0*/  F2FP.F16.E5M2.UNPACK_B R85, R85.H1 ;  /* 0x00000055ff55723e */ /* 0x000fe200030004ff */
[----:B------:R-:W-:Y:S02]  /*a3d0*/  HADD2.F32 R71, -RZ, R71.H1_H1 ;  /* 0x30000047ff477230 */ /* 0x000fe40000004100 */
[C---:B------:R-:W-:Y:S01]  /*a3e0*/  FMUL R4, R47.reuse, R4 ;  /* 0x000000042f047220 */ /* 0x040fe20000400000 */
[C---:B------:R-:W-:Y:S01]  /*a3f0*/  FMUL R5, R47.reuse, R5 ;  /* 0x000000052f057220 */ /* 0x040fe20000400000 */
[--C-:B------:R-:W-:Y:S02]  /*a400*/  HADD2.F32 R3, -RZ, R80.reuse.H0_H0 ;  /* 0x20000050ff037230 */ /* 0x100fe40000004100 */
[----:B------:R-:W-:Y:S01]  /*a410*/  FMUL R8, R47, R8 ;  /* 0x000000082f087220 */ /* 0x000fe20000400000 */
[C---:B------:R-:W-:Y:S01]  /*a420*/  FFMA R4, R49.reuse, R0, R4 ;  /* 0x0000000031047223 */ /* 0x040fe20000000004 */
        /* <DEDUP_REMOVED lines=12> */
[--C-:B------:R-:W-:Y:S02]  /*a4f0*/  HADD2.F32 R74, -RZ, R75.reuse.H0_H0 ;  /* 0x2000004bff4a7230 */ /* 0x100fe40000004100 */
[C---:B------:R-:W-:Y:S01]  /*a500*/  FMUL R28, R47.reuse, R32 ;  /* 0x000000202f1c7220 */ /* 0x040fe20000400000 */
[----:B------:R-:W-:Y:S02]  /*a510*/  HADD2.F32 R75, -RZ, R75.H1_H1 ;  /* 0x3000004bff4b7230 */ /* 0x000fe40000004100 */
[C---:B------:R-:W-:Y:S01]  /*a520*/  FMUL R29, R47.reuse, R33 ;  /* 0x000000212f1d7220 */ /* 0x040fe20000400000 */
[----:B------:R-:W-:Y:S02]  /*a530*/  HADD2.F32 R48, -RZ, R80.H1_H1 ;  /* 0x30000050ff307230 */ /* 0x000fe40000004100 */
[C---:B------:R-:W-:Y:S01]  /*a540*/  FMUL R6, R47.reuse, R6 ;  /* 0x000000062f067220 */ /* 0x040fe20000400000 */
[C---:B------:R-:W-:Y:S01]  /*a550*/  FMUL R7, R47.reuse, R7 ;  /* 0x000000072f077220 */ /* 0x040fe20000400000 */
[--C-:B------:R-:W-:Y:S02]  /*a560*/  HADD2.F32 R52, -RZ, R81.reuse.H0_H0 ;  /* 0x20000051ff347230 */ /* 0x100fe40000004100 */
[----:B------:R-:W-:Y:S01]  /*a570*/  FMUL R10, R47, R10 ;  /* 0x0000000a2f0a7220 */ /* 0x000fe20000400000 */
[C---:B------:R-:W-:Y:S01]  /*a580*/  FFMA R6, R49.reuse, R3, R6 ;  /* 0x0000000331067223 */ /* 0x040fe20000000006 */
[----:B------:R-:W-:Y:S02]  /*a590*/  HADD2.F32 R53, -RZ, R81.H1_H1 ;  /* 0x30000051ff357230 */ /* 0x000fe40000004100 */
[C---:B------:R-:W-:Y:S01]  /*a5a0*/  FFMA R7, R49.reuse, R48, R7 ;  /* 0x0000003031077223 */ /* 0x040fe20000000007 */
[C---:B------:R-:W-:Y:S01]  /*a5b0*/  FFMA R8, R49.reuse, R50, R8 ;  /* 0x0000003231087223 */ /* 0x040fe20000000008 */
[C---:B------:R-:W-:Y:S01]  /*a5c0*/  FFMA R9, R49.reuse, R51, R9 ;  /* 0x0000003331097223 */ /* 0x040fe20000000009 */
[----:B------:R-:W-:Y:S01]  /*a5d0*/  FFMA R10, R49, R52, R10 ;  /* 0x00000034310a7223 */ /* 0x000fe2000000000a */
[----:B------:R-:W-:Y:S01]  /*a5e0*/  FMUL R11, R47, R11 ;  /* 0x0000000b2f0b7220 */ /* 0x000fe20000400000 */
[----:B------:R-:W-:Y:S01]  /*a5f0*/  F2FP.F16.E5M2.UNPACK_B R86, R86.H1 ;  /* 0x00000056ff56723e */ /* 0x000fe200030004ff */
[--C-:B------:R-:W-:Y:S01]  /*a600*/  HADD2.F32 R56, -RZ, R82.reuse.H0_H0 ;  /* 0x20000052ff387230 */ /* 0x100fe20000004100 */
[----:B------:R-:W-:Y:S01]  /*a610*/  F2FP.SATFINITE.E5M2.F32.PACK_AB_MERGE_C R6, R7, R6, RZ ;  /* 0x000000060706723e */ /* 0x000fe200048060ff */
[C---:B------:R-:W-:Y:S01]  /*a620*/  FFMA R11, R49.reuse, R53, R11 ;  /* 0x00000035310b7223 */ /* 0x040fe2000000000b */
[C---:B------:R-:W-:Y:S01]  /*a630*/  FFMA R12, R49.reuse, R54, R12 ;  /* 0x00000036310c7223 */ /* 0x040fe2000000000c */
[----:B------:R-:W-:Y:S01]  /*a640*/  FFMA R13, R49, R55, R13 ;  /* 0x00000037310d7223 */ /* 0x000fe2000000000d */
[----:B------:R-:W-:Y:S01]  /*a650*/  F2FP.SATFINITE.E5M2.F32.PACK_AB_MERGE_C R4, R5, R4, R6 ;  /* 0x000000040504723e */ /* 0x000fe20004806006 */
[----:B------:R-:W-:Y:S01]  /*a660*/  HADD2.F32 R57, -RZ, R82.H1_H1 ;  /* 0x30000052ff397230 */ /* 0x000fe20000004100 */
[----:B------:R-:W-:Y:S01]  /*a670*/  F2FP.SATFINITE.E5M2.F32.PACK_AB_MERGE_C R10, R11, R10, RZ ;  /* 0x0000000a0b0a723e */ /* 0x000fe200048060ff */
[C---:B------:R-:W-:Y:S01]  /*a680*/  FMUL R14, R47.reuse, R14 ;  /* 0x0000000e2f0e7220 */ /* 0x040fe20000400000 */
[----:B------:R-:W-:Y:S01]  /*a690*/  FMUL R15, R47, R15 ;  /* 0x0000000f2f0f7220 */ /* 0x000fe20000400000 */
[--C-:B------:R-:W-:Y:S01]  /*a6a0*/  HADD2.F32 R60, -RZ, R83.reuse.H0_H0 ;  /* 0x20000053ff3c7230 */ /* 0x100fe20000004100 */
[----:B------:R-:W-:Y:S01]  /*a6b0*/  F2FP.SATFINITE.E5M2.F32.PACK_AB_MERGE_C R5, R9, R8, R10 ;  /* 0x000000080905723e */ /* 0x000fe2000480600a */
[C---:B------:R-:W-:Y:S01]  /*a6c0*/  FFMA R14, R49.reuse, R56, R14 ;  /* 0x00000038310e7223 */ /* 0x040fe2000000000e */
[C---:B------:R-:W-:Y:S01]  /*a6d0*/  FFMA R15, R49.reuse, R57, R15 ;  /* 0x00000039310f7223 */ /* 0x040fe2000000000f */
[C---:B------:R-:W-:Y:S01]  /*a6e0*/  FFMA R16, R49.reuse, R58, R16 ;  /* 0x0000003a31107223 */ /* 0x040fe20000000010 */
[----:B------:R-:W-:Y:S01]  /*a6f0*/  FFMA R17, R49, R59, R17 ;  /* 0x0000003b31117223 */ /* 0x000fe20000000011 */
[----:B------:R-:W-:Y:S02]  /*a700*/  HADD2.F32 R61, -RZ, R83.H1_H1 ;  /* 0x30000053ff3d7230 */ /* 0x000fe40000004100 */
[C---:B------:R-:W-:Y:S01]  /*a710*/  FMUL R18, R47.reuse, R18 ;  /* 0x000000122f127220 */ /* 0x040fe20000400000 */
[C---:B------:R-:W-:Y:S01]  /*a720*/  FMUL R19, R47.reuse, R19 ;  /* 0x000000132f137220 */ /* 0x040fe20000400000 */
[--C-:B------:R-:W-:Y:S02]  /*a730*/  HADD2.F32 R64, -RZ, R84.reuse.H0_H0 ;  /* 0x20000054ff407230 */ /* 0x100fe40000004100 */
[----:B------:R-:W-:Y:S01]  /*a740*/  FMUL R22, R47, R22 ;  /* 0x000000162f167220 */ /* 0x000fe20000400000 */
[C---:B------:R-:W-:Y:S01]  /*a750*/  FFMA R18, R49.reuse, R60, R18 ;  /* 0x0000003c31127223 */ /* 0x040fe20000000012 */
[----:B------:R-:W-:Y:S02]  /*a760*/  HADD2.F32 R65, -RZ, R84.H1_H1 ;  /* 0x30000054ff417230 */ /* 0x000fe40000004100 */
[----:B------:R-:W-:Y:S01]  /*a770*/  FFMA R19, R49, R61, R19 ;  /* 0x0000003d31137223 */ /* 0x000fe20000000013 */
[----:B------:R-:W-:Y:S01]  /*a780*/  FMUL R23, R47, R23 ;  /* 0x000000172f177220 */ /* 0x000fe20000400000 */
[C---:B------:R-:W-:Y:S01]  /*a790*/  FFMA R20, R49.reuse, R62, R20 ;  /* 0x0000003e31147223 */ /* 0x040fe20000000014 */
[C---:B------:R-:W-:Y:S01]  /*a7a0*/  FFMA R21, R49.reuse, R63, R21 ;  /* 0x0000003f31157223 */ /* 0x040fe20000000015 */
[--C-:B------:R-:W-:Y:S02]  /*a7b0*/  HADD2.F32 R68, -RZ, R85.reuse.H0_H0 ;  /* 0x20000055ff447230 */ /* 0x100fe40000004100 */
[----:B------:R-:W-:Y:S01]  /*a7c0*/  FFMA R22, R49, R64, R22 ;  /* 0x0000004031167223 */ /* 0x000fe20000000016 */
[----:B------:R-:W-:Y:S02]  /*a7d0*/  HADD2.F32 R69, -RZ, R85.H1_H1 ;  /* 0x30000055ff457230 */ /* 0x000fe40000004100 */
[----:B------:R-:W-:Y:S01]  /*a7e0*/  FMUL R3, R47, R26 ;  /* 0x0000001a2f037220 */ /* 0x000fe20000400000 */
[----:B------:R-:W-:Y:S01]  /*a7f0*/  FFMA R23, R49, R65, R23 ;  /* 0x0000004131177223 */ /* 0x000fe20000000017 */
[----:B------:R-:W-:Y:S01]  /*a800*/  FMUL R27, R47, R27 ;  /* 0x0000001b2f1b7220 */ /* 0x000fe20000400000 */
[C---:B------:R-:W-:Y:S01]  /*a810*/  FFMA R0, R49.reuse, R66, R0 ;  /* 0x0000004231007223 */ /* 0x040fe20000000000 */
[----:B------:R-:W-:Y:S01]  /*a820*/  F2FP.F16.E5M2.UNPACK_B R87, R87.H1 ;  /* 0x00000057ff57723e */ /* 0x000fe200030004ff */
        /* <DEDUP_REMOVED lines=15> */
[----:B------:R-:W-:Y:S01]  /*a920*/  F2FP.SATFINITE.E5M2.F32.PACK_AB_MERGE_C R14, R15, R14, RZ ;  /* 0x0000000e0f0e723e */ /* 0x000fe200048060ff */
[----:B------:R-:W-:Y:S01]  /*a930*/  FFMA R28, R49, R74, R28 ;  /* 0x0000004a311c7223 */ /* 0x000fe2000000001c */
[----:B------:R-:W-:Y:S01]  /*a940*/  F2FP.SATFINITE.E5M2.F32.PACK_AB_MERGE_C R7, R19, R18, RZ ;  /* 0x000000121307723e */ /* 0x000fe200048060ff */
[C---:B------:R-:W-:Y:S01]  /*a950*/  FFMA R29, R49.reuse, R75, R29 ;  /* 0x0000004b311d7223 */ /* 0x040fe2000000001d */
[----:B------:R-:W-:Y:S01]  /*a960*/  FFMA R30, R49, R76, R30 ;  /* 0x0000004c311e7223 */ /* 0x000fe2000000001e */
[----:B------:R-:W-:Y:S01]  /*a970*/  F2FP.SATFINITE.E5M2.F32.PACK_AB_MERGE_C R22, R23, R22, RZ ;  /* 0x000000161716723e */ /* 0x000fe200048060ff */
[----:B------:R-:W-:Y:S01]  /*a980*/  FFMA R35, R49, R77, R35 ;  /* 0x0000004d31237223 */ /* 0x000fe20000000023 */
[----:B------:R-:W-:Y:S02]  /*a990*/  F2FP.SATFINITE.E5M2.F32.PACK_AB_MERGE_C R6, R13, R12, R14 ;  /* 0x0000000c0d06723e */ /* 0x000fe4000480600e */
[----:B------:R-:W-:Y:S02]  /*a9a0*/  F2FP.SATFINITE.E5M2.F32.PACK_AB_MERGE_C R7, R17, R16, R7 ;  /* 0x000000101107723e */ /* 0x000fe40004806007 */
[----:B------:R-:W-:Y:S02]  /*a9b0*/  F2FP.SATFINITE.E5M2.F32.PACK_AB_MERGE_C R20, R21, R20, R22 ;  /* 0x000000141514723e */ /* 0x000fe40004806016 */
[----:B------:R-:W-:Y:S01]  /*a9c0*/  F2FP.SATFINITE.E5M2.F32.PACK_AB_MERGE_C R3, R27, R3, RZ ;  /* 0x000000031b03723e */ /* 0x000fe200048060ff */
[----:B------:R1:W-:Y:S01]  /*a9d0*/  STS.128 [R100+UR49+0x5400], R4 ;  /* 0x0054000464007988 */ /* 0x0003e20008000c31 */
[----:B------:R-:W-:Y:S02]  /*a9e0*/  F2FP.SATFINITE.E5M2.F32.PACK_AB_MERGE_C R22, R31, R26, RZ ;  /* 0x0000001a1f16723e */ /* 0x000fe400048060ff */
[----:B------:R-:W-:Y:S02]  /*a9f0*/  F2FP.SATFINITE.E5M2.F32.PACK_AB_MERGE_C R23, R35, R30, RZ ;  /* 0x0000001e2317723e */ /* 0x000fe400048060ff */
[----:B------:R-:W-:Y:S02]  /*aa00*/  F2FP.SATFINITE.E5M2.F32.PACK_AB_MERGE_C R21, R2, R0, R3 ;  /* 0x000000000215723e */ /* 0x000fe40004806003 */
[----:B------:R-:W-:Y:S02]  /*aa10*/  F2FP.SATFINITE.E5M2.F32.PACK_AB_MERGE_C R22, R25, R24, R22 ;  /* 0x000000181916723e */ /* 0x000fe40004806016 */
[----:B------:R-:W-:Y:S02]  /*aa20*/  F2FP.SATFINITE.E5M2.F32.PACK_AB_MERGE_C R23, R29, R28, R23 ;  /* 0x0000001c1d17723e */ /* 0x000fe40004806017 */
[----:B------:R-:W-:Y:S03]  /*aa30*/  IADD3 R45, PT, PT, R45, 0x1, RZ ;  /* 0x000000012d2d7810 */ /* 0x000fe60007ffe0ff */
        /* <DEDUP_REMOVED lines=23> */
.L_x_171:
[----:B------:R-:W-:Y:S05]  /*abb0*/  BSYNC.RECONVERGENT B0 ;  /* 0x0000000000007941 */ /* 0x000fea0003800200 */
.L_x_170:
[----:B------:R-:W-:Y:S01]  /*abc0*/  BAR.SYNC.DEFER_BLOCKING 0x1, 0x80 ;  /* 0x0042000000007b1d */ /* 0x000fe20000010000 */
[----:B------:R-:W-:Y:S01]  /*abd0*/  ISETP.NE.AND P2, PT, R110, RZ, PT ;  /* 0x000000ff6e00720c */ /* 0x000fe20003f45270 */
[----:B------:R-:W-:Y:S01]  /*abe0*/  IMAD.IADD R15, R43, 0x1, R94 ;  /* 0x000000012b0f7824 */ /* 0x000fe200078e025e */
[----:B------:R-:W-:Y:S01]  /*abf0*/  ISETP.NE.AND P0, PT, R112, 0x2, PT ;  /* 0x000000027000780c */ /* 0x000fe20003f05270 */
[----:B------:R-:W-:Y:S01]  /*ac00*/  IMAD.IADD R14, R44, 0x1, R95 ;  /* 0x000000012c0e7824 */ /* 0x000fe200078e025f */
[----:B------:R-:W-:Y:S02]  /*ac10*/  ISETP.NE.AND P1, PT, R45, 0x4, PT ;  /* 0x000000042d00780c */ /* 0x000fe40003f25270 */
[----:B------:R-:W-:Y:S02]  /*ac20*/  SEL R2, RZ, 0x1, P0 ;  /* 0x00000001ff027807 */ /* 0x000fe40000000000 */
[----:B------:R-:W-:Y:S02]  /*ac30*/  SEL R0, RZ, 0x1, P1 ;  /* 0x00000001ff007807 */ /* 0x000fe40000800000 */
[----:B------:R-:W-:Y:S02]  /*ac40*/  LOP3.LUT R106, R106, R2, RZ, 0x3c, !PT ;  /* 0x000000026a6a7212 */ /* 0x000fe400078e3cff */
[----:B------:R-:W-:Y:S02]  /*ac50*/  LOP3.LUT R107, R107, R0, RZ, 0x3c, !PT ;  /* 0x000000006b6b7212 */ /* 0x000fe400078e3cff */
[----:B------:R-:W-:Y:S02]  /*ac60*/  @P2 R2UR UR36, R103 ;  /* 0x00000000672422ca */ /* 0x000fe400000e0000 */
[----:B------:R-:W-:Y:S02]  /*ac70*/  SEL R112, R112, RZ, P0 ;  /* 0x000000ff70707207 */ /* 0x000fe40000000000 */
[----:B------:R-:W-:Y:S01]  /*ac80*/  SEL R45, R45, RZ, P1 ;  /* 0x000000ff2d2d7207 */ /* 0x000fe20000800000 */
[----:B------:R-:W-:Y:S10]  /*ac90*/  @P2 BRA `(.L_x_172) ;  /* 0xffffffb800fc2947 */ /* 0x000ff4000383ffff */
[----:B------:R-:W-:Y:S05]  /*aca0*/  EXIT ;  /* 0x000000000000794d */ /* 0x000fea0003800000 */
.L_x_25:
[----:B--2---:R2:W4:Y:S02]  /*acb0*/  SYNCS.PHASECHK.TRANS64.TRYWAIT P0, [R2+URZ+0x2d0], R3 ;  /* 0x0002d003020075a7 */ /* 0x00452400080011ff */
[----:B----4-:R-:W-:Y:S05]  /*acc0*/  @!P0 NANOSLEEP.SYNCS 0x989680 ;  /* 0x009896800000895d */ /* 0x010fea0003900000 */
[----:B------:R-:W4:Y:S02]  /*acd0*/  @!P0 SYNCS.PHASECHK.TRANS64 P0, [R2+URZ+0x2d0], R3 ;  /* 0x0002d003020085a7 */ /* 0x000f2400080010ff */
[----:B----4-:R-:W-:Y:S05]  /*ace0*/  @!P0 BRA `(.L_x_25) ;  /* 0xfffffffc00f08947 */ /* 0x010fea000383ffff */
[----:B------:R-:W-:Y:S05]  /*acf0*/  BRA `(.L_x_173) ;  /* 0xffffff6c00b87947 */ /* 0x000fea000383ffff */
.L_x_28:
[----:B------:R-:W-:-:S07]  /*ad00*/  MOV R2, UR33 ;  /* 0x0000002100027c02 */ /* 0x000fce0008000f00 */
.L_x_174:
[----:B-1----:R1:W2:Y:S02]  /*ad10*/  SYNCS.PHASECHK.TRANS64.TRYWAIT P0, [R2+URZ+0x108], R4 ;  /* 0x00010804020075a7 */ /* 0x0022a400080011ff */
[----:B--2---:R-:W-:Y:S05]  /*ad20*/  @!P0 NANOSLEEP.SYNCS 0x989680 ;  /* 0x009896800000895d */ /* 0x004fea0003900000 */
[----:B------:R-:W2:Y:S02]  /*ad30*/  @!P0 SYNCS.PHASECHK.TRANS64 P0, [R2+URZ+0x108], R4 ;  /* 0x00010804020085a7 */ /* 0x000ea400080010ff */
[----:B--2---:R-:W-:Y:S05]  /*ad40*/  @!P0 BRA `(.L_x_174) ;  /* 0xfffffffc00f08947 */ /* 0x004fea000383ffff */
[----:B------:R-:W-:Y:S05]  /*ad50*/  BRA `(.L_x_27) ;  /* 0xffffff7000207947 */ /* 0x000fea000383ffff */
.L_x_35:
[----:B-1----:R-:W-:-:S07]  /*ad60*/  MOV R2, UR17 ;  /* 0x0000001100027c02 */ /* 0x002fce0008000f00 */
.L_x_175:
[----:B-1----:R1:W2:Y:S02]  /*ad70*/  SYNCS.PHASECHK.TRANS64.TRYWAIT P0, [R2+URZ+0x108], R4 ;  /* 0x00010804020075a7 */ /* 0x0022a400080011ff */
[----:B--2---:R-:W-:Y:S05]  /*ad80*/  @!P0 NANOSLEEP.SYNCS 0x989680 ;  /* 0x009896800000895d */ /* 0x004fea0003900000 */
[----:B------:R-:W2:Y:S02]  /*ad90*/  @!P0 SYNCS.PHASECHK.TRANS64 P0, [R2+URZ+0x108], R4 ;  /* 0x00010804020085a7 */ /* 0x000ea400080010ff */
[----:B--2---:R-:W-:Y:S05]  /*ada0*/  @!P0 BRA `(.L_x_175) ;  /* 0xfffffffc00f08947 */ /* 0x004fea000383ffff */
[----:B------:R-:W-:Y:S05]  /*adb0*/  BRA `(.L_x_34) ;  /* 0xffffff7000dc7947 */ /* 0x000fea000383ffff */
.L_x_40:
[----:B-1----:R1:W2:Y:S02]  /*adc0*/  SYNCS.PHASECHK.TRANS64.TRYWAIT P0, [R2+URZ+0x260], R3 ;  /* 0x00026003020075a7 */ /* 0x0022a400080011ff */
[----:B--2---:R-:W-:Y:S05]  /*add0*/  @!P0 NANOSLEEP.SYNCS 0x989680 ;  /* 0x009896800000895d */ /* 0x004fea0003900000 */
[----:B------:R-:W2:Y:S02]  /*ade0*/  @!P0 SYNCS.PHASECHK.TRANS64 P0, [R2+URZ+0x260], R3 ;  /* 0x00026003020085a7 */ /* 0x000ea400080010ff */
[----:B--2---:R-:W-:Y:S05]  /*adf0*/  @!P0 BRA `(.L_x_40) ;  /* 0xfffffffc00f08947 */ /* 0x004fea000383ffff */
[----:B------:R-:W-:Y:S05]  /*ae00*/  BRA `(.L_x_176) ;  /* 0xffffff7400807947 */ /* 0x000fea000383ffff */
.L_x_44:
[----:B---3--:R-:W-:-:S07]  /*ae10*/  MOV R0, UR4 ;  /* 0x0000000400007c02 */ /* 0x008fce0008000f00 */
.L_x_177:
[----:B-1----:R1:W2:Y:S02]  /*ae20*/  SYNCS.PHASECHK.TRANS64.TRYWAIT P0, [R0+URZ], R2 ;  /* 0x00000002000075a7 */ /* 0x0022a400080011ff */
[----:B--2---:R-:W-:Y:S05]  /*ae30*/  @!P0 NANOSLEEP.SYNCS 0x989680 ;  /* 0x009896800000895d */ /* 0x004fea0003900000 */
[----:B------:R-:W2:Y:S02]  /*ae40*/  @!P0 SYNCS.PHASECHK.TRANS64 P0, [R0+URZ], R2 ;  /* 0x00000002000085a7 */ /* 0x000ea400080010ff */
[----:B--2---:R-:W-:Y:S05]  /*ae50*/  @!P0 BRA `(.L_x_177) ;  /* 0xfffffffc00f08947 */ /* 0x004fea000383ffff */
[----:B------:R-:W-:Y:S05]  /*ae60*/  BRA `(.L_x_178) ;  /* 0xffffff7800f07947 */ /* 0x000fea000383ffff */
.L_x_45:
[----:B---3--:R-:W-:-:S07]  /*ae70*/  MOV R0, UR4 ;  /* 0x0000000400007c02 */ /* 0x008fce0008000f00 */
.L_x_179:
[----:B-1----:R1:W2:Y:S02]  /*ae80*/  SYNCS.PHASECHK.TRANS64.TRYWAIT P0, [R0+URZ], R3 ;  /* 0x00000003000075a7 */ /* 0x0022a400080011ff */
[----:B--2---:R-:W-:Y:S05]  /*ae90*/  @!P0 NANOSLEEP.SYNCS 0x989680 ;  /* 0x009896800000895d */ /* 0x004fea0003900000 */
[----:B------:R-:W2:Y:S02]  /*aea0*/  @!P0 SYNCS.PHASECHK.TRANS64 P0, [R0+URZ], R3 ;  /* 0x00000003000085a7 */ /* 0x000ea400080010ff */
[----:B--2---:R-:W-:Y:S05]  /*aeb0*/  @!P0 BRA `(.L_x_179) ;  /* 0xfffffffc00f08947 */ /* 0x004fea000383ffff */
[----:B------:R-:W-:Y:S05]  /*aec0*/  BRA `(.L_x_180) ;  /* 0xffffff7800fc7947 */ /* 0x000fea000383ffff */
.L_x_46:
[----:B---3--:R-:W-:-:S07]  /*aed0*/  MOV R0, UR4 ;  /* 0x0000000400007c02 */ /* 0x008fce0008000f00 */
.L_x_181:
[----:B-1----:R1:W2:Y:S02]  /*aee0*/  SYNCS.PHASECHK.TRANS64.TRYWAIT P0, [R0+URZ], R3 ;  /* 0x00000003000075a7 */ /* 0x0022a400080011ff */
[----:B--2---:R-:W-:Y:S05]  /*aef0*/  @!P0 NANOSLEEP.SYNCS 0x989680 ;  /* 0x009896800000895d */ /* 0x004fea0003900000 */
[----:B------:R-:W2:Y:S02]  /*af00*/  @!P0 SYNCS.PHASECHK.TRANS64 P0, [R0+URZ], R3 ;  /* 0x00000003000085a7 */ /* 0x000ea400080010ff */
[----:B--2---:R-:W-:Y:S05]  /*af10*/  @!P0 BRA `(.L_x_181) ;  /* 0xfffffffc00f08947 */ /* 0x004fea000383ffff */
[----:B------:R-:W-:Y:S05]  /*af20*/  BRA `(.L_x_182) ;  /* 0xffffff7c00087947 */ /* 0x000fea000383ffff */
.L_x_47:
[----:B---3--:R-:W-:-:S07]  /*af30*/  MOV R0, UR4 ;  /* 0x0000000400007c02 */ /* 0x008fce0008000f00 */
.L_x_183:
[----:B-1----:R1:W2:Y:S02]  /*af40*/  SYNCS.PHASECHK.TRANS64.TRYWAIT P0, [R0+URZ], R3 ;  /* 0x00000003000075a7 */ /* 0x0022a400080011ff */
[----:B--2---:R-:W-:Y:S05]  /*af50*/  @!P0 NANOSLEEP.SYNCS 0x989680 ;  /* 0x009896800000895d */ /* 0x004fea0003900000 */
[----:B------:R-:W2:Y:S02]  /*af60*/  @!P0 SYNCS.PHASECHK.TRANS64 P0, [R0+URZ], R3 ;  /* 0x00000003000085a7 */ /* 0x000ea400080010ff */
[----:B--2---:R-:W-:Y:S05]  /*af70*/  @!P0 BRA `(.L_x_183) ;  /* 0xfffffffc00f08947 */ /* 0x004fea000383ffff */
[----:B------:R-:W-:Y:S05]  /*af80*/  BRA `(.L_x_184) ;  /* 0xffffff7c00147947 */ /* 0x000fea000383ffff */
.L_x_48:
[----:B---3--:R-:W-:-:S07]  /*af90*/  MOV R0, UR4 ;  /* 0x0000000400007c02 */ /* 0x008fce0008000f00 */
.L_x_185:
[----:B-1----:R1:W2:Y:S02]  /*afa0*/  SYNCS.PHASECHK.TRANS64.TRYWAIT P0, [R0+URZ], R3 ;  /* 0x00000003000075a7 */ /* 0x0022a400080011ff */
[----:B--2---:R-:W-:Y:S05]  /*afb0*/  @!P0 NANOSLEEP.SYNCS 0x989680 ;  /* 0x009896800000895d */ /* 0x004fea0003900000 */
[----:B------:R-:W2:Y:S02]  /*afc0*/  @!P0 SYNCS.PHASECHK.TRANS64 P0, [R0+URZ], R3 ;  /* 0x00000003000085a7 */ /* 0x000ea400080010ff */
[----:B--2---:R-:W-:Y:S05]  /*afd0*/  @!P0 BRA `(.L_x_185) ;  /* 0xfffffffc00f08947 */ /* 0x004fea000383ffff */
[----:B------:R-:W-:Y:S05]  /*afe0*/  BRA `(.L_x_186) ;  /* 0xffffff7c00207947 */ /* 0x000fea000383ffff */
.L_x_49:
[----:B---3--:R-:W-:-:S07]  /*aff0*/  MOV R0, UR4 ;  /* 0x0000000400007c02 */ /* 0x008fce0008000f00 */
.L_x_187:
[----:B-1----:R1:W2:Y:S02]  /*b000*/  SYNCS.PHASECHK.TRANS64.TRYWAIT P0, [R0+URZ], R3 ;  /* 0x00000003000075a7 */ /* 0x0022a400080011ff */
[----:B--2---:R-:W-:Y:S05]  /*b010*/  @!P0 NANOSLEEP.SYNCS 0x989680 ;  /* 0x009896800000895d */ /* 0x004fea0003900000 */
[----:B------:R-:W2:Y:S02]  /*b020*/  @!P0 SYNCS.PHASECHK.TRANS64 P0, [R0+URZ], R3 ;  /* 0x00000003000085a7 */ /* 0x000ea400080010ff */
[----:B--2---:R-:W-:Y:S05]  /*b030*/  @!P0 BRA `(.L_x_187) ;  /* 0xfffffffc00f08947 */ /* 0x004fea000383ffff */
[----:B------:R-:W-:Y:S05]  /*b040*/  BRA `(.L_x_188) ;  /* 0xffffff7c002c7947 */ /* 0x000fea000383ffff */
.L_x_50:
[----:B---3--:R-:W-:-:S07]  /*b050*/  MOV R0, UR4 ;  /* 0x0000000400007c02 */ /* 0x008fce0008000f00 */
.L_x_189:
[----:B-1----:R1:W2:Y:S02]  /*b060*/  SYNCS.PHASECHK.TRANS64.TRYWAIT P0, [R0+URZ], R3 ;  /* 0x00000003000075a7 */ /* 0x0022a400080011ff */
[----:B--2---:R-:W-:Y:S05]  /*b070*/  @!P0 NANOSLEEP.SYNCS 0x989680 ;  /* 0x009896800000895d */ /* 0x004fea0003900000 */
[----:B------:R-:W2:Y:S02]  /*b080*/  @!P0 SYNCS.PHASECHK.TRANS64 P0, [R0+URZ], R3 ;  /* 0x00000003000085a7 */ /* 0x000ea400080010ff */
[----:B--2---:R-:W-:Y:S05]  /*b090*/  @!P0 BRA `(.L_x_189) ;  /* 0xfffffffc00f08947 */ /* 0x004fea000383ffff */
[----:B------:R-:W-:Y:S05]  /*b0a0*/  BRA `(.L_x_190) ;  /* 0xffffff7c00387947 */ /* 0x000fea000383ffff */
.L_x_51:
[----:B---3--:R-:W-:-:S07]  /*b0b0*/  MOV R0, UR4 ;  /* 0x0000000400007c02 */ /* 0x008fce0008000f00 */
.L_x_191:
[----:B-1----:R1:W2:Y:S02]  /*b0c0*/  SYNCS.PHASECHK.TRANS64.TRYWAIT P0, [R0+URZ], R3 ;  /* 0x00000003000075a7 */ /* 0x0022a400080011ff */
[----:B--2---:R-:W-:Y:S05]  /*b0d0*/  @!P0 NANOSLEEP.SYNCS 0x989680 ;  /* 0x009896800000895d */ /* 0x004fea0003900000 */
[----:B------:R-:W2:Y:S02]  /*b0e0*/  @!P0 SYNCS.PHASECHK.TRANS64 P0, [R0+URZ], R3 ;  /* 0x00000003000085a7 */ /* 0x000ea400080010ff */
[----:B--2---:R-:W-:Y:S05]  /*b0f0*/  @!P0 BRA `(.L_x_191) ;  /* 0xfffffffc00f08947 */ /* 0x004fea000383ffff */
[----:B------:R-:W-:Y:S05]  /*b100*/  BRA `(.L_x_192) ;  /* 0xffffff7c00447947 */ /* 0x000fea000383ffff */
.L_x_52:
[----:B---3--:R-:W-:-:S07]  /*b110*/  MOV R0, UR4 ;  /* 0x0000000400007c02 */ /* 0x008fce0008000f00 */
.L_x_193:
[----:B-1----:R1:W2:Y:S02]  /*b120*/  SYNCS.PHASECHK.TRANS64.TRYWAIT P0, [R0+URZ], R3 ;  /* 0x00000003000075a7 */ /* 0x0022a400080011ff */
[----:B--2---:R-:W-:Y:S05]  /*b130*/  @!P0 NANOSLEEP.SYNCS 0x989680 ;  /* 0x009896800000895d */ /* 0x004fea0003900000 */
[----:B------:R-:W2:Y:S02]  /*b140*/  @!P0 SYNCS.PHASECHK.TRANS64 P0, [R0+URZ], R3 ;  /* 0x00000003000085a7 */ /* 0x000ea400080010ff */
[----:B--2---:R-:W-:Y:S05]  /*b150*/  @!P0 BRA `(.L_x_193) ;  /* 0xfffffffc00f08947 */ /* 0x004fea000383ffff */
[----:B------:R-:W-:Y:S05]  /*b160*/  BRA `(.L_x_194) ;  /* 0xffffff7c00507947 */ /* 0x000fea000383ffff */
.L_x_53:
[----:B---3--:R-:W-:-:S07]  /*b170*/  MOV R0, UR4 ;  /* 0x0000000400007c02 */ /* 0x008fce0008000f00 */
.L_x_195:
[----:B-1----:R1:W2:Y:S02]  /*b180*/  SYNCS.PHASECHK.TRANS64.TRYWAIT P0, [R0+URZ], R3 ;  /* 0x00000003000075a7 */ /* 0x0022a400080011ff */
[----:B--2---:R-:W-:Y:S05]  /*b190*/  @!P0 NANOSLEEP.SYNCS 0x989680 ;  /* 0x009896800000895d */ /* 0x004fea0003900000 */
[----:B------:R-:W2:Y:S02]  /*b1a0*/  @!P0 SYNCS.PHASECHK.TRANS64 P0, [R0+URZ], R3 ;  /* 0x00000003000085a7 */ /* 0x000ea400080010ff */
[----:B--2---:R-:W-:Y:S05]  /*b1b0*/  @!P0 BRA `(.L_x_195) ;  /* 0xfffffffc00f08947 */ /* 0x004fea000383ffff */
[----:B------:R-:W-:Y:S05]  /*b1c0*/  BRA `(.L_x_196) ;  /* 0xffffff7c005c7947 */ /* 0x000fea000383ffff */
.L_x_54:
[----:B---3--:R-:W-:-:S07]  /*b1d0*/  MOV R0, UR4 ;  /* 0x0000000400007c02 */ /* 0x008fce0008000f00 */
.L_x_197:
[----:B-1----:R1:W2:Y:S02]  /*b1e0*/  SYNCS.PHASECHK.TRANS64.TRYWAIT P0, [R0+URZ], R3 ;  /* 0x00000003000075a7 */ /* 0x0022a400080011ff */
[----:B--2---:R-:W-:Y:S05]  /*b1f0*/  @!P0 NANOSLEEP.SYNCS 0x989680 ;  /* 0x009896800000895d */ /* 0x004fea0003900000 */
[----:B------:R-:W2:Y:S02]  /*b200*/  @!P0 SYNCS.PHASECHK.TRANS64 P0, [R0+URZ], R3 ;  /* 0x00000003000085a7 */ /* 0x000ea400080010ff */
[----:B--2---:R-:W-:Y:S05]  /*b210*/  @!P0 BRA `(.L_x_197) ;  /* 0xfffffffc00f08947 */ /* 0x004fea000383ffff */
[----:B------:R-:W-:Y:S05]  /*b220*/  BRA `(.L_x_198) ;  /* 0xffffff7c00687947 */ /* 0x000fea000383ffff */
.L_x_55:
[----:B---3--:R-:W-:-:S07]  /*b230*/  MOV R0, UR4 ;  /* 0x0000000400007c02 */ /* 0x008fce0008000f00 */
.L_x_199:
[----:B-1----:R1:W2:Y:S02]  /*b240*/  SYNCS.PHASECHK.TRANS64.TRYWAIT P0, [R0+URZ], R3 ;  /* 0x00000003000075a7 */ /* 0x0022a400080011ff */
[----:B--2---:R-:W-:Y:S05]  /*b250*/  @!P0 NANOSLEEP.SYNCS 0x989680 ;  /* 0x009896800000895d */ /* 0x004fea0003900000 */
[----:B------:R-:W2:Y:S02]  /*b260*/  @!P0 SYNCS.PHASECHK.TRANS64 P0, [R0+URZ], R3 ;  /* 0x00000003000085a7 */ /* 0x000ea400080010ff */
[----:B--2---:R-:W-:Y:S05]  /*b270*/  @!P0 BRA `(.L_x_199) ;  /* 0xfffffffc00f08947 */ /* 0x004fea000383ffff */
[----:B------:R-:W-:Y:S05]  /*b280*/  BRA `(.L_x_200) ;  /* 0xffffff7c00747947 */ /* 0x000fea000383ffff */
.L_x_56:
[----:B---3--:R-:W-:-:S07]  /*b290*/  MOV R0, UR4 ;  /* 0x0000000400007c02 */ /* 0x008fce0008000f00 */
.L_x_201:
[----:B-1----:R1:W2:Y:S02]  /*b2a0*/  SYNCS.PHASECHK.TRANS64.TRYWAIT P0, [R0+URZ], R3 ;  /* 0x00000003000075a7 */ /* 0x0022a400080011ff */
[----:B--2---:R-:W-:Y:S05]  /*b2b0*/  @!P0 NANOSLEEP.SYNCS 0x989680 ;  /* 0x009896800000895d */ /* 0x004fea0003900000 */
[----:B------:R-:W2:Y:S02]  /*b2c0*/  @!P0 SYNCS.PHASECHK.TRANS64 P0, [R0+URZ], R3 ;  /* 0x00000003000085a7 */ /* 0x000ea400080010ff */
[----:B--2---:R-:W-:Y:S05]  /*b2d0*/  @!P0 BRA `(.L_x_201) ;  /* 0xfffffffc00f08947 */ /* 0x004fea000383ffff */
[----:B------:R-:W-:Y:S05]  /*b2e0*/  BRA `(.L_x_202) ;  /* 0xffffff7c00807947 */ /* 0x000fea000383ffff */
.L_x_57:
[----:B---3--:R-:W-:-:S07]  /*b2f0*/  MOV R0, UR4 ;  /* 0x0000000400007c02 */ /* 0x008fce0008000f00 */
.L_x_203:
[----:B-1----:R1:W2:Y:S02]  /*b300*/  SYNCS.PHASECHK.TRANS64.TRYWAIT P0, [R0+URZ], R3 ;  /* 0x00000003000075a7 */ /* 0x0022a400080011ff */
[----:B--2---:R-:W-:Y:S05]  /*b310*/  @!P0 NANOSLEEP.SYNCS 0x989680 ;  /* 0x009896800000895d */ /* 0x004fea0003900000 */
[----:B------:R-:W2:Y:S02]  /*b320*/  @!P0 SYNCS.PHASECHK.TRANS64 P0, [R0+URZ], R3 ;  /* 0x00000003000085a7 */ /* 0x000ea400080010ff */
[----:B--2---:R-:W-:Y:S05]  /*b330*/  @!P0 BRA `(.L_x_203) ;  /* 0xfffffffc00f08947 */ /* 0x004fea000383ffff */
[----:B------:R-:W-:Y:S05]  /*b340*/  BRA `(.L_x_204) ;  /* 0xffffff7c008c7947 */ /* 0x000fea000383ffff */
.L_x_58:
[----:B---3--:R-:W-:-:S07]  /*b350*/  MOV R0, UR4 ;  /* 0x0000000400007c02 */ /* 0x008fce0008000f00 */
.L_x_205:
[----:B-1----:R1:W2:Y:S02]  /*b360*/  SYNCS.PHASECHK.TRANS64.TRYWAIT P0, [R0+URZ], R3 ;  /* 0x00000003000075a7 */ /* 0x0022a400080011ff */
[----:B--2---:R-:W-:Y:S05]  /*b370*/  @!P0 NANOSLEEP.SYNCS 0x989680 ;  /* 0x009896800000895d */ /* 0x004fea0003900000 */
[----:B------:R-:W2:Y:S02]  /*b380*/  @!P0 SYNCS.PHASECHK.TRANS64 P0, [R0+URZ], R3 ;  /* 0x00000003000085a7 */ /* 0x000ea400080010ff */
[----:B--2---:R-:W-:Y:S05]  /*b390*/  @!P0 BRA `(.L_x_205) ;  /* 0xfffffffc00f08947 */ /* 0x004fea000383ffff */
[----:B------:R-:W-:Y:S05]  /*b3a0*/  BRA `(.L_x_206) ;  /* 0xffffff7c00987947 */ /* 0x000fea000383ffff */
.L_x_59:
[----:B---3--:R-:W-:-:S07]  /*b3b0*/  MOV R0, UR4 ;  /* 0x0000000400007c02 */ /* 0x008fce0008000f00 */
.L_x_207:
[----:B-1----:R1:W2:Y:S02]  /*b3c0*/  SYNCS.PHASECHK.TRANS64.TRYWAIT P0, [R0+URZ], R3 ;  /* 0x00000003000075a7 */ /* 0x0022a400080011ff */
[----:B--2---:R-:W-:Y:S05]  /*b3d0*/  @!P0 NANOSLEEP.SYNCS 0x989680 ;  /* 0x009896800000895d */ /* 0x004fea0003900000 */
[----:B------:R-:W2:Y:S02]  /*b3e0*/  @!P0 SYNCS.PHASECHK.TRANS64 P0, [R0+URZ], R3 ;  /* 0x00000003000085a7 */ /* 0x000ea400080010ff */
[----:B--2---:R-:W-:Y:S05]  /*b3f0*/  @!P0 BRA `(.L_x_207) ;  /* 0xfffffffc00f08947 */ /* 0x004fea000383ffff */
[----:B------:R-:W-:Y:S05]  /*b400*/  BRA `(.L_x_208) ;  /* 0xffffff7c00a47947 */ /* 0x000fea000383ffff */
.L_x_60:
[----:B---3--:R-:W-:-:S07]  /*b410*/  MOV R0, UR4 ;  /* 0x0000000400007c02 */ /* 0x008fce0008000f00 */
.L_x_209:
[----:B-1----:R1:W2:Y:S02]  /*b420*/  SYNCS.PHASECHK.TRANS64.TRYWAIT P0, [R0+URZ], R3 ;  /* 0x00000003000075a7 */ /* 0x0022a400080011ff */
[----:B--2---:R-:W-:Y:S05]  /*b430*/  @!P0 NANOSLEEP.SYNCS 0x989680 ;  /* 0x009896800000895d */ /* 0x004fea0003900000 */
[----:B------:R-:W2:Y:S02]  /*b440*/  @!P0 SYNCS.PHASECHK.TRANS64 P0, [R0+URZ], R3 ;  /* 0x00000003000085a7 */ /* 0x000ea400080010ff */
[----:B--2---:R-:W-:Y:S05]  /*b450*/  @!P0 BRA `(.L_x_209) ;  /* 0xfffffffc00f08947 */ /* 0x004fea000383ffff */
[----:B------:R-:W-:Y:S05]  /*b460*/  BRA `(.L_x_210) ;  /* 0xffffff7c00b07947 */ /* 0x000fea000383ffff */
.L_x_61:
[----:B---3--:R-:W-:-:S07]  /*b470*/  MOV R0, UR4 ;  /* 0x0000000400007c02 */ /* 0x008fce0008000f00 */
.L_x_211:
[----:B-1----:R1:W2:Y:S02]  /*b480*/  SYNCS.PHASECHK.TRANS64.TRYWAIT P0, [R0+URZ], R3 ;  /* 0x00000003000075a7 */ /* 0x0022a400080011ff */
[----:B--2---:R-:W-:Y:S05]  /*b490*/  @!P0 NANOSLEEP.SYNCS 0x989680 ;  /* 0x009896800000895d */ /* 0x004fea0003900000 */
[----:B------:R-:W2:Y:S02]  /*b4a0*/  @!P0 SYNCS.PHASECHK.TRANS64 P0, [R0+URZ], R3 ;  /* 0x00000003000085a7 */ /* 0x000ea400080010ff */
[----:B--2---:R-:W-:Y:S05]  /*b4b0*/  @!P0 BRA `(.L_x_211) ;  /* 0xfffffffc00f08947 */ /* 0x004fea000383ffff */
[----:B------:R-:W-:Y:S05]  /*b4c0*/  BRA `(.L_x_212) ;  /* 0xffffff7c00bc7947 */ /* 0x000fea000383ffff */
.L_x_62:
[----:B---3--:R-:W-:-:S07]  /*b4d0*/  MOV R0, UR4 ;  /* 0x0000000400007c02 */ /* 0x008fce0008000f00 */
.L_x_213:
[----:B-1----:R1:W2:Y:S02]  /*b4e0*/  SYNCS.PHASECHK.TRANS64.TRYWAIT P0, [R0+URZ], R3 ;  /* 0x00000003000075a7 */ /* 0x0022a400080011ff */
[----:B--2---:R-:W-:Y:S05]  /*b4f0*/  @!P0 NANOSLEEP.SYNCS 0x989680 ;  /* 0x009896800000895d */ /* 0x004fea0003900000 */
[----:B------:R-:W2:Y:S02]  /*b500*/  @!P0 SYNCS.PHASECHK.TRANS64 P0, [R0+URZ], R3 ;  /* 0x00000003000085a7 */ /* 0x000ea400080010ff */
[----:B--2---:R-:W-:Y:S05]  /*b510*/  @!P0 BRA `(.L_x_213) ;  /* 0xfffffffc00f08947 */ /* 0x004fea000383ffff */
[----:B------:R-:W-:Y:S05]  /*b520*/  BRA `(.L_x_214) ;  /* 0xffffff7c00c87947 */ /* 0x000fea000383ffff */
.L_x_63:
[----:B---3--:R-:W-:-:S07]  /*b530*/  MOV R0, UR4 ;  /* 0x0000000400007c02 */ /* 0x008fce0008000f00 */
.L_x_215:
[----:B-1----:R1:W2:Y:S02]  /*b540*/  SYNCS.PHASECHK.TRANS64.TRYWAIT P0, [R0+URZ], R3 ;  /* 0x00000003000075a7 */ /* 0x0022a400080011ff */
[----:B--2---:R-:W-:Y:S05]  /*b550*/  @!P0 NANOSLEEP.SYNCS 0x989680 ;  /* 0x009896800000895d */ /* 0x004fea0003900000 */
[----:B------:R-:W2:Y:S02]  /*b560*/  @!P0 SYNCS.PHASECHK.TRANS64 P0, [R0+URZ], R3 ;  /* 0x00000003000085a7 */ /* 0x000ea400080010ff */
[----:B--2---:R-:W-:Y:S05]  /*b570*/  @!P0 BRA `(.L_x_215) ;  /* 0xfffffffc00f08947 */ /* 0x004fea000383ffff */
[----:B------:R-:W-:Y:S05]  /*b580*/  BRA `(.L_x_216) ;  /* 0xffffff7c00d47947 */ /* 0x000fea000383ffff */
.L_x_64:
[----:B---3--:R-:W-:-:S07]  /*b590*/  MOV R0, UR4 ;  /* 0x0000000400007c02 */ /* 0x008fce0008000f00 */
.L_x_217:
[----:B-1----:R1:W2:Y:S02]  /*b5a0*/  SYNCS.PHASECHK.TRANS64.TRYWAIT P0, [R0+URZ], R3 ;  /* 0x00000003000075a7 */ /* 0x0022a400080011ff */
[----:B--2---:R-:W-:Y:S05]  /*b5b0*/  @!P0 NANOSLEEP.SYNCS 0x989680 ;  /* 0x009896800000895d */ /* 0x004fea0003900000 */
[----:B------:R-:W2:Y:S02]  /*b5c0*/  @!P0 SYNCS.PHASECHK.TRANS64 P0, [R0+URZ], R3 ;  /* 0x00000003000085a7 */ /* 0x000ea400080010ff */
[----:B--2---:R-:W-:Y:S05]  /*b5d0*/  @!P0 BRA `(.L_x_217) ;  /* 0xfffffffc00f08947 */ /* 0x004fea000383ffff */
[----:B------:R-:W-:Y:S05]  /*b5e0*/  BRA `(.L_x_218) ;  /* 0xffffff7c00e07947 */ /* 0x000fea000383ffff */
.L_x_65:
[----:B---3--:R-:W-:-:S07]  /*b5f0*/  MOV R0, UR4 ;  /* 0x0000000400007c02 */ /* 0x008fce0008000f00 */
.L_x_219:
[----:B-1----:R1:W2:Y:S02]  /*b600*/  SYNCS.PHASECHK.TRANS64.TRYWAIT P0, [R0+URZ], R3 ;  /* 0x00000003000075a7 */ /* 0x0022a400080011ff */
[----:B--2---:R-:W-:Y:S05]  /*b610*/  @!P0 NANOSLEEP.SYNCS 0x989680 ;  /* 0x009896800000895d */ /* 0x004fea0003900000 */
[----:B------:R-:W2:Y:S02]  /*b620*/  @!P0 SYNCS.PHASECHK.TRANS64 P0, [R0+URZ], R3 ;  /* 0x00000003000085a7 */ /* 0x000ea400080010ff */
[----:B--2---:R-:W-:Y:S05]  /*b630*/  @!P0 BRA `(.L_x_219) ;  /* 0xfffffffc00f08947 */ /* 0x004fea000383ffff */
[----:B------:R-:W-:Y:S05]  /*b640*/  BRA `(.L_x_220) ;  /* 0xffffff7c00ec7947 */ /* 0x000fea000383ffff */
.L_x_66:
[----:B---3--:R-:W-:-:S07]  /*b650*/  MOV R0, UR4 ;  /* 0x0000000400007c02 */ /* 0x008fce0008000f00 */
.L_x_221:
[----:B-1----:R1:W2:Y:S02]  /*b660*/  SYNCS.PHASECHK.TRANS64.TRYWAIT P0, [R0+URZ], R3 ;  /* 0x00000003000075a7 */ /* 0x0022a400080011ff */
[----:B--2---:R-:W-:Y:S05]  /*b670*/  @!P0 NANOSLEEP.SYNCS 0x989680 ;  /* 0x009896800000895d */ /* 0x004fea0003900000 */
[----:B------:R-:W2:Y:S02]  /*b680*/  @!P0 SYNCS.PHASECHK.TRANS64 P0, [R0+URZ], R3 ;  /* 0x00000003000085a7 */ /* 0x000ea400080010ff */
[----:B--2---:R-:W-:Y:S05]  /*b690*/  @!P0 BRA `(.L_x_221) ;  /* 0xfffffffc00f08947 */ /* 0x004fea000383ffff */
[----:B------:R-:W-:Y:S05]  /*b6a0*/  BRA `(.L_x_222) ;  /* 0xffffff7c00f87947 */ /* 0x000fea000383ffff */
.L_x_67:
[----:B---3--:R-:W-:-:S07]  /*b6b0*/  MOV R0, UR4 ;  /* 0x0000000400007c02 */ /* 0x008fce0008000f00 */
.L_x_223:
[----:B-1----:R1:W2:Y:S02]  /*b6c0*/  SYNCS.PHASECHK.TRANS64.TRYWAIT P0, [R0+URZ], R3 ;  /* 0x00000003000075a7 */ /* 0x0022a400080011ff */
[----:B--2---:R-:W-:Y:S05]  /*b6d0*/  @!P0 NANOSLEEP.SYNCS 0x989680 ;  /* 0x009896800000895d */ /* 0x004fea0003900000 */
[----:B------:R-:W2:Y:S02]  /*b6e0*/  @!P0 SYNCS.PHASECHK.TRANS64 P0, [R0+URZ], R3 ;  /* 0x00000003000085a7 */ /* 0x000ea400080010ff */
[----:B--2---:R-:W-:Y:S05]  /*b6f0*/  @!P0 BRA `(.L_x_223) ;  /* 0xfffffffc00f08947 */ /* 0x004fea000383ffff */
[----:B------:R-:W-:Y:S05]  /*b700*/  BRA `(.L_x_224) ;  /* 0xffffff8000047947 */ /* 0x000fea000383ffff */
.L_x_68:
[----:B---3--:R-:W-:-:S07]  /*b710*/  MOV R0, UR4 ;  /* 0x0000000400007c02 */ /* 0x008fce0008000f00 */
.L_x_225:
[----:B-1----:R1:W2:Y:S02]  /*b720*/  SYNCS.PHASECHK.TRANS64.TRYWAIT P0, [R0+URZ], R3 ;  /* 0x00000003000075a7 */ /* 0x0022a400080011ff */
[----:B--2---:R-:W-:Y:S05]  /*b730*/  @!P0 NANOSLEEP.SYNCS 0x989680 ;  /* 0x009896800000895d */ /* 0x004fea0003900000 */
[----:B------:R-:W2:Y:S02]  /*b740*/  @!P0 SYNCS.PHASECHK.TRANS64 P0, [R0+URZ], R3 ;  /* 0x00000003000085a7 */ /* 0x000ea400080010ff */
[----:B--2---:R-:W-:Y:S05]  /*b750*/  @!P0 BRA `(.L_x_225) ;  /* 0xfffffffc00f08947 */ /* 0x004fea000383ffff */
[----:B------:R-:W-:Y:S05]  /*b760*/  BRA `(.L_x_226) ;  /* 0xffffff8000107947 */ /* 0x000fea000383ffff */
.L_x_69:
[----:B---3--:R-:W-:-:S07]  /*b770*/  MOV R0, UR4 ;  /* 0x0000000400007c02 */ /* 0x008fce0008000f00 */
.L_x_227:
[----:B-1----:R1:W2:Y:S02]  /*b780*/  SYNCS.PHASECHK.TRANS64.TRYWAIT P0, [R0+URZ], R3 ;  /* 0x00000003000075a7 */ /* 0x0022a400080011ff */
[----:B--2---:R-:W-:Y:S05]  /*b790*/  @!P0 NANOSLEEP.SYNCS 0x989680 ;  /* 0x009896800000895d */ /* 0x004fea0003900000 */
[----:B------:R-:W2:Y:S02]  /*b7a0*/  @!P0 SYNCS.PHASECHK.TRANS64 P0, [R0+URZ], R3 ;  /* 0x00000003000085a7 */ /* 0x000ea400080010ff */
[----:B--2---:R-:W-:Y:S05]  /*b7b0*/  @!P0 BRA `(.L_x_227) ;  /* 0xfffffffc00f08947 */ /* 0x004fea000383ffff */
[----:B------:R-:W-:Y:S05]  /*b7c0*/  BRA `(.L_x_228) ;  /* 0xffffff80001c7947 */ /* 0x000fea000383ffff */
.L_x_70:
[----:B---3--:R-:W-:-:S07]  /*b7d0*/  MOV R0, UR4 ;  /* 0x0000000400007c02 */ /* 0x008fce0008000f00 */
.L_x_229:
[----:B-1----:R1:W2:Y:S02]  /*b7e0*/  SYNCS.PHASECHK.TRANS64.TRYWAIT P0, [R0+URZ], R3 ;  /* 0x00000003000075a7 */ /* 0x0022a400080011ff */
[----:B--2---:R-:W-:Y:S05]  /*b7f0*/  @!P0 NANOSLEEP.SYNCS 0x989680 ;  /* 0x009896800000895d */ /* 0x004fea0003900000 */
[----:B------:R-:W2:Y:S02]  /*b800*/  @!P0 SYNCS.PHASECHK.TRANS64 P0, [R0+URZ], R3 ;  /* 0x00000003000085a7 */ /* 0x000ea400080010ff */
[----:B--2---:R-:W-:Y:S05]  /*b810*/  @!P0 BRA `(.L_x_229) ;  /* 0xfffffffc00f08947 */ /* 0x004fea000383ffff */
[----:B------:R-:W-:Y:S05]  /*b820*/  BRA `(.L_x_230) ;  /* 0xffffff8000287947 */ /* 0x000fea000383ffff */
.L_x_71:
[----:B---3--:R-:W-:-:S07]  /*b830*/  MOV R0, UR4 ;  /* 0x0000000400007c02 */ /* 0x008fce0008000f00 */
.L_x_231:
[----:B-1----:R1:W2:Y:S02]  /*b840*/  SYNCS.PHASECHK.TRANS64.TRYWAIT P0, [R0+URZ], R3 ;  /* 0x00000003000075a7 */ /* 0x0022a400080011ff */
[----:B--2---:R-:W-:Y:S05]  /*b850*/  @!P0 NANOSLEEP.SYNCS 0x989680 ;  /* 0x009896800000895d */ /* 0x004fea0003900000 */
[----:B------:R-:W2:Y:S02]  /*b860*/  @!P0 SYNCS.PHASECHK.TRANS64 P0, [R0+URZ], R3 ;  /* 0x00000003000085a7 */ /* 0x000ea400080010ff */
[----:B--2---:R-:W-:Y:S05]  /*b870*/  @!P0 BRA `(.L_x_231) ;  /* 0xfffffffc00f08947 */ /* 0x004fea000383ffff */
[----:B------:R-:W-:Y:S05]  /*b880*/  BRA `(.L_x_232) ;  /* 0xffffff8000347947 */ /* 0x000fea000383ffff */
.L_x_72:
[----:B---3--:R-:W-:-:S07]  /*b890*/  MOV R0, UR4 ;  /* 0x0000000400007c02 */ /* 0x008fce0008000f00 */
.L_x_233:
[----:B-1----:R1:W2:Y:S02]  /*b8a0*/  SYNCS.PHASECHK.TRANS64.TRYWAIT P0, [R0+URZ], R3 ;  /* 0x00000003000075a7 */ /* 0x0022a400080011ff */
[----:B--2---:R-:W-:Y:S05]  /*b8b0*/  @!P0 NANOSLEEP.SYNCS 0x989680 ;  /* 0x009896800000895d */ /* 0x004fea0003900000 */
[----:B------:R-:W2:Y:S02]  /*b8c0*/  @!P0 SYNCS.PHASECHK.TRANS64 P0, [R0+URZ], R3 ;  /* 0x00000003000085a7 */ /* 0x000ea400080010ff */
[----:B--2---:R-:W-:Y:S05]  /*b8d0*/  @!P0 BRA `(.L_x_233) ;  /* 0xfffffffc00f08947 */ /* 0x004fea000383ffff */
[----:B------:R-:W-:Y:S05]  /*b8e0*/  BRA `(.L_x_234) ;  /* 0xffffff8000407947 */ /* 0x000fea000383ffff */
.L_x_73:
[----:B---3--:R-:W-:-:S07]  /*b8f0*/  MOV R0, UR4 ;  /* 0x0000000400007c02 */ /* 0x008fce0008000f00 */
.L_x_235:
[----:B-1----:R1:W2:Y:S02]  /*b900*/  SYNCS.PHASECHK.TRANS64.TRYWAIT P0, [R0+URZ], R3 ;  /* 0x00000003000075a7 */ /* 0x0022a400080011ff */
[----:B--2---:R-:W-:Y:S05]  /*b910*/  @!P0 NANOSLEEP.SYNCS 0x989680 ;  /* 0x009896800000895d */ /* 0x004fea0003900000 */
[----:B------:R-:W2:Y:S02]  /*b920*/  @!P0 SYNCS.PHASECHK.TRANS64 P0, [R0+URZ], R3 ;  /* 0x00000003000085a7 */ /* 0x000ea400080010ff */
[----:B--2---:R-:W-:Y:S05]  /*b930*/  @!P0 BRA `(.L_x_235) ;  /* 0xfffffffc00f08947 */ /* 0x004fea000383ffff */
[----:B------:R-:W-:Y:S05]  /*b940*/  BRA `(.L_x_236) ;  /* 0xffffff80004c7947 */ /* 0x000fea000383ffff */
.L_x_74:
[----:B---3--:R-:W-:-:S07]  /*b950*/  MOV R0, UR4 ;  /* 0x0000000400007c02 */ /* 0x008fce0008000f00 */
.L_x_237:
[----:B-1----:R1:W2:Y:S02]  /*b960*/  SYNCS.PHASECHK.TRANS64.TRYWAIT P0, [R0+URZ], R3 ;  /* 0x00000003000075a7 */ /* 0x0022a400080011ff */
[----:B--2---:R-:W-:Y:S05]  /*b970*/  @!P0 NANOSLEEP.SYNCS 0x989680 ;  /* 0x009896800000895d */ /* 0x004fea0003900000 */
[----:B------:R-:W2:Y:S02]  /*b980*/  @!P0 SYNCS.PHASECHK.TRANS64 P0, [R0+URZ], R3 ;  /* 0x00000003000085a7 */ /* 0x000ea400080010ff */
[----:B--2---:R-:W-:Y:S05]  /*b990*/  @!P0 BRA `(.L_x_237) ;  /* 0xfffffffc00f08947 */ /* 0x004fea000383ffff */
[----:B------:R-:W-:Y:S05]  /*b9a0*/  BRA `(.L_x_238) ;  /* 0xffffff8000587947 */ /* 0x000fea000383ffff */
.L_x_75:
[----:B---3--:R-:W-:-:S07]  /*b9b0*/  MOV R0, UR4 ;  /* 0x0000000400007c02 */ /* 0x008fce0008000f00 */
.L_x_239:
[----:B-1----:R1:W2:Y:S02]  /*b9c0*/  SYNCS.PHASECHK.TRANS64.TRYWAIT P0, [R0+URZ], R3 ;  /* 0x00000003000075a7 */ /* 0x0022a400080011ff */
[----:B--2---:R-:W-:Y:S05]  /*b9d0*/  @!P0 NANOSLEEP.SYNCS 0x989680 ;  /* 0x009896800000895d */ /* 0x004fea0003900000 */
[----:B------:R-:W2:Y:S02]  /*b9e0*/  @!P0 SYNCS.PHASECHK.TRANS64 P0, [R0+URZ], R3 ;  /* 0x00000003000085a7 */ /* 0x000ea400080010ff */
[----:B--2---:R-:W-:Y:S05]  /*b9f0*/  @!P0 BRA `(.L_x_239) ;  /* 0xfffffffc00f08947 */ /* 0x004fea000383ffff */
[----:B------:R-:W-:Y:S05]  /*ba00*/  BRA `(.L_x_240) ;  /* 0xffffff8000647947 */ /* 0x000fea000383ffff */
.L_x_78:
[----:B-1----:R1:W2:Y:S02]  /*ba10*/  SYNCS.PHASECHK.TRANS64.TRYWAIT P0, [R0+URZ+0x2c0], R4 ;  /* 0x0002c004000075a7 */ /* 0x0022a400080011ff */
[----:B--2---:R-:W-:Y:S05]  /*ba20*/  @!P0 NANOSLEEP.SYNCS 0x989680 ;  /* 0x009896800000895d */ /* 0x004fea0003900000 */
[----:B------:R-:W2:Y:S02]  /*ba30*/  @!P0 SYNCS.PHASECHK.TRANS64 P0, [R0+URZ+0x2c0], R4 ;  /* 0x0002c004000085a7 */ /* 0x000ea400080010ff */
[----:B--2---:R-:W-:Y:S05]  /*ba40*/  @!P0 BRA `(.L_x_78) ;  /* 0xfffffffc00f08947 */ /* 0x004fea000383ffff */
[----:B------:R-:W-:Y:S05]  /*ba50*/  BRA `(.L_x_241) ;  /* 0xffffff8000c47947 */ /* 0x000fea000383ffff */
.L_x_79:
[----:B------:R-:W-:-:S07]  /*ba60*/  MOV R0, UR5 ;  /* 0x0000000500007c02 */ /* 0x000fce0008000f00 */
.L_x_242:
[----:B-1----:R1:W2:Y:S02]  /*ba70*/  SYNCS.PHASECHK.TRANS64.TRYWAIT P0, [R0+URZ+0x270], R5 ;  /* 0x00027005000075a7 */ /* 0x0022a400080011ff */
[----:B--2---:R-:W-:Y:S05]  /*ba80*/  @!P0 NANOSLEEP.SYNCS 0x989680 ;  /* 0x009896800000895d */ /* 0x004fea0003900000 */
[----:B------:R-:W2:Y:S02]  /*ba90*/  @!P0 SYNCS.PHASECHK.TRANS64 P0, [R0+URZ+0x270], R5 ;  /* 0x00027005000085a7 */ /* 0x000ea400080010ff */
[----:B--2---:R-:W-:Y:S05]  /*baa0*/  @!P0 BRA `(.L_x_242) ;  /* 0xfffffffc00f08947 */ /* 0x004fea000383ffff */
[----:B------:R-:W-:Y:S05]  /*bab0*/  BRA `(.L_x_243) ;  /* 0xffffff8000d47947 */ /* 0x000fea000383ffff */
.L_x_80:
[----:B-1----:R1:W2:Y:S02]  /*bac0*/  SYNCS.PHASECHK.TRANS64.TRYWAIT P1, [R0+URZ+0x260], R4 ;  /* 0x00026004000075a7 */ /* 0x0022a400080211ff */
[----:B--2---:R-:W-:Y:S05]  /*bad0*/  @!P1 NANOSLEEP.SYNCS 0x989680 ;  /* 0x009896800000995d */ /* 0x004fea0003900000 */
[----:B------:R-:W2:Y:S02]  /*bae0*/  @!P1 SYNCS.PHASECHK.TRANS64 P1, [R0+URZ+0x260], R4 ;  /* 0x00026004000095a7 */ /* 0x000ea400080210ff */
[----:B--2---:R-:W-:Y:S05]  /*baf0*/  @!P1 BRA `(.L_x_80) ;  /* 0xfffffffc00f09947 */ /* 0x004fea000383ffff */
[----:B------:R-:W-:Y:S05]  /*bb00*/  BRA `(.L_x_244) ;  /* 0xffffff8400047947 */ /* 0x000fea000383ffff */
.L_x_83:
[----:B------:R-:W-:-:S07]  /*bb10*/  MOV R0, UR5 ;  /* 0x0000000500007c02 */ /* 0x000fce0008000f00 */
.L_x_245:
[----:B-1----:R1:W2:Y:S02]  /*bb20*/  SYNCS.PHASECHK.TRANS64.TRYWAIT P0, [R0+URZ+0x270], R2 ;  /* 0x00027002000075a7 */ /* 0x0022a400080011ff */
[----:B--2---:R-:W-:Y:S05]  /*bb30*/  @!P0 NANOSLEEP.SYNCS 0x989680 ;  /* 0x009896800000895d */ /* 0x004fea0003900000 */
[----:B------:R-:W2:Y:S02]  /*bb40*/  @!P0 SYNCS.PHASECHK.TRANS64 P0, [R0+URZ+0x270], R2 ;  /* 0x00027002000085a7 */ /* 0x000ea400080010ff */
[----:B--2---:R-:W-:Y:S05]  /*bb50*/  @!P0 BRA `(.L_x_245) ;  /* 0xfffffffc00f08947 */ /* 0x004fea000383ffff */
[----:B------:R-:W-:Y:S05]  /*bb60*/  BRA `(.L_x_82) ;  /* 0xffffff8400587947 */ /* 0x000fea000383ffff */
.L_x_92:
[----:B-1----:R-:W-:-:S04]  /*bb70*/  MOV R4, UR6 ;  /* 0x0000000600047c02 */ /* 0x002fc80008000f00 */
[----:B------:R1:W2:Y:S03]  /*bb80*/  SYNCS.PHASECHK.TRANS64.TRYWAIT P0, [R4+URZ+0x8], R5 ;  /* 0x00000805040075a7 */ /* 0x0002a600080011ff */
[----:B--2---:R-:W-:Y:S05]  /*bb90*/  @!P0 NANOSLEEP.SYNCS 0x989680 ;  /* 0x009896800000895d */ /* 0x004fea0003900000 */
[----:B------:R-:W2:Y:S02]  /*bba0*/  @!P0 SYNCS.PHASECHK.TRANS64 P0, [R4+URZ+0x8], R5 ;  /* 0x00000805040085a7 */ /* 0x000ea400080010ff */
[----:B--2---:R-:W-:Y:S05]  /*bbb0*/  @!P0 BRA `(.L_x_92) ;  /* 0xfffffffc00ec8947 */ /* 0x004fea000383ffff */
[----:B------:R-:W-:Y:S05]  /*bbc0*/  BRA `(.L_x_91) ;  /* 0xffffff88000c7947 */ /* 0x000fea000383ffff */
.L_x_94:
[----:B------:R-:W-:Y:S01]  /*bbd0*/  BSSY B0, `(.L_x_246) ;  /* 0x0000006000007945 */ /* 0x000fe20003800000 */
[----:B------:R-:W-:-:S07]  /*bbe0*/  MOV R15, 0xffffffff ;  /* 0xffffffff000f7802 */ /* 0x000fce0000000f00 */
[----:B-1---5:R-:W-:Y:S05]  /*bbf0*/  WARPSYNC.COLLECTIVE R15, `(.L_x_247) ;  /* 0x000000000f0c7348 */ /* 0x022fea0003c00000 */
[----:B------:R-:W-:Y:S02]  /*bc00*/  ELECT P6, UR79, PT ;  /* 0x00000000004f782f */ /* 0x000fe400038c0000 */
[----:B------:R-:W-:Y:S01]  /*bc10*/  MOV R14, UR79 ;  /* 0x0000004f000e7c02 */ /* 0x000fe20008000f00 */
[----:B-1---5:R-:W-:Y:S10]  /*bc20*/  ENDCOLLECTIVE ;  /* 0x000000000000791b */ /* 0x022ff40003800000 */
.L_x_247:
[----:B------:R-:W-:Y:S05]  /*bc30*/  BSYNC B0 ;  /* 0x0000000000007941 */ /* 0x000fea0003800000 */
.L_x_246:
[----:B------:R-:W-:Y:S05]  /*bc40*/  BRA `(.L_x_248) ;  /* 0xffffff88003c7947 */ /* 0x000fea000383ffff */
.L_x_96:
[----:B-1----:R-:W-:-:S04]  /*bc50*/  MOV R2, UR6 ;  /* 0x0000000600027c02 */ /* 0x002fc80008000f00 */
[----:B------:R1:W2:Y:S03]  /*bc60*/  SYNCS.PHASECHK.TRANS64.TRYWAIT P0, [R2+URZ+0x8], R3 ;  /* 0x00000803020075a7 */ /* 0x0002a600080011ff */
[----:B--2---:R-:W-:Y:S05]  /*bc70*/  @!P0 NANOSLEEP.SYNCS 0x989680 ;  /* 0x009896800000895d */ /* 0x004fea0003900000 */
[----:B------:R-:W2:Y:S02]  /*bc80*/  @!P0 SYNCS.PHASECHK.TRANS64 P0, [R2+URZ+0x8], R3 ;  /* 0x00000803020085a7 */ /* 0x000ea400080010ff */
[----:B--2---:R-:W-:Y:S05]  /*bc90*/  @!P0 BRA `(.L_x_96) ;  /* 0xfffffffc00ec8947 */ /* 0x004fea000383ffff */
[----:B------:R-:W-:Y:S05]  /*bca0*/  BRA `(.L_x_95) ;  /* 0xffffff8800407947 */ /* 0x000fea000383ffff */
.L_x_97:
[----:B-1----:R1:W2:Y:S02]  /*bcb0*/  SYNCS.PHASECHK.TRANS64.TRYWAIT P0, [R0+URZ+0x260], R4 ;  /* 0x00026004000075a7 */ /* 0x0022a400080011ff */
[----:B--2---:R-:W-:Y:S05]  /*bcc0*/  @!P0 NANOSLEEP.SYNCS 0x989680 ;  /* 0x009896800000895d */ /* 0x004fea0003900000 */
[----:B------:R-:W2:Y:S02]  /*bcd0*/  @!P0 SYNCS.PHASECHK.TRANS64 P0, [R0+URZ+0x260], R4 ;  /* 0x00026004000085a7 */ /* 0x000ea400080010ff */
[----:B--2---:R-:W-:Y:S05]  /*bce0*/  @!P0 BRA `(.L_x_97) ;  /* 0xfffffffc00f08947 */ /* 0x004fea000383ffff */
[----:B------:R-:W-:Y:S05]  /*bcf0*/  BRA `(.L_x_249) ;  /* 0xffffff8c00147947 */ /* 0x000fea000383ffff */
.L_x_99:
[----:B------:R-:W-:-:S07]  /*bd00*/  MOV R0, UR11 ;  /* 0x0000000b00007c02 */ /* 0x000fce0008000f00 */
.L_x_250:
[----:B-1----:R1:W2:Y:S02]  /*bd10*/  SYNCS.PHASECHK.TRANS64.TRYWAIT P0, [R0+URZ+0x2a0], R4 ;  /* 0x0002a004000075a7 */ /* 0x0022a400080011ff */
[----:B--2---:R-:W-:Y:S05]  /*bd20*/  @!P0 NANOSLEEP.SYNCS 0x989680 ;  /* 0x009896800000895d */ /* 0x004fea0003900000 */
[----:B------:R-:W2:Y:S02]  /*bd30*/  @!P0 SYNCS.PHASECHK.TRANS64 P0, [R0+URZ+0x2a0], R4 ;  /* 0x0002a004000085a7 */ /* 0x000ea400080010ff */
[----:B--2---:R-:W-:Y:S05]  /*bd40*/  @!P0 BRA `(.L_x_250) ;  /* 0xfffffffc00f08947 */ /* 0x004fea000383ffff */
[----:B------:R-:W-:Y:S05]  /*bd50*/  BRA `(.L_x_251) ;  /* 0xffffff8c005c7947 */ /* 0x000fea000383ffff */
.L_x_102:
[----:B------:R-:W-:Y:S07]  /*bd60*/  MOV R0, UR9 ;  /* 0x0000000900007c02 */ /* 0x000fee0008000f00 */
.L_x_252:
[----:B-1----:R1:W2:Y:S02]  /*bd70*/  SYNCS.PHASECHK.TRANS64.TRYWAIT P0, [R0+URZ], R4 ;  /* 0x00000004000075a7 */ /* 0x0022a400080011ff */
[----:B--2---:R-:W-:Y:S05]  /*bd80*/  @!P0 NANOSLEEP.SYNCS 0x989680 ;  /* 0x009896800000895d */ /* 0x004fea0003900000 */
[----:B------:R-:W2:Y:S02]  /*bd90*/  @!P0 SYNCS.PHASECHK.TRANS64 P0, [R0+URZ], R4 ;  /* 0x00000004000085a7 */ /* 0x000ea400080010ff */
[----:B--2---:R-:W-:Y:S05]  /*bda0*/  @!P0 BRA `(.L_x_252) ;  /* 0xfffffffc00f08947 */ /* 0x004fea000383ffff */
[----:B------:R-:W-:Y:S05]  /*bdb0*/  BRA `(.L_x_101) ;  /* 0xffffff8c00747947 */ /* 0x000fea000383ffff */
.L_x_106:
[----:B-1----:R-:W-:-:S07]  /*bdc0*/  MOV R0, UR7 ;  /* 0x0000000700007c02 */ /* 0x002fce0008000f00 */
.L_x_253:
[----:B-1----:R1:W2:Y:S02]  /*bdd0*/  SYNCS.PHASECHK.TRANS64.TRYWAIT P0, [R0+URZ], R2 ;  /* 0x00000002000075a7 */ /* 0x0022a400080011ff */
[----:B--2---:R-:W-:Y:S05]  /*bde0*/  @!P0 NANOSLEEP.SYNCS 0x989680 ;  /* 0x009896800000895d */ /* 0x004fea0003900000 */
[----:B------:R-:W2:Y:S02]  /*bdf0*/  @!P0 SYNCS.PHASECHK.TRANS64 P0, [R0+URZ], R2 ;  /* 0x00000002000085a7 */ /* 0x000ea400080010ff */
[----:B--2---:R-:W-:Y:S05]  /*be00*/  @!P0 BRA `(.L_x_253) ;  /* 0xfffffffc00f08947 */ /* 0x004fea000383ffff */
[----:B------:R-:W-:Y:S05]  /*be10*/  BRA `(.L_x_254) ;  /* 0xffffff90002c7947 */ /* 0x000fea000383ffff */
.L_x_107:
[----:B------:R-:W-:-:S07]  /*be20*/  MOV R0, UR7 ;  /* 0x0000000700007c02 */ /* 0x000fce0008000f00 */
.L_x_255:
[----:B-1----:R1:W2:Y:S02]  /*be30*/  SYNCS.PHASECHK.TRANS64.TRYWAIT P0, [R0+URZ], R3 ;  /* 0x00000003000075a7 */ /* 0x0022a400080011ff */
[----:B--2---:R-:W-:Y:S05]  /*be40*/  @!P0 NANOSLEEP.SYNCS 0x989680 ;  /* 0x009896800000895d */ /* 0x004fea0003900000 */
[----:B------:R-:W2:Y:S02]  /*be50*/  @!P0 SYNCS.PHASECHK.TRANS64 P0, [R0+URZ], R3 ;  /* 0x00000003000085a7 */ /* 0x000ea400080010ff */
[----:B--2---:R-:W-:Y:S05]  /*be60*/  @!P0 BRA `(.L_x_255) ;  /* 0xfffffffc00f08947 */ /* 0x004fea000383ffff */
[----:B------:R-:W-:Y:S05]  /*be70*/  BRA `(.L_x_256) ;  /* 0xffffff9000387947 */ /* 0x000fea000383ffff */
.L_x_108:
[----:B------:R-:W-:-:S07]  /*be80*/  MOV R0, UR7 ;  /* 0x0000000700007c02 */ /* 0x000fce0008000f00 */
.L_x_257:
[----:B-1----:R1:W2:Y:S02]  /*be90*/  SYNCS.PHASECHK.TRANS64.TRYWAIT P0, [R0+URZ], R3 ;  /* 0x00000003000075a7 */ /* 0x0022a400080011ff */
[----:B--2---:R-:W-:Y:S05]  /*bea0*/  @!P0 NANOSLEEP.SYNCS 0x989680 ;  /* 0x009896800000895d */ /* 0x004fea0003900000 */
[----:B------:R-:W2:Y:S02]  /*beb0*/  @!P0 SYNCS.PHASECHK.TRANS64 P0, [R0+URZ], R3 ;  /* 0x00000003000085a7 */ /* 0x000ea400080010ff */
[----:B--2---:R-:W-:Y:S05]  /*bec0*/  @!P0 BRA `(.L_x_257) ;  /* 0xfffffffc00f08947 */ /* 0x004fea000383ffff */
[----:B------:R-:W-:Y:S05]  /*bed0*/  BRA `(.L_x_258) ;  /* 0xffffff9000447947 */ /* 0x000fea000383ffff */
.L_x_111:
[----:B------:R-:W-:-:S07]  /*bee0*/  MOV R0, UR8 ;  /* 0x0000000800007c02 */ /* 0x000fce0008000f00 */
.L_x_259:
[----:B-1----:R1:W2:Y:S02]  /*bef0*/  SYNCS.PHASECHK.TRANS64.TRYWAIT P1, [R0+URZ+0x2e0], R2 ;  /* 0x0002e002000075a7 */ /* 0x0022a400080211ff */
[----:B--2---:R-:W-:Y:S05]  /*bf00*/  @!P1 NANOSLEEP.SYNCS 0x989680 ;  /* 0x009896800000995d */ /* 0x004fea0003900000 */
[----:B------:R-:W2:Y:S02]  /*bf10*/  @!P1 SYNCS.PHASECHK.TRANS64 P1, [R0+URZ+0x2e0], R2 ;  /* 0x0002e002000095a7 */ /* 0x000ea400080210ff */
[----:B--2---:R-:W-:Y:S05]  /*bf20*/  @!P1 BRA `(.L_x_259) ;  /* 0xfffffffc00f09947 */ /* 0x004fea000383ffff */
[----:B------:R-:W-:Y:S05]  /*bf30*/  BRA `(.L_x_260) ;  /* 0xffffff9000907947 */ /* 0x000fea000383ffff */
.L_x_116:
[----:B--2---:R2:W4:Y:S02]  /*bf40*/  SYNCS.PHASECHK.TRANS64.TRYWAIT P0, [R0+URZ+0x260], R2 ;  /* 0x00026002000075a7 */ /* 0x00452400080011ff */
[----:B----4-:R-:W-:Y:S05]  /*bf50*/  @!P0 NANOSLEEP.SYNCS 0x989680 ;  /* 0x009896800000895d */ /* 0x010fea0003900000 */
[----:B------:R-:W4:Y:S02]  /*bf60*/  @!P0 SYNCS.PHASECHK.TRANS64 P0, [R0+URZ+0x260], R2 ;  /* 0x00026002000085a7 */ /* 0x000f2400080010ff */
[----:B----4-:R-:W-:Y:S05]  /*bf70*/  @!P0 BRA `(.L_x_116) ;  /* 0xfffffffc00f08947 */ /* 0x010fea000383ffff */
[----:B------:R-:W-:Y:S05]  /*bf80*/  BRA `(.L_x_261) ;  /* 0xffffff9400a47947 */ /* 0x000fea000383ffff */
.L_x_119:
[----:B------:R-:W-:Y:S07]  /*bf90*/  MOV R0, UR7 ;  /* 0x0000000700007c02 */ /* 0x000fee0008000f00 */
.L_x_262:
[----:B--2---:R2:W4:Y:S02]  /*bfa0*/  SYNCS.PHASECHK.TRANS64.TRYWAIT P0, [R0+URZ+0x258], R2 ;  /* 0x00025802000075a7 */ /* 0x00452400080011ff */
[----:B----4-:R-:W-:Y:S05]  /*bfb0*/  @!P0 NANOSLEEP.SYNCS 0x989680 ;  /* 0x009896800000895d */ /* 0x010fea0003900000 */
[----:B------:R-:W4:Y:S02]  /*bfc0*/  @!P0 SYNCS.PHASECHK.TRANS64 P0, [R0+URZ+0x258], R2 ;  /* 0x00025802000085a7 */ /* 0x000f2400080010ff */
[----:B----4-:R-:W-:Y:S05]  /*bfd0*/  @!P0 BRA `(.L_x_262) ;  /* 0xfffffffc00f08947 */ /* 0x010fea000383ffff */
[----:B------:R-:W-:Y:S05]  /*bfe0*/  BRA `(.L_x_118) ;  /* 0xffffff9800847947 */ /* 0x000fea000383ffff */
.L_x_122:
[----:B------:R-:W-:Y:S07]  /*bff0*/  MOV R0, UR7 ;  /* 0x0000000700007c02 */ /* 0x000fee0008000f00 */
.L_x_263:
[----:B-1----:R1:W2:Y:S02]  /*c000*/  SYNCS.PHASECHK.TRANS64.TRYWAIT P0, [R0+URZ+0x230], R14 ;  /* 0x0002300e000075a7 */ /* 0x0022a400080011ff */
[----:B--2---:R-:W-:Y:S05]  /*c010*/  @!P0 NANOSLEEP.SYNCS 0x989680 ;  /* 0x009896800000895d */ /* 0x004fea0003900000 */
[----:B------:R-:W2:Y:S02]  /*c020*/  @!P0 SYNCS.PHASECHK.TRANS64 P0, [R0+URZ+0x230], R14 ;  /* 0x0002300e000085a7 */ /* 0x000ea400080010ff */
[----:B--2---:R-:W-:Y:S05]  /*c030*/  @!P0 BRA `(.L_x_263) ;  /* 0xfffffffc00f08947 */ /* 0x004fea000383ffff */
[----:B------:R-:W-:Y:S05]  /*c040*/  BRA `(.L_x_264) ;  /* 0xffffff9800fc7947 */ /* 0x000fea000383ffff */
.L_x_123:
[----:B------:R-:W-:Y:S07]  /*c050*/  MOV R0, UR7 ;  /* 0x0000000700007c02 */ /* 0x000fee0008000f00 */
.L_x_265:
[----:B-1----:R1:W2:Y:S02]  /*c060*/  SYNCS.PHASECHK.TRANS64.TRYWAIT P0, [R0+URZ+0x238], R14 ;  /* 0x0002380e000075a7 */ /* 0x0022a400080011ff */
[----:B--2---:R-:W-:Y:S05]  /*c070*/  @!P0 NANOSLEEP.SYNCS 0x989680 ;  /* 0x009896800000895d */ /* 0x004fea0003900000 */
[----:B------:R-:W2:Y:S02]  /*c080*/  @!P0 SYNCS.PHASECHK.TRANS64 P0, [R0+URZ+0x238], R14 ;  /* 0x0002380e000085a7 */ /* 0x000ea400080010ff */
[----:B--2---:R-:W-:Y:S05]  /*c090*/  @!P0 BRA `(.L_x_265) ;  /* 0xfffffffc00f08947 */ /* 0x004fea000383ffff */
[----:B------:R-:W-:Y:S05]  /*c0a0*/  BRA `(.L_x_266) ;  /* 0xffffff9c00547947 */ /* 0x000fea000383ffff */
.L_x_124:
[----:B------:R-:W-:Y:S07]  /*c0b0*/  MOV R0, UR7 ;  /* 0x0000000700007c02 */ /* 0x000fee0008000f00 */
.L_x_267:
[----:B-1----:R1:W2:Y:S02]  /*c0c0*/  SYNCS.PHASECHK.TRANS64.TRYWAIT P0, [R0+URZ+0x240], R14 ;  /* 0x0002400e000075a7 */ /* 0x0022a400080011ff */
[----:B--2---:R-:W-:Y:S05]  /*c0d0*/  @!P0 NANOSLEEP.SYNCS 0x989680 ;  /* 0x009896800000895d */ /* 0x004fea0003900000 */
[----:B------:R-:W2:Y:S02]  /*c0e0*/  @!P0 SYNCS.PHASECHK.TRANS64 P0, [R0+URZ+0x240], R14 ;  /* 0x0002400e000085a7 */ /* 0x000ea400080010ff */
[----:B--2---:R-:W-:Y:S05]  /*c0f0*/  @!P0 BRA `(.L_x_267) ;  /* 0xfffffffc00f08947 */ /* 0x004fea000383ffff */
[----:B------:R-:W-:Y:S05]  /*c100*/  BRA `(.L_x_268) ;  /* 0xffffff9c00b07947 */ /* 0x000fea000383ffff */
.L_x_125:
[----:B------:R-:W-:Y:S07]  /*c110*/  MOV R0, UR7 ;  /* 0x0000000700007c02 */ /* 0x000fee0008000f00 */
.L_x_269:
[----:B-1----:R1:W2:Y:S02]  /*c120*/  SYNCS.PHASECHK.TRANS64.TRYWAIT P0, [R0+URZ+0x248], R14 ;  /* 0x0002480e000075a7 */ /* 0x0022a400080011ff */
[----:B--2---:R-:W-:Y:S05]  /*c130*/  @!P0 NANOSLEEP.SYNCS 0x989680 ;  /* 0x009896800000895d */ /* 0x004fea0003900000 */
[----:B------:R-:W2:Y:S02]  /*c140*/  @!P0 SYNCS.PHASECHK.TRANS64 P0, [R0+URZ+0x248], R14 ;  /* 0x0002480e000085a7 */ /* 0x000ea400080010ff */
[----:B--2---:R-:W-:Y:S05]  /*c150*/  @!P0 BRA `(.L_x_269) ;  /* 0xfffffffc00f08947 */ /* 0x004fea000383ffff */
[----:B------:R-:W-:Y:S05]  /*c160*/  BRA `(.L_x_270) ;  /* 0xffffffa000507947 */ /* 0x000fea000383ffff */
.L_x_127:
[----:B------:R-:W-:-:S07]  /*c170*/  MOV R0, UR7 ;  /* 0x0000000700007c02 */ /* 0x000fce0008000f00 */
.L_x_271:
[----:B-1----:R1:W4:Y:S02]  /*c180*/  SYNCS.PHASECHK.TRANS64.TRYWAIT P0, [R0+URZ+0x230], R2 ;  /* 0x00023002000075a7 */ /* 0x00232400080011ff */
[----:B----4-:R-:W-:Y:S05]  /*c190*/  @!P0 NANOSLEEP.SYNCS 0x989680 ;  /* 0x009896800000895d */ /* 0x010fea0003900000 */
[----:B------:R-:W4:Y:S02]  /*c1a0*/  @!P0 SYNCS.PHASECHK.TRANS64 P0, [R0+URZ+0x230], R2 ;  /* 0x00023002000085a7 */ /* 0x000f2400080010ff */
[----:B----4-:R-:W-:Y:S05]  /*c1b0*/  @!P0 BRA `(.L_x_271) ;  /* 0xfffffffc00f08947 */ /* 0x010fea000383ffff */
[----:B------:R-:W-:Y:S05]  /*c1c0*/  BRA `(.L_x_272) ;  /* 0xffffffa000d87947 */ /* 0x000fea000383ffff */
.L_x_128:
[----:B-1----:R-:W-:-:S07]  /*c1d0*/  MOV R0, UR7 ;  /* 0x0000000700007c02 */ /* 0x002fce0008000f00 */
.L_x_273:
[----:B-1----:R1:W4:Y:S02]  /*c1e0*/  SYNCS.PHASECHK.TRANS64.TRYWAIT P0, [R0+URZ+0x238], R2 ;  /* 0x00023802000075a7 */ /* 0x00232400080011ff */
[----:B----4-:R-:W-:Y:S05]  /*c1f0*/  @!P0 NANOSLEEP.SYNCS 0x989680 ;  /* 0x009896800000895d */ /* 0x010fea0003900000 */
[----:B------:R-:W4:Y:S02]  /*c200*/  @!P0 SYNCS.PHASECHK.TRANS64 P0, [R0+URZ+0x238], R2 ;  /* 0x00023802000085a7 */ /* 0x000f2400080010ff */
[----:B----4-:R-:W-:Y:S05]  /*c210*/  @!P0 BRA `(.L_x_273) ;  /* 0xfffffffc00f08947 */ /* 0x010fea000383ffff */
[----:B------:R-:W-:Y:S05]  /*c220*/  BRA `(.L_x_274) ;  /* 0xffffffa000c87947 */ /* 0x000fea000383ffff */
.L_x_129:
[----:B-1----:R-:W-:-:S07]  /*c230*/  MOV R0, UR7 ;  /* 0x0000000700007c02 */ /* 0x002fce0008000f00 */
.L_x_275:
[----:B-1----:R1:W4:Y:S02]  /*c240*/  SYNCS.PHASECHK.TRANS64.TRYWAIT P0, [R0+URZ+0x240], R2 ;  /* 0x00024002000075a7 */ /* 0x00232400080011ff */
[----:B----4-:R-:W-:Y:S05]  /*c250*/  @!P0 NANOSLEEP.SYNCS 0x989680 ;  /* 0x009896800000895d */ /* 0x010fea0003900000 */
[----:B------:R-:W4:Y:S02]  /*c260*/  @!P0 SYNCS.PHASECHK.TRANS64 P0, [R0+URZ+0x240], R2 ;  /* 0x00024002000085a7 */ /* 0x000f2400080010ff */
[----:B----4-:R-:W-:Y:S05]  /*c270*/  @!P0 BRA `(.L_x_275) ;  /* 0xfffffffc00f08947 */ /* 0x010fea000383ffff */
[----:B------:R-:W-:Y:S05]  /*c280*/  BRA `(.L_x_276) ;  /* 0xffffffa000b87947 */ /* 0x000fea000383ffff */
.L_x_131:
[----:B--2---:R2:W3:Y:S02]  /*c290*/  SYNCS.PHASECHK.TRANS64.TRYWAIT P0, [R0+URZ+0x260], R2 ;  /* 0x00026002000075a7 */ /* 0x0044e400080011ff */
[----:B---3--:R-:W-:Y:S05]  /*c2a0*/  @!P0 NANOSLEEP.SYNCS 0x989680 ;  /* 0x009896800000895d */ /* 0x008fea0003900000 */
[----:B------:R-:W3:Y:S02]  /*c2b0*/  @!P0 SYNCS.PHASECHK.TRANS64 P0, [R0+URZ+0x260], R2 ;  /* 0x00026002000085a7 */ /* 0x000ee400080010ff */
[----:B---3--:R-:W-:Y:S05]  /*c2c0*/  @!P0 BRA `(.L_x_131) ;  /* 0xfffffffc00f08947 */ /* 0x008fea000383ffff */
[----:B------:R-:W-:Y:S05]  /*c2d0*/  BRA `(.L_x_277) ;  /* 0xffffffa400807947 */ /* 0x000fea000383ffff */
.L_x_142:
[----:B-1----:R1:W2:Y:S02]  /*c2e0*/  SYNCS.PHASECHK.TRANS64.TRYWAIT P1, [R3+URZ+0x210], R0 ;  /* 0x00021000030075a7 */ /* 0x0022a400080211ff */
[----:B--2---:R-:W-:Y:S05]  /*c2f0*/  @!P1 NANOSLEEP.SYNCS 0x989680 ;  /* 0x009896800000995d */ /* 0x004fea0003900000 */
[----:B------:R-:W2:Y:S02]  /*c300*/  @!P1 SYNCS.PHASECHK.TRANS64 P1, [R3+URZ+0x210], R0 ;  /* 0x00021000030095a7 */ /* 0x000ea400080210ff */
[----:B--2---:R-:W-:Y:S05]  /*c310*/  @!P1 BRA `(.L_x_142) ;  /* 0xfffffffc00f09947 */ /* 0x004fea000383ffff */
[----:B------:R-:W-:Y:S05]  /*c320*/  BRA `(.L_x_141) ;  /* 0xffffffb000987947 */ /* 0x000fea000383ffff */
.L_x_144:
[----:B-1----:R1:W2:Y:S02]  /*c330*/  SYNCS.PHASECHK.TRANS64.TRYWAIT P0, [R111+URZ+0x280], R4 ;  /* 0x000280046f0075a7 */ /* 0x0022a400080011ff */
[----:B--2---:R-:W-:Y:S05]  /*c340*/  @!P0 NANOSLEEP.SYNCS 0x989680 ;  /* 0x009896800000895d */ /* 0x004fea0003900000 */
[----:B------:R-:W2:Y:S02]  /*c350*/  @!P0 SYNCS.PHASECHK.TRANS64 P0, [R111+URZ+0x280], R4 ;  /* 0x000280046f0085a7 */ /* 0x000ea400080010ff */
[----:B--2---:R-:W-:Y:S05]  /*c360*/  @!P0 BRA `(.L_x_144) ;  /* 0xfffffffc00f08947 */ /* 0x004fea000383ffff */
[----:B------:R-:W-:Y:S05]  /*c370*/  BRA `(.L_x_143) ;  /* 0xffffffb000ec7947 */ /* 0x000fea000383ffff */
.L_x_152:
[----:B--2---:R2:W3:Y:S02]  /*c380*/  SYNCS.PHASECHK.TRANS64.TRYWAIT P0, [R0+URZ+0x210], R3 ;  /* 0x00021003000075a7 */ /* 0x0044e400080011ff */
[----:B---3--:R-:W-:Y:S05]  /*c390*/  @!P0 NANOSLEEP.SYNCS 0x989680 ;  /* 0x009896800000895d */ /* 0x008fea0003900000 */
[----:B------:R-:W3:Y:S02]  /*c3a0*/  @!P0 SYNCS.PHASECHK.TRANS64 P0, [R0+URZ+0x210], R3 ;  /* 0x00021003000085a7 */ /* 0x000ee400080010ff */
[----:B---3--:R-:W-:Y:S05]  /*c3b0*/  @!P0 BRA `(.L_x_152) ;  /* 0xfffffffc00f08947 */ /* 0x008fea000383ffff */
[----:B------:R-:W-:Y:S05]  /*c3c0*/  BRA `(.L_x_151) ;  /* 0xffffffbc00f07947 */ /* 0x000fea000383ffff */
.L_x_160:
[----:B--2---:R2:W3:Y:S02]  /*c3d0*/  SYNCS.PHASECHK.TRANS64.TRYWAIT P0, [R0+URZ+0x210], R4 ;  /* 0x00021004000075a7 */ /* 0x0044e400080011ff */
[----:B---3--:R-:W-:Y:S05]  /*c3e0*/  @!P0 NANOSLEEP.SYNCS 0x989680 ;  /* 0x009896800000895d */ /* 0x008fea0003900000 */
[----:B------:R-:W3:Y:S02]  /*c3f0*/  @!P0 SYNCS.PHASECHK.TRANS64 P0, [R0+URZ+0x210], R4 ;  /* 0x00021004000085a7 */ /* 0x000ee400080010ff */
[----:B---3--:R-:W-:Y:S05]  /*c400*/  @!P0 BRA `(.L_x_160) ;  /* 0xfffffffc00f08947 */ /* 0x008fea000383ffff */
[----:B------:R-:W-:Y:S05]  /*c410*/  BRA `(.L_x_159) ;  /* 0xffffffcc00447947 */ /* 0x000fea000383ffff */
.L_x_168:
[----:B--2---:R2:W3:Y:S02]  /*c420*/  SYNCS.PHASECHK.TRANS64.TRYWAIT P0, [R0+URZ+0x210], R4 ;  /* 0x00021004000075a7 */ /* 0x0044e400080011ff */
[----:B---3--:R-:W-:Y:S05]  /*c430*/  @!P0 NANOSLEEP.SYNCS 0x989680 ;  /* 0x009896800000895d */ /* 0x008fea0003900000 */
[----:B------:R-:W3:Y:S02]  /*c440*/  @!P0 SYNCS.PHASECHK.TRANS64 P0, [R0+URZ+0x210], R4 ;  /* 0x00021004000085a7 */ /* 0x000ee400080010ff */
[----:B---3--:R-:W-:Y:S05]  /*c450*/  @!P0 BRA `(.L_x_168) ;  /* 0xfffffffc00f08947 */ /* 0x008fea000383ffff */
[----:B------:R-:W-:Y:S05]  /*c460*/  BRA `(.L_x_167) ;  /* 0xffffffd800a07947 */ /* 0x000fea000383ffff */
        .weak           $__internal_0_$__cuda_sm10x_tcgen05_guardrail_trap_col_being_dealloced_not_returned_by_alloc
        .type           $__internal_0_$__cuda_sm10x_tcgen05_guardrail_trap_col_being_dealloced_not_returned_by_alloc,@function
        .size           $__internal_0_$__cuda_sm10x_tcgen05_guardrail_trap_col_being_dealloced_not_returned_by_alloc,($__internal_1_$__cuda_sm10x_tcgen05_guardrail_trap_phase_invalid_during_alloc - $__internal_0_$__cuda_sm10x_tcgen05_guardrail_trap_col_being_dealloced_not_returned_by_alloc)
$__internal_0_$__cuda_sm10x_tcgen05_guardrail_trap_col_being_dealloced_not_returned_by_alloc:
[----:B------:R-:W-:Y:S05]  /*c470*/  BPT.TRAP 0x1 ;  /* 0x000000040000795c */ /* 0x000fea0000300000 */
[----:B------:R-:W-:-:S04]  /*c480*/  HFMA2 R3, -RZ, RZ, 0, 0 ;  /* 0x00000000ff037431 */ /* 0x000fc800000001ff */
[----:B------:R-:W-:Y:S05]  /*c490*/  RET.REL.NODEC R2 `(_ZN7cutlass13device_kernelINS_4gemm6kernel13GemmUniversalIN4cute5tupleIJiiiiEEENS1_10collective13CollectiveMmaINS1_35MainloopSm100TmaUmmaWarpSpecializedILi33ELi2ELi4ENS5_IJNS4_1CILi2EEENSA_ILi1EEESC_EEEEENS5_IJNSA_ILi128EEENSA_ILi256EEENSA_ILi32EEEEEENS_12float_e5m2_tENS5_IJlSC_lEEESJ_SK_NS4_8TiledMMAINS4_8MMA_AtomIJNS4_10MMA_TraitsINS4_25SM100_MMA_F8F6F4_2x1SM_SSEJSJ_SJ_fSF_SG_NS4_17integral_constantINS4_4UMMA5MajorELSR_0EEESS_NSP_INSQ_7ScaleInELST_0EEESU_EEEEEENS4_6LayoutINS5_IJSC_SC_SC_EEENS5_IJNSA_ILi0EEESZ_SZ_EEEEENS5_IJNS4_10UnderscoreES12_S12_EEEEENS4_18SM100_TMA_2SM_LOADENS4_14ComposedLayoutINS4_7SwizzleILi1ELi4ELi3EEENS4_18smem_ptr_flag_bitsILi8EEENSX_INS5_IJNSA_ILi8EEESH_EEENS5_IJSH_SC_EEEEEEEvNS4_8identityES15_S1F_vS1G_EENS_8epilogue10collective18CollectiveEpilogueINS1I_23Sm100TmaWarpSpecializedILi4ELi2ELi32ELb0ELb0EEEJNS5_IJNSA_ILi64EEESG_SH_EEENS5_IJNSX_IS1N_SC_EENSX_INS5_IJSH_SB_EEENS5_IJSC_SF_EEEEEEEESJ_SK_SJ_SK_NS1I_6fusion15FusionCallbacksIS1M_NS1U_17LinearCombinationISJ_fSJ_fLNS_15FloatRoundStyleE2EEES1O_S1T_JEEENS4_5SM1004TMEM4LOAD26SM100_TMEM_LOAD_32dp32b32xENS4_13SM90_TMA_LOADES1F_NS4_39AutoVectorizingCopyWithAssumedAlignmentILi128EEENS4_14SM90_TMA_STOREES1F_S26_S26_EEEvvEEEEvNT_6ParamsE) ;  /* 0xffffff3802d87950 */ /* 0x000fea0003c3ffff */
        .weak           $__internal_1_$__cuda_sm10x_tcgen05_guardrail_trap_phase_invalid_during_alloc
        .type           $__internal_1_$__cuda_sm10x_tcgen05_guardrail_trap_phase_invalid_during_alloc,@function
        .size           $__internal_1_$__cuda_sm10x_tcgen05_guardrail_trap_phase_invalid_during_alloc,($__internal_2_$__cuda_sm10x_tcgen05_guardrail_trap_unallocated_columns_being_dealloced - $__internal_1_$__cuda_sm10x_tcgen05_guardrail_trap_phase_invalid_during_alloc)
$__internal_1_$__cuda_sm10x_tcgen05_guardrail_trap_phase_invalid_during_alloc:
[----:B------:R-:W-:Y:S05]  /*c4a0*/  BPT.TRAP 0x1 ;  /* 0x000000040000795c */ /* 0x000fea0000300000 */
[----:B------:R-:W-:-:S04]  /*c4b0*/  MOV R3, 0x0 ;  /* 0x0000000000037802 */ /* 0x000fc80000000f00 */
[----:B------:R-:W-:Y:S05]  /*c4c0*/  RET.REL.NODEC R2 `(_ZN7cutlass13device_kernelINS_4gemm6kernel13GemmUniversalIN4cute5tupleIJiiiiEEENS1_10collective13CollectiveMmaINS1_35MainloopSm100TmaUmmaWarpSpecializedILi33ELi2ELi4ENS5_IJNS4_1CILi2EEENSA_ILi1EEESC_EEEEENS5_IJNSA_ILi128EEENSA_ILi256EEENSA_ILi32EEEEEENS_12float_e5m2_tENS5_IJlSC_lEEESJ_SK_NS4_8TiledMMAINS4_8MMA_AtomIJNS4_10MMA_TraitsINS4_25SM100_MMA_F8F6F4_2x1SM_SSEJSJ_SJ_fSF_SG_NS4_17integral_constantINS4_4UMMA5MajorELSR_0EEESS_NSP_INSQ_7ScaleInELST_0EEESU_EEEEEENS4_6LayoutINS5_IJSC_SC_SC_EEENS5_IJNSA_ILi0EEESZ_SZ_EEEEENS5_IJNS4_10UnderscoreES12_S12_EEEEENS4_18SM100_TMA_2SM_LOADENS4_14ComposedLayoutINS4_7SwizzleILi1ELi4ELi3EEENS4_18smem_ptr_flag_bitsILi8EEENSX_INS5_IJNSA_ILi8EEESH_EEENS5_IJSH_SC_EEEEEEEvNS4_8identityES15_S1F_vS1G_EENS_8epilogue10collective18CollectiveEpilogueINS1I_23Sm100TmaWarpSpecializedILi4ELi2ELi32ELb0ELb0EEEJNS5_IJNSA_ILi64EEESG_SH_EEENS5_IJNSX_IS1N_SC_EENSX_INS5_IJSH_SB_EEENS5_IJSC_SF_EEEEEEEESJ_SK_SJ_SK_NS1I_6fusion15FusionCallbacksIS1M_NS1U_17LinearCombinationISJ_fSJ_fLNS_15FloatRoundStyleE2EEES1O_S1T_JEEENS4_5SM1004TMEM4LOAD26SM100_TMEM_LOAD_32dp32b32xENS4_13SM90_TMA_LOADES1F_NS4_39AutoVectorizingCopyWithAssumedAlignmentILi128EEENS4_14SM90_TMA_STOREES1F_S26_S26_EEEvvEEEEvNT_6ParamsE) ;  /* 0xffffff3802cc7950 */ /* 0x000fea0003c3ffff */
        .weak           $__internal_2_$__cuda_sm10x_tcgen05_guardrail_trap_unallocated_columns_being_dealloced
        .type           $__internal_2_$__cuda_sm10x_tcgen05_guardrail_trap_unallocated_columns_being_dealloced,@function
        .size           $__internal_2_$__cuda_sm10x_tcgen05_guardrail_trap_unallocated_columns_being_dealloced,(.L_x_279 - $__internal_2_$__cuda_sm10x_tcgen05_guardrail_trap_unallocated_columns_being_dealloced)
$__internal_2_$__cuda_sm10x_tcgen05_guardrail_trap_unallocated_columns_being_dealloced:
[----:B------:R-:W-:Y:S05]  /*c4d0*/  BPT.TRAP 0x1 ;  /* 0x000000040000795c */ /* 0x000fea0000300000 */
[----:B------:R-:W-:-:S04]  /*c4e0*/  HFMA2 R3, -RZ, RZ, 0, 0 ;  /* 0x00000000ff037431 */ /* 0x000fc800000001ff */
[----:B------:R-:W-:Y:S05]  /*c4f0*/  RET.REL.NODEC R2 `(_ZN7cutlass13device_kernelINS_4gemm6kernel13GemmUniversalIN4cute5tupleIJiiiiEEENS1_10collective13CollectiveMmaINS1_35MainloopSm100TmaUmmaWarpSpecializedILi33ELi2ELi4ENS5_IJNS4_1CILi2EEENSA_ILi1EEESC_EEEEENS5_IJNSA_ILi128EEENSA_ILi256EEENSA_ILi32EEEEEENS_12float_e5m2_tENS5_IJlSC_lEEESJ_SK_NS4_8TiledMMAINS4_8MMA_AtomIJNS4_10MMA_TraitsINS4_25SM100_MMA_F8F6F4_2x1SM_SSEJSJ_SJ_fSF_SG_NS4_17integral_constantINS4_4UMMA5MajorELSR_0EEESS_NSP_INSQ_7ScaleInELST_0EEESU_EEEEEENS4_6LayoutINS5_IJSC_SC_SC_EEENS5_IJNSA_ILi0EEESZ_SZ_EEEEENS5_IJNS4_10UnderscoreES12_S12_EEEEENS4_18SM100_TMA_2SM_LOADENS4_14ComposedLayoutINS4_7SwizzleILi1ELi4ELi3EEENS4_18smem_ptr_flag_bitsILi8EEENSX_INS5_IJNSA_ILi8EEESH_EEENS5_IJSH_SC_EEEEEEEvNS4_8identityES15_S1F_vS1G_EENS_8epilogue10collective18CollectiveEpilogueINS1I_23Sm100TmaWarpSpecializedILi4ELi2ELi32ELb0ELb0EEEJNS5_IJNSA_ILi64EEESG_SH_EEENS5_IJNSX_IS1N_SC_EENSX_INS5_IJSH_SB_EEENS5_IJSC_SF_EEEEEEEESJ_SK_SJ_SK_NS1I_6fusion15FusionCallbacksIS1M_NS1U_17LinearCombinationISJ_fSJ_fLNS_15FloatRoundStyleE2EEES1O_S1T_JEEENS4_5SM1004TMEM4LOAD26SM100_TMEM_LOAD_32dp32b32xENS4_13SM90_TMA_LOADES1F_NS4_39AutoVectorizingCopyWithAssumedAlignmentILi128EEENS4_14SM90_TMA_STOREES1F_S26_S26_EEEvvEEEEvNT_6ParamsE) ;  /* 0xffffff3802c07950 */ /* 0x000fea0003c3ffff */
.L_x_278:
[----:B------:R-:W-:-:S00]  /*c500*/  BRA `(.L_x_278) ;  /* 0xfffffffc00fc7947 */ /* 0x000fc0000383ffff */
[----:B------:R-:W-:-:S00]  /*c510*/  NOP ;  /* 0x0000000000007918 */ /* 0x000fc00000000000 */
        /* <DEDUP_REMOVED lines=14> */
.L_x_279:


//--------------------- .nv.global.init           --------------------------
	.section	.nv.global.init,"aw",@progbits
.nv.global.init:
	.type		$str$27,@object
	.size		$str$27,($str$28 - $str$27)
$str$27:
        /*0000*/ 	.byte	0x28, 0x61, 0x64, 0x64, 0x72, 0x65, 0x73, 0x73, 0x20, 0x26, 0x20, 0x6d, 0x61, 0x73, 0x6b, 0x29
        /*0010*/ 	.byte	0x20, 0x3d, 0x3d, 0x20, 0x30, 0x00
	.type		$str$28,@object
	.size		$str$28,($str$26 - $str$28)
$str$28:
        /*0016*/ 	.byte	0x2f, 0x74, 0x6d, 0x70, 0x2f, 0x63, 0x75, 0x74, 0x6c, 0x61, 0x73, 0x73, 0x5f, 0x73, 0x77, 0x65
        /*0026*/ 	.byte	0x65, 0x70, 0x5f, 0x73, 0x72, 0x63, 0x2f, 0x69, 0x6e, 0x63, 0x6c, 0x75, 0x64, 0x65, 0x2f, 0x63
        /*0036*/ 	.byte	0x75, 0x74, 0x65, 0x2f, 0x70, 0x6f, 0x69, 0x6e, 0x74, 0x65, 0x72, 0x5f, 0x66, 0x6c, 0x61, 0x67
        /*0046*/ 	.byte	0x67, 0x65, 0x64, 0x2e, 0x68, 0x70, 0x70, 0x00
	.type		$str$26,@object
	.size		$str$26,($str$25 - $str$26)
$str$26:
        /*004e*/ 	.byte	0x2f, 0x74, 0x6d, 0x70, 0x2f, 0x63, 0x75, 0x74, 0x6c, 0x61, 0x73, 0x73, 0x5f, 0x73, 0x77, 0x65
        /*005e*/ 	.byte	0x65, 0x70, 0x5f, 0x73, 0x72, 0x63, 0x2f, 0x69, 0x6e, 0x63, 0x6c, 0x75, 0x64, 0x65, 0x2f, 0x63
        /*006e*/ 	.byte	0x75, 0x74, 0x65, 0x2f, 0x61, 0x74, 0x6f, 0x6d, 0x2f, 0x63, 0x6f, 0x70, 0x79, 0x5f, 0x74, 0x72
        /*007e*/ 	.byte	0x61, 0x69, 0x74, 0x73, 0x5f, 0x73, 0x6d, 0x31, 0x30, 0x30, 0x2e, 0x68, 0x70, 0x70, 0x00
	.type		$str$25,@object
	.size		$str$25,(__unnamed_1 - $str$25)
$str$25:
        /*008d*/ 	.byte	0x28, 0x28, 0x75, 0x69, 0x6e, 0x74, 0x33, 0x32, 0x5f, 0x74, 0x28, 0x74, 0x68, 0x72, 0x65, 0x61
        /*009d*/ 	.byte	0x64, 0x49, 0x64, 0x78, 0x2e, 0x78, 0x29, 0x20, 0x2f, 0x20, 0x33, 0x32, 0x29, 0x20, 0x25, 0x20
        /*00ad*/ 	.byte	0x34, 0x29, 0x20, 0x3d, 0x3d, 0x20, 0x28, 0x28, 0x28, 0x74, 0x6d, 0x65, 0x6d, 0x5f, 0x61, 0x64
        /*00bd*/ 	.byte	0x64, 0x72, 0x20, 0x3e, 0x3e, 0x20, 0x31, 0x36, 0x29, 0x20, 0x2f, 0x20, 0x33, 0x32, 0x29, 0x20
        /*00cd*/ 	.byte	0x25, 0x20, 0x34, 0x29, 0x00
	.type		__unnamed_1,@object
	.size		__unnamed_1,(__unnamed_2 - __unnamed_1)
__unnamed_1:
        /*00d2*/ 	.byte	0x61, 0x75, 0x74, 0x6f, 0x20, 0x63, 0x75, 0x74, 0x65, 0x3a, 0x3a, 0x61, 0x73, 0x5f, 0x70, 0x6f
        /* <DEDUP_REMOVED lines=24> */
        /*0262*/ 	.byte	0x3a, 0x3a, 0x43, 0x3c, 0x34, 0x30, 0x39, 0x36, 0x3e, 0x3e, 0x3e, 0x3e, 0x5d, 0x00
	.type		__unnamed_2,@object
	.size		__unnamed_2,(__unnamed_3 - __unnamed_2)
__unnamed_2:
        /* <DEDUP_REMOVED lines=26> */
	.type		__unnamed_3,@object
	.size		__unnamed_3,(.L_3 - __unnamed_3)
__unnamed_3:
        /* <DEDUP_REMOVED lines=40> */
        /*068e*/ 	.byte	0x74, 0x65, 0x3a, 0x3a, 0x43, 0x3c, 0x30, 0x3e, 0x3e, 0x3e, 0x3e, 0x5d, 0x00
.L_3:


//--------------------- .nv.shared._ZN7cutlass13device_kernelINS_4gemm6kernel13GemmUniversalIN4cute5tupleIJiiiiEEENS1_10collective13CollectiveMmaINS1_35MainloopSm100TmaUmmaWarpSpecializedILi33ELi2ELi4ENS5_IJNS4_1CILi2EEENSA_ILi1EEESC_EEEEENS5_IJNSA_ILi128EEENSA_ILi256EEENSA_ILi32EEEEEENS_12float_e5m2_tENS5_IJlSC_lEEESJ_SK_NS4_8TiledMMAINS4_8MMA_AtomIJNS4_10MMA_TraitsINS4_25SM100_MMA_F8F6F4_2x1SM_SSEJSJ_SJ_fSF_SG_NS4_17integral_constantINS4_4UMMA5MajorELSR_0EEESS_NSP_INSQ_7ScaleInELST_0EEESU_EEEEEENS4_6LayoutINS5_IJSC_SC_SC_EEENS5_IJNSA_ILi0EEESZ_SZ_EEEEENS5_IJNS4_10UnderscoreES12_S12_EEEEENS4_18SM100_TMA_2SM_LOADENS4_14ComposedLayoutINS4_7SwizzleILi1ELi4ELi3EEENS4_18smem_ptr_flag_bitsILi8EEENSX_INS5_IJNSA_ILi8EEESH_EEENS5_IJSH_SC_EEEEEEEvNS4_8identityES15_S1F_vS1G_EENS_8epilogue10collective18CollectiveEpilogueINS1I_23Sm100TmaWarpSpecializedILi4ELi2ELi32ELb0ELb0EEEJNS5_IJNSA_ILi64EEESG_SH_EEENS5_IJNSX_IS1N_SC_EENSX_INS5_IJSH_SB_EEENS5_IJSC_SF_EEEEEEEESJ_SK_SJ_SK_NS1I_6fusion15FusionCallbacksIS1M_NS1U_17LinearCombinationISJ_fSJ_fLNS_15FloatRoundStyleE2EEES1O_S1T_JEEENS4_5SM1004TMEM4LOAD26SM100_TMEM_LOAD_32dp32b32xENS4_13SM90_TMA_LOADES1F_NS4_39AutoVectorizingCopyWithAssumedAlignmentILi128EEENS4_14SM90_TMA_STOREES1F_S26_S26_EEEvvEEEEvNT_6ParamsE --------------------------
	.section	.nv.shared._ZN7cutlass13device_kernelINS_4gemm6kernel13GemmUniversalIN4cute5tupleIJiiiiEEENS1_10collective13CollectiveMmaINS1_35MainloopSm100TmaUmmaWarpSpecializedILi33ELi2ELi4ENS5_IJNS4_1CILi2EEENSA_ILi1EEESC_EEEEENS5_IJNSA_ILi128EEENSA_ILi256EEENSA_ILi32EEEEEENS_12float_e5m2_tENS5_IJlSC_lEEESJ_SK_NS4_8TiledMMAINS4_8MMA_AtomIJNS4_10MMA_TraitsINS4_25SM100_MMA_F8F6F4_2x1SM_SSEJSJ_SJ_fSF_SG_NS4_17integral_constantINS4_4UMMA5MajorELSR_0EEESS_NSP_INSQ_7ScaleInELST_0EEESU_EEEEEENS4_6LayoutINS5_IJSC_SC_SC_EEENS5_IJNSA_ILi0EEESZ_SZ_EEEEENS5_IJNS4_10UnderscoreES12_S12_EEEEENS4_18SM100_TMA_2SM_LOADENS4_14ComposedLayoutINS4_7SwizzleILi1ELi4ELi3EEENS4_18smem_ptr_flag_bitsILi8EEENSX_INS5_IJNSA_ILi8EEESH_EEENS5_IJSH_SC_EEEEEEEvNS4_8identityES15_S1F_vS1G_EENS_8epilogue10collective18CollectiveEpilogueINS1I_23Sm100TmaWarpSpecializedILi4ELi2ELi32ELb0ELb0EEEJNS5_IJNSA_ILi64EEESG_SH_EEENS5_IJNSX_IS1N_SC_EENSX_INS5_IJSH_SB_EEENS5_IJSC_SF_EEEEEEEESJ_SK_SJ_SK_NS1I_6fusion15FusionCallbacksIS1M_NS1U_17LinearCombinationISJ_fSJ_fLNS_15FloatRoundStyleE2EEES1O_S1T_JEEENS4_5SM1004TMEM4LOAD26SM100_TMEM_LOAD_32dp32b32xENS4_13SM90_TMA_LOADES1F_NS4_39AutoVectorizingCopyWithAssumedAlignmentILi128EEENS4_14SM90_TMA_STOREES1F_S26_S26_EEEvvEEEEvNT_6ParamsE,"aw",@nobits
	.sectionflags	@""
	.align	16
	.zero		1024


//--------------------- .nv.shared.reserved.0     --------------------------
	.section	.nv.shared.reserved.0,"aw",@nobits
	.weak		__nv_reservedSMEM_offset_0_alias
	.size		__nv_reservedSMEM_offset_0_alias, 0, 64
	.other		__nv_reservedSMEM_offset_0_alias,@"STO_CUDA_RESERVED_SHARED STV_DEFAULT"
__nv_reservedSMEM_offset_0_alias:
	.zero		0
.nv.shared.reserved.0:
	.zero		64
	.weak		__nv_reservedSMEM_tcgen05_partition
	.type		__nv_reservedSMEM_tcgen05_partition,@object
	.size		__nv_reservedSMEM_tcgen05_partition,(.L_0 - __nv_reservedSMEM_tcgen05_partition)
__nv_reservedSMEM_tcgen05_partition:
	.zero		32
.L_0:


//--------------------- .nv.global                --------------------------
	.section	.nv.global,"aw",@nobits
.nv.global:
	.type		_ZN39_INTERNAL_12252039_4_k_cu_6145c4b5_99484cute1_E,@object
	.size		_ZN39_INTERNAL_12252039_4_k_cu_6145c4b5_99484cute1_E,(_ZN39_INTERNAL_12252039_4_k_cu_6145c4b5_99484cuda3std3__45__cpo6cbeginE - _ZN39_INTERNAL_12252039_4_k_cu_6145c4b5_99484cute1_E)
_ZN39_INTERNAL_12252039_4_k_cu_6145c4b5_99484cute1_E:
	.zero		1
	.type		_ZN39_INTERNAL_12252039_4_k_cu_6145c4b5_99484cuda3std3__45__cpo6cbeginE,@object
	.size		_ZN39_INTERNAL_12252039_4_k_cu_6145c4b5_99484cuda3std3__45__cpo6cbeginE,(_ZN39_INTERNAL_12252039_4_k_cu_6145c4b5_99484cuda3std3__48in_placeE - _ZN39_INTERNAL_12252039_4_k_cu_6145c4b5_99484cuda3std3__45__cpo6cbeginE)
_ZN39_INTERNAL_12252039_4_k_cu_6145c4b5_99484cuda3std3__45__cpo6cbeginE:
	.zero		1
	.type		_ZN39_INTERNAL_12252039_4_k_cu_6145c4b5_99484cuda3std3__48in_placeE,@object
	.size		_ZN39_INTERNAL_12252039_4_k_cu_6145c4b5_99484cuda3std3__48in_placeE,(_ZN39_INTERNAL_12252039_4_k_cu_6145c4b5_99484cuda3std6ranges3__45__cpo9iter_moveE - _ZN39_INTERNAL_12252039_4_k_cu_6145c4b5_99484cuda3std3__48in_placeE)
_ZN39_INTERNAL_12252039_4_k_cu_6145c4b5_99484cuda3std3__48in_placeE:
	.zero		1
	.type		_ZN39_INTERNAL_12252039_4_k_cu_6145c4b5_99484cuda3std6ranges3__45__cpo9iter_moveE,@object
	.size		_ZN39_INTERNAL_12252039_4_k_cu_6145c4b5_99484cuda3std6ranges3__45__cpo9iter_moveE,(_ZN39_INTERNAL_12252039_4_k_cu_6145c4b5_99484cuda3std3__45__cpo5beginE - _ZN39_INTERNAL_12252039_4_k_cu_6145c4b5_99484cuda3std6ranges3__45__cpo9iter_moveE)
_ZN39_INTERNAL_12252039_4_k_cu_6145c4b5_99484cuda3std6ranges3__45__cpo9iter_moveE:
	.zero		1
	.type		_ZN39_INTERNAL_12252039_4_k_cu_6145c4b5_99484cuda3std3__45__cpo5beginE,@object
	.size		_ZN39_INTERNAL_12252039_4_k_cu_6145c4b5_99484cuda3std3__45__cpo5beginE,(_ZN39_INTERNAL_12252039_4_k_cu_6145c4b5_99484cuda3std3__441_GLOBAL__N__12252039_4_k_cu_6145c4b5_99486ignoreE - _ZN39_INTERNAL_12252039_4_k_cu_6145c4b5_99484cuda3std3__45__cpo5beginE)
_ZN39_INTERNAL_12252039_4_k_cu_6145c4b5_99484cuda3std3__45__cpo5beginE:
	.zero		1
	.type		_ZN39_INTERNAL_12252039_4_k_cu_6145c4b5_99484cuda3std3__441_GLOBAL__N__12252039_4_k_cu_6145c4b5_99486ignoreE,@object
	.size		_ZN39_INTERNAL_12252039_4_k_cu_6145c4b5_99484cuda3std3__441_GLOBAL__N__12252039_4_k_cu_6145c4b5_99486ignoreE,(_ZN39_INTERNAL_12252039_4_k_cu_6145c4b5_99484cute7productE - _ZN39_INTERNAL_12252039_4_k_cu_6145c4b5_99484cuda3std3__441_GLOBAL__N__12252039_4_k_cu_6145c4b5_99486ignoreE)
_ZN39_INTERNAL_12252039_4_k_cu_6145c4b5_99484cuda3std3__441_GLOBAL__N__12252039_4_k_cu_6145c4b5_99486ignoreE:
	.zero		1
	.type		_ZN39_INTERNAL_12252039_4_k_cu_6145c4b5_99484cute7productE,@object
	.size		_ZN39_INTERNAL_12252039_4_k_cu_6145c4b5_99484cute7productE,(_ZN39_INTERNAL_12252039_4_k_cu_6145c4b5_99484cuda3std3__45__cpo3endE - _ZN39_INTERNAL_12252039_4_k_cu_6145c4b5_99484cute7productE)
_ZN39_INTERNAL_12252039_4_k_cu_6145c4b5_99484cute7productE:
	.zero		1
	.type		_ZN39_INTERNAL_12252039_4_k_cu_6145c4b5_99484cuda3std3__45__cpo3endE,@object
	.size		_ZN39_INTERNAL_12252039_4_k_cu_6145c4b5_99484cuda3std3__45__cpo3endE,(_ZN39_INTERNAL_12252039_4_k_cu_6145c4b5_99484cuda3std3__419piecewise_constructE - _ZN39_INTERNAL_12252039_4_k_cu_6145c4b5_99484cuda3std3__45__cpo3endE)
_ZN39_INTERNAL_12252039_4_k_cu_6145c4b5_99484cuda3std3__45__cpo3endE:
	.zero		1
	.type		_ZN39_INTERNAL_12252039_4_k_cu_6145c4b5_99484cuda3std3__419piecewise_constructE,@object
	.size		_ZN39_INTERNAL_12252039_4_k_cu_6145c4b5_99484cuda3std3__419piecewise_constructE,(_ZN39_INTERNAL_12252039_4_k_cu_6145c4b5_99484cuda3std3__45__cpo4cendE - _ZN39_INTERNAL_12252039_4_k_cu_6145c4b5_99484cuda3std3__419piecewise_constructE)
_ZN39_INTERNAL_12252039_4_k_cu_6145c4b5_99484cuda3std3__419piecewise_constructE:
	.zero		1
	.type		_ZN39_INTERNAL_12252039_4_k_cu_6145c4b5_99484cuda3std3__45__cpo4cendE,@object
	.size		_ZN39_INTERNAL_12252039_4_k_cu_6145c4b5_99484cuda3std3__45__cpo4cendE,(_ZN39_INTERNAL_12252039_4_k_cu_6145c4b5_99484cuda3std6ranges3__45__cpo4swapE - _ZN39_INTERNAL_12252039_4_k_cu_6145c4b5_99484cuda3std3__45__cpo4cendE)
_ZN39_INTERNAL_12252039_4_k_cu_6145c4b5_99484cuda3std3__45__cpo4cendE:
	.zero		1
	.type		_ZN39_INTERNAL_12252039_4_k_cu_6145c4b5_99484cuda3std6ranges3__45__cpo4swapE,@object
	.size		_ZN39_INTERNAL_12252039_4_k_cu_6145c4b5_99484cuda3std6ranges3__45__cpo4swapE,(.L_11 - _ZN39_INTERNAL_12252039_4_k_cu_6145c4b5_99484cuda3std6ranges3__45__cpo4swapE)
_ZN39_INTERNAL_12252039_4_k_cu_6145c4b5_99484cuda3std6ranges3__45__cpo4swapE:
	.zero		1
.L_11:


//--------------------- .nv.constant0._ZN7cutlass13device_kernelINS_4gemm6kernel13GemmUniversalIN4cute5tupleIJiiiiEEENS1_10collective13CollectiveMmaINS1_35MainloopSm100TmaUmmaWarpSpecializedILi33ELi2ELi4ENS5_IJNS4_1CILi2EEENSA_ILi1EEESC_EEEEENS5_IJNSA_ILi128EEENSA_ILi256EEENSA_ILi32EEEEEENS_12float_e5m2_tENS5_IJlSC_lEEESJ_SK_NS4_8TiledMMAINS4_8MMA_AtomIJNS4_10MMA_TraitsINS4_25SM100_MMA_F8F6F4_2x1SM_SSEJSJ_SJ_fSF_SG_NS4_17integral_constantINS4_4UMMA5MajorELSR_0EEESS_NSP_INSQ_7ScaleInELST_0EEESU_EEEEEENS4_6LayoutINS5_IJSC_SC_SC_EEENS5_IJNSA_ILi0EEESZ_SZ_EEEEENS5_IJNS4_10UnderscoreES12_S12_EEEEENS4_18SM100_TMA_2SM_LOADENS4_14ComposedLayoutINS4_7SwizzleILi1ELi4ELi3EEENS4_18smem_ptr_flag_bitsILi8EEENSX_INS5_IJNSA_ILi8EEESH_EEENS5_IJSH_SC_EEEEEEEvNS4_8identityES15_S1F_vS1G_EENS_8epilogue10collective18CollectiveEpilogueINS1I_23Sm100TmaWarpSpecializedILi4ELi2ELi32ELb0ELb0EEEJNS5_IJNSA_ILi64EEESG_SH_EEENS5_IJNSX_IS1N_SC_EENSX_INS5_IJSH_SB_EEENS5_IJSC_SF_EEEEEEEESJ_SK_SJ_SK_NS1I_6fusion15FusionCallbacksIS1M_NS1U_17LinearCombinationISJ_fSJ_fLNS_15FloatRoundStyleE2EEES1O_S1T_JEEENS4_5SM1004TMEM4LOAD26SM100_TMEM_LOAD_32dp32b32xENS4_13SM90_TMA_LOADES1F_NS4_39AutoVectorizingCopyWithAssumedAlignmentILi128EEENS4_14SM90_TMA_STOREES1F_S26_S26_EEEvvEEEEvNT_6ParamsE --------------------------
	.section	.nv.constant0._ZN7cutlass13device_kernelINS_4gemm6kernel13GemmUniversalIN4cute5tupleIJiiiiEEENS1_10collective13CollectiveMmaINS1_35MainloopSm100TmaUmmaWarpSpecializedILi33ELi2ELi4ENS5_IJNS4_1CILi2EEENSA_ILi1EEESC_EEEEENS5_IJNSA_ILi128EEENSA_ILi256EEENSA_ILi32EEEEEENS_12float_e5m2_tENS5_IJlSC_lEEESJ_SK_NS4_8TiledMMAINS4_8MMA_AtomIJNS4_10MMA_TraitsINS4_25SM100_MMA_F8F6F4_2x1SM_SSEJSJ_SJ_fSF_SG_NS4_17integral_constantINS4_4UMMA5MajorELSR_0EEESS_NSP_INSQ_7ScaleInELST_0EEESU_EEEEEENS4_6LayoutINS5_IJSC_SC_SC_EEENS5_IJNSA_ILi0EEESZ_SZ_EEEEENS5_IJNS4_10UnderscoreES12_S12_EEEEENS4_18SM100_TMA_2SM_LOADENS4_14ComposedLayoutINS4_7SwizzleILi1ELi4ELi3EEENS4_18smem_ptr_flag_bitsILi8EEENSX_INS5_IJNSA_ILi8EEESH_EEENS5_IJSH_SC_EEEEEEEvNS4_8identityES15_S1F_vS1G_EENS_8epilogue10collective18CollectiveEpilogueINS1I_23Sm100TmaWarpSpecializedILi4ELi2ELi32ELb0ELb0EEEJNS5_IJNSA_ILi64EEESG_SH_EEENS5_IJNSX_IS1N_SC_EENSX_INS5_IJSH_SB_EEENS5_IJSC_SF_EEEEEEEESJ_SK_SJ_SK_NS1I_6fusion15FusionCallbacksIS1M_NS1U_17LinearCombinationISJ_fSJ_fLNS_15FloatRoundStyleE2EEES1O_S1T_JEEENS4_5SM1004TMEM4LOAD26SM100_TMEM_LOAD_32dp32b32xENS4_13SM90_TMA_LOADES1F_NS4_39AutoVectorizingCopyWithAssumedAlignmentILi128EEENS4_14SM90_TMA_STOREES1F_S26_S26_EEEvvEEEEvNT_6ParamsE,"a",@progbits
	.sectionflags	@""
	.align	4
.nv.constant0._ZN7cutlass13device_kernelINS_4gemm6kernel13GemmUniversalIN4cute5tupleIJiiiiEEENS1_10collective13CollectiveMmaINS1_35MainloopSm100TmaUmmaWarpSpecializedILi33ELi2ELi4ENS5_IJNS4_1CILi2EEENSA_ILi1EEESC_EEEEENS5_IJNSA_ILi128EEENSA_ILi256EEENSA_ILi32EEEEEENS_12float_e5m2_tENS5_IJlSC_lEEESJ_SK_NS4_8TiledMMAINS4_8MMA_AtomIJNS4_10MMA_TraitsINS4_25SM100_MMA_F8F6F4_2x1SM_SSEJSJ_SJ_fSF_SG_NS4_17integral_constantINS4_4UMMA5MajorELSR_0EEESS_NSP_INSQ_7ScaleInELST_0EEESU_EEEEEENS4_6LayoutINS5_IJSC_SC_SC_EEENS5_IJNSA_ILi0EEESZ_SZ_EEEEENS5_IJNS4_10UnderscoreES12_S12_EEEEENS4_18SM100_TMA_2SM_LOADENS4_14ComposedLayoutINS4_7SwizzleILi1ELi4ELi3EEENS4_18smem_ptr_flag_bitsILi8EEENSX_INS5_IJNSA_ILi8EEESH_EEENS5_IJSH_SC_EEEEEEEvNS4_8identityES15_S1F_vS1G_EENS_8epilogue10collective18CollectiveEpilogueINS1I_23Sm100TmaWarpSpecializedILi4ELi2ELi32ELb0ELb0EEEJNS5_IJNSA_ILi64EEESG_SH_EEENS5_IJNSX_IS1N_SC_EENSX_INS5_IJSH_SB_EEENS5_IJSC_SF_EEEEEEEESJ_SK_SJ_SK_NS1I_6fusion15FusionCallbacksIS1M_NS1U_17LinearCombinationISJ_fSJ_fLNS_15FloatRoundStyleE2EEES1O_S1T_JEEENS4_5SM1004TMEM4LOAD26SM100_TMEM_LOAD_32dp32b32xENS4_13SM90_TMA_LOADES1F_NS4_39AutoVectorizingCopyWithAssumedAlignmentILi128EEENS4_14SM90_TMA_STOREES1F_S26_S26_EEEvvEEEEvNT_6ParamsE:
	.zero		2944


//--------------------- SYMBOLS --------------------------

	.type		.nv.reservedSmem.offset0,@object
	.size		.nv.reservedSmem.offset0,0x4
	.type		.nv.reservedSmem.cap,@object
	.size		.nv.reservedSmem.cap,0x4
	.type		__assertfail,@function
